//
// Generated by NVIDIA NVVM Compiler
//
// Compiler Build ID: CL-36424714
// Cuda compilation tools, release 13.0, V13.0.88
// Based on NVVM 20.0.0
//

.version 9.0
.target sm_100
.address_size 64

	// .globl	_Z15reduceMultiPassILj512ELb1EEvPKfPfj
.global .align 4 .u32 retirementCount;
// _ZZ16reduceSinglePassILj512ELb1EEvPKfPfjE6amLast has been demoted
// _ZZ16reduceSinglePassILj256ELb1EEvPKfPfjE6amLast has been demoted
// _ZZ16reduceSinglePassILj128ELb1EEvPKfPfjE6amLast has been demoted
// _ZZ16reduceSinglePassILj64ELb1EEvPKfPfjE6amLast has been demoted
// _ZZ16reduceSinglePassILj32ELb1EEvPKfPfjE6amLast has been demoted
// _ZZ16reduceSinglePassILj16ELb1EEvPKfPfjE6amLast has been demoted
// _ZZ16reduceSinglePassILj8ELb1EEvPKfPfjE6amLast has been demoted
// _ZZ16reduceSinglePassILj4ELb1EEvPKfPfjE6amLast has been demoted
// _ZZ16reduceSinglePassILj2ELb1EEvPKfPfjE6amLast has been demoted
// _ZZ16reduceSinglePassILj1ELb1EEvPKfPfjE6amLast has been demoted
// _ZZ16reduceSinglePassILj512ELb0EEvPKfPfjE6amLast has been demoted
// _ZZ16reduceSinglePassILj256ELb0EEvPKfPfjE6amLast has been demoted
// _ZZ16reduceSinglePassILj128ELb0EEvPKfPfjE6amLast has been demoted
// _ZZ16reduceSinglePassILj64ELb0EEvPKfPfjE6amLast has been demoted
// _ZZ16reduceSinglePassILj32ELb0EEvPKfPfjE6amLast has been demoted
// _ZZ16reduceSinglePassILj16ELb0EEvPKfPfjE6amLast has been demoted
// _ZZ16reduceSinglePassILj8ELb0EEvPKfPfjE6amLast has been demoted
// _ZZ16reduceSinglePassILj4ELb0EEvPKfPfjE6amLast has been demoted
// _ZZ16reduceSinglePassILj2ELb0EEvPKfPfjE6amLast has been demoted
// _ZZ16reduceSinglePassILj1ELb0EEvPKfPfjE6amLast has been demoted
.extern .shared .align 16 .b8 sdata[];
.extern .shared .align 16 .b8 smem[];

.visible .entry _Z15reduceMultiPassILj512ELb1EEvPKfPfj(
	.param .u64 .ptr .align 1 _Z15reduceMultiPassILj512ELb1EEvPKfPfj_param_0,
	.param .u64 .ptr .align 1 _Z15reduceMultiPassILj512ELb1EEvPKfPfj_param_1,
	.param .u32 _Z15reduceMultiPassILj512ELb1EEvPKfPfj_param_2
)
{
	.reg .pred 	%p<8>;
	.reg .b32 	%r<15>;
	.reg .b32 	%f<36>;
	.reg .b64 	%rd<11>;

	ld.param.u64 	%rd2, [_Z15reduceMultiPassILj512ELb1EEvPKfPfj_param_0];
	ld.param.u64 	%rd3, [_Z15reduceMultiPassILj512ELb1EEvPKfPfj_param_1];
	ld.param.u32 	%r8, [_Z15reduceMultiPassILj512ELb1EEvPKfPfj_param_2];
	mov.u32 	%r1, %tid.x;
	mov.u32 	%r2, %ctaid.x;
	shl.b32 	%r9, %r2, 10;
	or.b32  	%r14, %r9, %r1;
	setp.ge.u32 	%p1, %r14, %r8;
	mov.f32 	%f32, 0f00000000;
	@%p1 bra 	$L__BB0_3;
	cvta.to.global.u64 	%rd1, %rd2;
	mov.u32 	%r10, %nctaid.x;
	shl.b32 	%r4, %r10, 10;
	mov.f32 	%f32, 0f00000000;
$L__BB0_2:
	mul.wide.u32 	%rd4, %r14, 4;
	add.s64 	%rd5, %rd1, %rd4;
	ld.global.f32 	%f12, [%rd5];
	add.f32 	%f13, %f32, %f12;
	add.s32 	%r11, %r14, 512;
	mul.wide.u32 	%rd6, %r11, 4;
	add.s64 	%rd7, %rd1, %rd6;
	ld.global.f32 	%f14, [%rd7];
	add.f32 	%f32, %f13, %f14;
	add.s32 	%r14, %r14, %r4;
	setp.lt.u32 	%p2, %r14, %r8;
	@%p2 bra 	$L__BB0_2;
$L__BB0_3:
	shl.b32 	%r12, %r1, 2;
	mov.u32 	%r13, sdata;
	add.s32 	%r7, %r13, %r12;
	st.volatile.shared.f32 	[%r7], %f32;
	bar.sync 	0;
	setp.gt.u32 	%p3, %r1, 255;
	@%p3 bra 	$L__BB0_5;
	ld.volatile.shared.f32 	%f15, [%r7+1024];
	add.f32 	%f32, %f32, %f15;
	st.volatile.shared.f32 	[%r7], %f32;
$L__BB0_5:
	bar.sync 	0;
	setp.gt.u32 	%p4, %r1, 127;
	@%p4 bra 	$L__BB0_7;
	ld.volatile.shared.f32 	%f16, [%r7+512];
	add.f32 	%f32, %f32, %f16;
	st.volatile.shared.f32 	[%r7], %f32;
$L__BB0_7:
	bar.sync 	0;
	setp.gt.u32 	%p5, %r1, 63;
	@%p5 bra 	$L__BB0_9;
	ld.volatile.shared.f32 	%f17, [%r7+256];
	add.f32 	%f32, %f32, %f17;
	st.volatile.shared.f32 	[%r7], %f32;
$L__BB0_9:
	bar.sync 	0;
	setp.gt.u32 	%p6, %r1, 31;
	@%p6 bra 	$L__BB0_12;
	ld.volatile.shared.f32 	%f18, [%r7+128];
	add.f32 	%f19, %f32, %f18;
	st.volatile.shared.f32 	[%r7], %f19;
	ld.volatile.shared.f32 	%f20, [%r7+64];
	add.f32 	%f21, %f19, %f20;
	st.volatile.shared.f32 	[%r7], %f21;
	ld.volatile.shared.f32 	%f22, [%r7+32];
	add.f32 	%f23, %f21, %f22;
	st.volatile.shared.f32 	[%r7], %f23;
	ld.volatile.shared.f32 	%f24, [%r7+16];
	add.f32 	%f25, %f23, %f24;
	st.volatile.shared.f32 	[%r7], %f25;
	ld.volatile.shared.f32 	%f26, [%r7+8];
	add.f32 	%f27, %f25, %f26;
	st.volatile.shared.f32 	[%r7], %f27;
	ld.volatile.shared.f32 	%f28, [%r7+4];
	add.f32 	%f29, %f27, %f28;
	st.volatile.shared.f32 	[%r7], %f29;
	setp.ne.s32 	%p7, %r1, 0;
	@%p7 bra 	$L__BB0_12;
	ld.shared.f32 	%f30, [sdata];
	cvta.to.global.u64 	%rd8, %rd3;
	mul.wide.u32 	%rd9, %r2, 4;
	add.s64 	%rd10, %rd8, %rd9;
	st.global.f32 	[%rd10], %f30;
$L__BB0_12:
	ret;

}
	// .globl	_Z15reduceMultiPassILj256ELb1EEvPKfPfj
.visible .entry _Z15reduceMultiPassILj256ELb1EEvPKfPfj(
	.param .u64 .ptr .align 1 _Z15reduceMultiPassILj256ELb1EEvPKfPfj_param_0,
	.param .u64 .ptr .align 1 _Z15reduceMultiPassILj256ELb1EEvPKfPfj_param_1,
	.param .u32 _Z15reduceMultiPassILj256ELb1EEvPKfPfj_param_2
)
{
	.reg .pred 	%p<7>;
	.reg .b32 	%r<15>;
	.reg .b32 	%f<32>;
	.reg .b64 	%rd<11>;

	ld.param.u64 	%rd2, [_Z15reduceMultiPassILj256ELb1EEvPKfPfj_param_0];
	ld.param.u64 	%rd3, [_Z15reduceMultiPassILj256ELb1EEvPKfPfj_param_1];
	ld.param.u32 	%r8, [_Z15reduceMultiPassILj256ELb1EEvPKfPfj_param_2];
	mov.u32 	%r1, %tid.x;
	mov.u32 	%r2, %ctaid.x;
	shl.b32 	%r9, %r2, 9;
	add.s32 	%r14, %r9, %r1;
	setp.ge.u32 	%p1, %r14, %r8;
	mov.f32 	%f29, 0f00000000;
	@%p1 bra 	$L__BB1_3;
	cvta.to.global.u64 	%rd1, %rd2;
	mov.u32 	%r10, %nctaid.x;
	shl.b32 	%r4, %r10, 9;
	mov.f32 	%f29, 0f00000000;
$L__BB1_2:
	mul.wide.u32 	%rd4, %r14, 4;
	add.s64 	%rd5, %rd1, %rd4;
	ld.global.f32 	%f10, [%rd5];
	add.f32 	%f11, %f29, %f10;
	add.s32 	%r11, %r14, 256;
	mul.wide.u32 	%rd6, %r11, 4;
	add.s64 	%rd7, %rd1, %rd6;
	ld.global.f32 	%f12, [%rd7];
	add.f32 	%f29, %f11, %f12;
	add.s32 	%r14, %r14, %r4;
	setp.lt.u32 	%p2, %r14, %r8;
	@%p2 bra 	$L__BB1_2;
$L__BB1_3:
	shl.b32 	%r12, %r1, 2;
	mov.u32 	%r13, sdata;
	add.s32 	%r7, %r13, %r12;
	st.volatile.shared.f32 	[%r7], %f29;
	bar.sync 	0;
	setp.gt.u32 	%p3, %r1, 127;
	@%p3 bra 	$L__BB1_5;
	ld.volatile.shared.f32 	%f13, [%r7+512];
	add.f32 	%f29, %f29, %f13;
	st.volatile.shared.f32 	[%r7], %f29;
$L__BB1_5:
	bar.sync 	0;
	setp.gt.u32 	%p4, %r1, 63;
	@%p4 bra 	$L__BB1_7;
	ld.volatile.shared.f32 	%f14, [%r7+256];
	add.f32 	%f29, %f29, %f14;
	st.volatile.shared.f32 	[%r7], %f29;
$L__BB1_7:
	bar.sync 	0;
	setp.gt.u32 	%p5, %r1, 31;
	@%p5 bra 	$L__BB1_10;
	ld.volatile.shared.f32 	%f15, [%r7+128];
	add.f32 	%f16, %f29, %f15;
	st.volatile.shared.f32 	[%r7], %f16;
	ld.volatile.shared.f32 	%f17, [%r7+64];
	add.f32 	%f18, %f16, %f17;
	st.volatile.shared.f32 	[%r7], %f18;
	ld.volatile.shared.f32 	%f19, [%r7+32];
	add.f32 	%f20, %f18, %f19;
	st.volatile.shared.f32 	[%r7], %f20;
	ld.volatile.shared.f32 	%f21, [%r7+16];
	add.f32 	%f22, %f20, %f21;
	st.volatile.shared.f32 	[%r7], %f22;
	ld.volatile.shared.f32 	%f23, [%r7+8];
	add.f32 	%f24, %f22, %f23;
	st.volatile.shared.f32 	[%r7], %f24;
	ld.volatile.shared.f32 	%f25, [%r7+4];
	add.f32 	%f26, %f24, %f25;
	st.volatile.shared.f32 	[%r7], %f26;
	setp.ne.s32 	%p6, %r1, 0;
	@%p6 bra 	$L__BB1_10;
	ld.shared.f32 	%f27, [sdata];
	cvta.to.global.u64 	%rd8, %rd3;
	mul.wide.u32 	%rd9, %r2, 4;
	add.s64 	%rd10, %rd8, %rd9;
	st.global.f32 	[%rd10], %f27;
$L__BB1_10:
	ret;

}
	// .globl	_Z15reduceMultiPassILj128ELb1EEvPKfPfj
.visible .entry _Z15reduceMultiPassILj128ELb1EEvPKfPfj(
	.param .u64 .ptr .align 1 _Z15reduceMultiPassILj128ELb1EEvPKfPfj_param_0,
	.param .u64 .ptr .align 1 _Z15reduceMultiPassILj128ELb1EEvPKfPfj_param_1,
	.param .u32 _Z15reduceMultiPassILj128ELb1EEvPKfPfj_param_2
)
{
	.reg .pred 	%p<6>;
	.reg .b32 	%r<15>;
	.reg .b32 	%f<28>;
	.reg .b64 	%rd<11>;

	ld.param.u64 	%rd2, [_Z15reduceMultiPassILj128ELb1EEvPKfPfj_param_0];
	ld.param.u64 	%rd3, [_Z15reduceMultiPassILj128ELb1EEvPKfPfj_param_1];
	ld.param.u32 	%r8, [_Z15reduceMultiPassILj128ELb1EEvPKfPfj_param_2];
	mov.u32 	%r1, %tid.x;
	mov.u32 	%r2, %ctaid.x;
	shl.b32 	%r9, %r2, 8;
	add.s32 	%r14, %r9, %r1;
	setp.ge.u32 	%p1, %r14, %r8;
	mov.f32 	%f26, 0f00000000;
	@%p1 bra 	$L__BB2_3;
	cvta.to.global.u64 	%rd1, %rd2;
	mov.u32 	%r10, %nctaid.x;
	shl.b32 	%r4, %r10, 8;
	mov.f32 	%f26, 0f00000000;
$L__BB2_2:
	mul.wide.u32 	%rd4, %r14, 4;
	add.s64 	%rd5, %rd1, %rd4;
	ld.global.f32 	%f8, [%rd5];
	add.f32 	%f9, %f26, %f8;
	add.s32 	%r11, %r14, 128;
	mul.wide.u32 	%rd6, %r11, 4;
	add.s64 	%rd7, %rd1, %rd6;
	ld.global.f32 	%f10, [%rd7];
	add.f32 	%f26, %f9, %f10;
	add.s32 	%r14, %r14, %r4;
	setp.lt.u32 	%p2, %r14, %r8;
	@%p2 bra 	$L__BB2_2;
$L__BB2_3:
	shl.b32 	%r12, %r1, 2;
	mov.u32 	%r13, sdata;
	add.s32 	%r7, %r13, %r12;
	st.volatile.shared.f32 	[%r7], %f26;
	bar.sync 	0;
	setp.gt.u32 	%p3, %r1, 63;
	@%p3 bra 	$L__BB2_5;
	ld.volatile.shared.f32 	%f11, [%r7+256];
	add.f32 	%f26, %f26, %f11;
	st.volatile.shared.f32 	[%r7], %f26;
$L__BB2_5:
	bar.sync 	0;
	setp.gt.u32 	%p4, %r1, 31;
	@%p4 bra 	$L__BB2_8;
	ld.volatile.shared.f32 	%f12, [%r7+128];
	add.f32 	%f13, %f26, %f12;
	st.volatile.shared.f32 	[%r7], %f13;
	ld.volatile.shared.f32 	%f14, [%r7+64];
	add.f32 	%f15, %f13, %f14;
	st.volatile.shared.f32 	[%r7], %f15;
	ld.volatile.shared.f32 	%f16, [%r7+32];
	add.f32 	%f17, %f15, %f16;
	st.volatile.shared.f32 	[%r7], %f17;
	ld.volatile.shared.f32 	%f18, [%r7+16];
	add.f32 	%f19, %f17, %f18;
	st.volatile.shared.f32 	[%r7], %f19;
	ld.volatile.shared.f32 	%f20, [%r7+8];
	add.f32 	%f21, %f19, %f20;
	st.volatile.shared.f32 	[%r7], %f21;
	ld.volatile.shared.f32 	%f22, [%r7+4];
	add.f32 	%f23, %f21, %f22;
	st.volatile.shared.f32 	[%r7], %f23;
	setp.ne.s32 	%p5, %r1, 0;
	@%p5 bra 	$L__BB2_8;
	ld.shared.f32 	%f24, [sdata];
	cvta.to.global.u64 	%rd8, %rd3;
	mul.wide.u32 	%rd9, %r2, 4;
	add.s64 	%rd10, %rd8, %rd9;
	st.global.f32 	[%rd10], %f24;
$L__BB2_8:
	ret;

}
	// .globl	_Z15reduceMultiPassILj64ELb1EEvPKfPfj
.visible .entry _Z15reduceMultiPassILj64ELb1EEvPKfPfj(
	.param .u64 .ptr .align 1 _Z15reduceMultiPassILj64ELb1EEvPKfPfj_param_0,
	.param .u64 .ptr .align 1 _Z15reduceMultiPassILj64ELb1EEvPKfPfj_param_1,
	.param .u32 _Z15reduceMultiPassILj64ELb1EEvPKfPfj_param_2
)
{
	.reg .pred 	%p<5>;
	.reg .b32 	%r<15>;
	.reg .b32 	%f<24>;
	.reg .b64 	%rd<11>;

	ld.param.u64 	%rd2, [_Z15reduceMultiPassILj64ELb1EEvPKfPfj_param_0];
	ld.param.u64 	%rd3, [_Z15reduceMultiPassILj64ELb1EEvPKfPfj_param_1];
	ld.param.u32 	%r8, [_Z15reduceMultiPassILj64ELb1EEvPKfPfj_param_2];
	mov.u32 	%r1, %tid.x;
	mov.u32 	%r2, %ctaid.x;
	shl.b32 	%r9, %r2, 7;
	add.s32 	%r14, %r9, %r1;
	setp.ge.u32 	%p1, %r14, %r8;
	mov.f32 	%f23, 0f00000000;
	@%p1 bra 	$L__BB3_3;
	cvta.to.global.u64 	%rd1, %rd2;
	mov.u32 	%r10, %nctaid.x;
	shl.b32 	%r4, %r10, 7;
	mov.f32 	%f23, 0f00000000;
$L__BB3_2:
	mul.wide.u32 	%rd4, %r14, 4;
	add.s64 	%rd5, %rd1, %rd4;
	ld.global.f32 	%f6, [%rd5];
	add.f32 	%f7, %f23, %f6;
	add.s32 	%r11, %r14, 64;
	mul.wide.u32 	%rd6, %r11, 4;
	add.s64 	%rd7, %rd1, %rd6;
	ld.global.f32 	%f8, [%rd7];
	add.f32 	%f23, %f7, %f8;
	add.s32 	%r14, %r14, %r4;
	setp.lt.u32 	%p2, %r14, %r8;
	@%p2 bra 	$L__BB3_2;
$L__BB3_3:
	shl.b32 	%r12, %r1, 2;
	mov.u32 	%r13, sdata;
	add.s32 	%r7, %r13, %r12;
	st.volatile.shared.f32 	[%r7], %f23;
	bar.sync 	0;
	setp.gt.u32 	%p3, %r1, 31;
	@%p3 bra 	$L__BB3_6;
	ld.volatile.shared.f32 	%f9, [%r7+128];
	add.f32 	%f10, %f23, %f9;
	st.volatile.shared.f32 	[%r7], %f10;
	ld.volatile.shared.f32 	%f11, [%r7+64];
	add.f32 	%f12, %f10, %f11;
	st.volatile.shared.f32 	[%r7], %f12;
	ld.volatile.shared.f32 	%f13, [%r7+32];
	add.f32 	%f14, %f12, %f13;
	st.volatile.shared.f32 	[%r7], %f14;
	ld.volatile.shared.f32 	%f15, [%r7+16];
	add.f32 	%f16, %f14, %f15;
	st.volatile.shared.f32 	[%r7], %f16;
	ld.volatile.shared.f32 	%f17, [%r7+8];
	add.f32 	%f18, %f16, %f17;
	st.volatile.shared.f32 	[%r7], %f18;
	ld.volatile.shared.f32 	%f19, [%r7+4];
	add.f32 	%f20, %f18, %f19;
	st.volatile.shared.f32 	[%r7], %f20;
	setp.ne.s32 	%p4, %r1, 0;
	@%p4 bra 	$L__BB3_6;
	ld.shared.f32 	%f21, [sdata];
	cvta.to.global.u64 	%rd8, %rd3;
	mul.wide.u32 	%rd9, %r2, 4;
	add.s64 	%rd10, %rd8, %rd9;
	st.global.f32 	[%rd10], %f21;
$L__BB3_6:
	ret;

}
	// .globl	_Z15reduceMultiPassILj32ELb1EEvPKfPfj
.visible .entry _Z15reduceMultiPassILj32ELb1EEvPKfPfj(
	.param .u64 .ptr .align 1 _Z15reduceMultiPassILj32ELb1EEvPKfPfj_param_0,
	.param .u64 .ptr .align 1 _Z15reduceMultiPassILj32ELb1EEvPKfPfj_param_1,
	.param .u32 _Z15reduceMultiPassILj32ELb1EEvPKfPfj_param_2
)
{
	.reg .pred 	%p<5>;
	.reg .b32 	%r<15>;
	.reg .b32 	%f<22>;
	.reg .b64 	%rd<11>;

	ld.param.u64 	%rd2, [_Z15reduceMultiPassILj32ELb1EEvPKfPfj_param_0];
	ld.param.u64 	%rd3, [_Z15reduceMultiPassILj32ELb1EEvPKfPfj_param_1];
	ld.param.u32 	%r8, [_Z15reduceMultiPassILj32ELb1EEvPKfPfj_param_2];
	mov.u32 	%r1, %tid.x;
	mov.u32 	%r2, %ctaid.x;
	shl.b32 	%r9, %r2, 6;
	add.s32 	%r14, %r9, %r1;
	setp.ge.u32 	%p1, %r14, %r8;
	mov.f32 	%f21, 0f00000000;
	@%p1 bra 	$L__BB4_3;
	cvta.to.global.u64 	%rd1, %rd2;
	mov.u32 	%r10, %nctaid.x;
	shl.b32 	%r4, %r10, 6;
	mov.f32 	%f21, 0f00000000;
$L__BB4_2:
	mul.wide.u32 	%rd4, %r14, 4;
	add.s64 	%rd5, %rd1, %rd4;
	ld.global.f32 	%f6, [%rd5];
	add.f32 	%f7, %f21, %f6;
	add.s32 	%r11, %r14, 32;
	mul.wide.u32 	%rd6, %r11, 4;
	add.s64 	%rd7, %rd1, %rd6;
	ld.global.f32 	%f8, [%rd7];
	add.f32 	%f21, %f7, %f8;
	add.s32 	%r14, %r14, %r4;
	setp.lt.u32 	%p2, %r14, %r8;
	@%p2 bra 	$L__BB4_2;
$L__BB4_3:
	shl.b32 	%r12, %r1, 2;
	mov.u32 	%r13, sdata;
	add.s32 	%r7, %r13, %r12;
	st.volatile.shared.f32 	[%r7], %f21;
	bar.sync 	0;
	setp.gt.u32 	%p3, %r1, 31;
	@%p3 bra 	$L__BB4_6;
	ld.volatile.shared.f32 	%f9, [%r7+64];
	add.f32 	%f10, %f21, %f9;
	st.volatile.shared.f32 	[%r7], %f10;
	ld.volatile.shared.f32 	%f11, [%r7+32];
	add.f32 	%f12, %f10, %f11;
	st.volatile.shared.f32 	[%r7], %f12;
	ld.volatile.shared.f32 	%f13, [%r7+16];
	add.f32 	%f14, %f12, %f13;
	st.volatile.shared.f32 	[%r7], %f14;
	ld.volatile.shared.f32 	%f15, [%r7+8];
	add.f32 	%f16, %f14, %f15;
	st.volatile.shared.f32 	[%r7], %f16;
	ld.volatile.shared.f32 	%f17, [%r7+4];
	add.f32 	%f18, %f16, %f17;
	st.volatile.shared.f32 	[%r7], %f18;
	setp.ne.s32 	%p4, %r1, 0;
	@%p4 bra 	$L__BB4_6;
	ld.shared.f32 	%f19, [sdata];
	cvta.to.global.u64 	%rd8, %rd3;
	mul.wide.u32 	%rd9, %r2, 4;
	add.s64 	%rd10, %rd8, %rd9;
	st.global.f32 	[%rd10], %f19;
$L__BB4_6:
	ret;

}
	// .globl	_Z15reduceMultiPassILj16ELb1EEvPKfPfj
.visible .entry _Z15reduceMultiPassILj16ELb1EEvPKfPfj(
	.param .u64 .ptr .align 1 _Z15reduceMultiPassILj16ELb1EEvPKfPfj_param_0,
	.param .u64 .ptr .align 1 _Z15reduceMultiPassILj16ELb1EEvPKfPfj_param_1,
	.param .u32 _Z15reduceMultiPassILj16ELb1EEvPKfPfj_param_2
)
{
	.reg .pred 	%p<5>;
	.reg .b32 	%r<15>;
	.reg .b32 	%f<20>;
	.reg .b64 	%rd<11>;

	ld.param.u64 	%rd2, [_Z15reduceMultiPassILj16ELb1EEvPKfPfj_param_0];
	ld.param.u64 	%rd3, [_Z15reduceMultiPassILj16ELb1EEvPKfPfj_param_1];
	ld.param.u32 	%r8, [_Z15reduceMultiPassILj16ELb1EEvPKfPfj_param_2];
	mov.u32 	%r1, %tid.x;
	mov.u32 	%r2, %ctaid.x;
	shl.b32 	%r9, %r2, 5;
	add.s32 	%r14, %r9, %r1;
	setp.ge.u32 	%p1, %r14, %r8;
	mov.f32 	%f19, 0f00000000;
	@%p1 bra 	$L__BB5_3;
	cvta.to.global.u64 	%rd1, %rd2;
	mov.u32 	%r10, %nctaid.x;
	shl.b32 	%r4, %r10, 5;
	mov.f32 	%f19, 0f00000000;
$L__BB5_2:
	mul.wide.u32 	%rd4, %r14, 4;
	add.s64 	%rd5, %rd1, %rd4;
	ld.global.f32 	%f6, [%rd5];
	add.f32 	%f7, %f19, %f6;
	add.s32 	%r11, %r14, 16;
	mul.wide.u32 	%rd6, %r11, 4;
	add.s64 	%rd7, %rd1, %rd6;
	ld.global.f32 	%f8, [%rd7];
	add.f32 	%f19, %f7, %f8;
	add.s32 	%r14, %r14, %r4;
	setp.lt.u32 	%p2, %r14, %r8;
	@%p2 bra 	$L__BB5_2;
$L__BB5_3:
	shl.b32 	%r12, %r1, 2;
	mov.u32 	%r13, sdata;
	add.s32 	%r7, %r13, %r12;
	st.volatile.shared.f32 	[%r7], %f19;
	bar.sync 	0;
	setp.gt.u32 	%p3, %r1, 31;
	@%p3 bra 	$L__BB5_6;
	ld.volatile.shared.f32 	%f9, [%r7+32];
	add.f32 	%f10, %f19, %f9;
	st.volatile.shared.f32 	[%r7], %f10;
	ld.volatile.shared.f32 	%f11, [%r7+16];
	add.f32 	%f12, %f10, %f11;
	st.volatile.shared.f32 	[%r7], %f12;
	ld.volatile.shared.f32 	%f13, [%r7+8];
	add.f32 	%f14, %f12, %f13;
	st.volatile.shared.f32 	[%r7], %f14;
	ld.volatile.shared.f32 	%f15, [%r7+4];
	add.f32 	%f16, %f14, %f15;
	st.volatile.shared.f32 	[%r7], %f16;
	setp.ne.s32 	%p4, %r1, 0;
	@%p4 bra 	$L__BB5_6;
	ld.shared.f32 	%f17, [sdata];
	cvta.to.global.u64 	%rd8, %rd3;
	mul.wide.u32 	%rd9, %r2, 4;
	add.s64 	%rd10, %rd8, %rd9;
	st.global.f32 	[%rd10], %f17;
$L__BB5_6:
	ret;

}
	// .globl	_Z15reduceMultiPassILj8ELb1EEvPKfPfj
.visible .entry _Z15reduceMultiPassILj8ELb1EEvPKfPfj(
	.param .u64 .ptr .align 1 _Z15reduceMultiPassILj8ELb1EEvPKfPfj_param_0,
	.param .u64 .ptr .align 1 _Z15reduceMultiPassILj8ELb1EEvPKfPfj_param_1,
	.param .u32 _Z15reduceMultiPassILj8ELb1EEvPKfPfj_param_2
)
{
	.reg .pred 	%p<5>;
	.reg .b32 	%r<15>;
	.reg .b32 	%f<18>;
	.reg .b64 	%rd<11>;

	ld.param.u64 	%rd2, [_Z15reduceMultiPassILj8ELb1EEvPKfPfj_param_0];
	ld.param.u64 	%rd3, [_Z15reduceMultiPassILj8ELb1EEvPKfPfj_param_1];
	ld.param.u32 	%r8, [_Z15reduceMultiPassILj8ELb1EEvPKfPfj_param_2];
	mov.u32 	%r1, %tid.x;
	mov.u32 	%r2, %ctaid.x;
	shl.b32 	%r9, %r2, 4;
	add.s32 	%r14, %r9, %r1;
	setp.ge.u32 	%p1, %r14, %r8;
	mov.f32 	%f17, 0f00000000;
	@%p1 bra 	$L__BB6_3;
	cvta.to.global.u64 	%rd1, %rd2;
	mov.u32 	%r10, %nctaid.x;
	shl.b32 	%r4, %r10, 4;
	mov.f32 	%f17, 0f00000000;
$L__BB6_2:
	mul.wide.u32 	%rd4, %r14, 4;
	add.s64 	%rd5, %rd1, %rd4;
	ld.global.f32 	%f6, [%rd5];
	add.f32 	%f7, %f17, %f6;
	add.s32 	%r11, %r14, 8;
	mul.wide.u32 	%rd6, %r11, 4;
	add.s64 	%rd7, %rd1, %rd6;
	ld.global.f32 	%f8, [%rd7];
	add.f32 	%f17, %f7, %f8;
	add.s32 	%r14, %r14, %r4;
	setp.lt.u32 	%p2, %r14, %r8;
	@%p2 bra 	$L__BB6_2;
$L__BB6_3:
	shl.b32 	%r12, %r1, 2;
	mov.u32 	%r13, sdata;
	add.s32 	%r7, %r13, %r12;
	st.volatile.shared.f32 	[%r7], %f17;
	bar.sync 	0;
	setp.gt.u32 	%p3, %r1, 31;
	@%p3 bra 	$L__BB6_6;
	ld.volatile.shared.f32 	%f9, [%r7+16];
	add.f32 	%f10, %f17, %f9;
	st.volatile.shared.f32 	[%r7], %f10;
	ld.volatile.shared.f32 	%f11, [%r7+8];
	add.f32 	%f12, %f10, %f11;
	st.volatile.shared.f32 	[%r7], %f12;
	ld.volatile.shared.f32 	%f13, [%r7+4];
	add.f32 	%f14, %f12, %f13;
	st.volatile.shared.f32 	[%r7], %f14;
	setp.ne.s32 	%p4, %r1, 0;
	@%p4 bra 	$L__BB6_6;
	ld.shared.f32 	%f15, [sdata];
	cvta.to.global.u64 	%rd8, %rd3;
	mul.wide.u32 	%rd9, %r2, 4;
	add.s64 	%rd10, %rd8, %rd9;
	st.global.f32 	[%rd10], %f15;
$L__BB6_6:
	ret;

}
	// .globl	_Z15reduceMultiPassILj4ELb1EEvPKfPfj
.visible .entry _Z15reduceMultiPassILj4ELb1EEvPKfPfj(
	.param .u64 .ptr .align 1 _Z15reduceMultiPassILj4ELb1EEvPKfPfj_param_0,
	.param .u64 .ptr .align 1 _Z15reduceMultiPassILj4ELb1EEvPKfPfj_param_1,
	.param .u32 _Z15reduceMultiPassILj4ELb1EEvPKfPfj_param_2
)
{
	.reg .pred 	%p<5>;
	.reg .b32 	%r<15>;
	.reg .b32 	%f<16>;
	.reg .b64 	%rd<11>;

	ld.param.u64 	%rd2, [_Z15reduceMultiPassILj4ELb1EEvPKfPfj_param_0];
	ld.param.u64 	%rd3, [_Z15reduceMultiPassILj4ELb1EEvPKfPfj_param_1];
	ld.param.u32 	%r8, [_Z15reduceMultiPassILj4ELb1EEvPKfPfj_param_2];
	mov.u32 	%r1, %tid.x;
	mov.u32 	%r2, %ctaid.x;
	shl.b32 	%r9, %r2, 3;
	add.s32 	%r14, %r9, %r1;
	setp.ge.u32 	%p1, %r14, %r8;
	mov.f32 	%f15, 0f00000000;
	@%p1 bra 	$L__BB7_3;
	cvta.to.global.u64 	%rd1, %rd2;
	mov.u32 	%r10, %nctaid.x;
	shl.b32 	%r4, %r10, 3;
	mov.f32 	%f15, 0f00000000;
$L__BB7_2:
	mul.wide.u32 	%rd4, %r14, 4;
	add.s64 	%rd5, %rd1, %rd4;
	ld.global.f32 	%f6, [%rd5];
	add.f32 	%f7, %f15, %f6;
	add.s32 	%r11, %r14, 4;
	mul.wide.u32 	%rd6, %r11, 4;
	add.s64 	%rd7, %rd1, %rd6;
	ld.global.f32 	%f8, [%rd7];
	add.f32 	%f15, %f7, %f8;
	add.s32 	%r14, %r14, %r4;
	setp.lt.u32 	%p2, %r14, %r8;
	@%p2 bra 	$L__BB7_2;
$L__BB7_3:
	shl.b32 	%r12, %r1, 2;
	mov.u32 	%r13, sdata;
	add.s32 	%r7, %r13, %r12;
	st.volatile.shared.f32 	[%r7], %f15;
	bar.sync 	0;
	setp.gt.u32 	%p3, %r1, 31;
	@%p3 bra 	$L__BB7_6;
	ld.volatile.shared.f32 	%f9, [%r7+8];
	add.f32 	%f10, %f15, %f9;
	st.volatile.shared.f32 	[%r7], %f10;
	ld.volatile.shared.f32 	%f11, [%r7+4];
	add.f32 	%f12, %f10, %f11;
	st.volatile.shared.f32 	[%r7], %f12;
	setp.ne.s32 	%p4, %r1, 0;
	@%p4 bra 	$L__BB7_6;
	ld.shared.f32 	%f13, [sdata];
	cvta.to.global.u64 	%rd8, %rd3;
	mul.wide.u32 	%rd9, %r2, 4;
	add.s64 	%rd10, %rd8, %rd9;
	st.global.f32 	[%rd10], %f13;
$L__BB7_6:
	ret;

}
	// .globl	_Z15reduceMultiPassILj2ELb1EEvPKfPfj
.visible .entry _Z15reduceMultiPassILj2ELb1EEvPKfPfj(
	.param .u64 .ptr .align 1 _Z15reduceMultiPassILj2ELb1EEvPKfPfj_param_0,
	.param .u64 .ptr .align 1 _Z15reduceMultiPassILj2ELb1EEvPKfPfj_param_1,
	.param .u32 _Z15reduceMultiPassILj2ELb1EEvPKfPfj_param_2
)
{
	.reg .pred 	%p<5>;
	.reg .b32 	%r<15>;
	.reg .b32 	%f<14>;
	.reg .b64 	%rd<11>;

	ld.param.u64 	%rd2, [_Z15reduceMultiPassILj2ELb1EEvPKfPfj_param_0];
	ld.param.u64 	%rd3, [_Z15reduceMultiPassILj2ELb1EEvPKfPfj_param_1];
	ld.param.u32 	%r8, [_Z15reduceMultiPassILj2ELb1EEvPKfPfj_param_2];
	mov.u32 	%r1, %tid.x;
	mov.u32 	%r2, %ctaid.x;
	shl.b32 	%r9, %r2, 2;
	add.s32 	%r14, %r9, %r1;
	setp.ge.u32 	%p1, %r14, %r8;
	mov.f32 	%f13, 0f00000000;
	@%p1 bra 	$L__BB8_3;
	cvta.to.global.u64 	%rd1, %rd2;
	mov.u32 	%r10, %nctaid.x;
	shl.b32 	%r4, %r10, 2;
	mov.f32 	%f13, 0f00000000;
$L__BB8_2:
	mul.wide.u32 	%rd4, %r14, 4;
	add.s64 	%rd5, %rd1, %rd4;
	ld.global.f32 	%f6, [%rd5];
	add.f32 	%f7, %f13, %f6;
	add.s32 	%r11, %r14, 2;
	mul.wide.u32 	%rd6, %r11, 4;
	add.s64 	%rd7, %rd1, %rd6;
	ld.global.f32 	%f8, [%rd7];
	add.f32 	%f13, %f7, %f8;
	add.s32 	%r14, %r14, %r4;
	setp.lt.u32 	%p2, %r14, %r8;
	@%p2 bra 	$L__BB8_2;
$L__BB8_3:
	shl.b32 	%r12, %r1, 2;
	mov.u32 	%r13, sdata;
	add.s32 	%r7, %r13, %r12;
	st.volatile.shared.f32 	[%r7], %f13;
	bar.sync 	0;
	setp.gt.u32 	%p3, %r1, 31;
	@%p3 bra 	$L__BB8_6;
	ld.volatile.shared.f32 	%f9, [%r7+4];
	add.f32 	%f10, %f13, %f9;
	st.volatile.shared.f32 	[%r7], %f10;
	setp.ne.s32 	%p4, %r1, 0;
	@%p4 bra 	$L__BB8_6;
	ld.shared.f32 	%f11, [sdata];
	cvta.to.global.u64 	%rd8, %rd3;
	mul.wide.u32 	%rd9, %r2, 4;
	add.s64 	%rd10, %rd8, %rd9;
	st.global.f32 	[%rd10], %f11;
$L__BB8_6:
	ret;

}
	// .globl	_Z15reduceMultiPassILj1ELb1EEvPKfPfj
.visible .entry _Z15reduceMultiPassILj1ELb1EEvPKfPfj(
	.param .u64 .ptr .align 1 _Z15reduceMultiPassILj1ELb1EEvPKfPfj_param_0,
	.param .u64 .ptr .align 1 _Z15reduceMultiPassILj1ELb1EEvPKfPfj_param_1,
	.param .u32 _Z15reduceMultiPassILj1ELb1EEvPKfPfj_param_2
)
{
	.reg .pred 	%p<4>;
	.reg .b32 	%r<14>;
	.reg .b32 	%f<12>;
	.reg .b64 	%rd<9>;

	ld.param.u64 	%rd2, [_Z15reduceMultiPassILj1ELb1EEvPKfPfj_param_0];
	ld.param.u64 	%rd3, [_Z15reduceMultiPassILj1ELb1EEvPKfPfj_param_1];
	ld.param.u32 	%r7, [_Z15reduceMultiPassILj1ELb1EEvPKfPfj_param_2];
	mov.u32 	%r1, %tid.x;
	mov.u32 	%r2, %ctaid.x;
	shl.b32 	%r8, %r2, 1;
	add.s32 	%r13, %r8, %r1;
	setp.ge.u32 	%p1, %r13, %r7;
	mov.f32 	%f11, 0f00000000;
	@%p1 bra 	$L__BB9_3;
	mov.u32 	%r9, %nctaid.x;
	shl.b32 	%r4, %r9, 1;
	cvta.to.global.u64 	%rd1, %rd2;
	mov.f32 	%f11, 0f00000000;
$L__BB9_2:
	mul.wide.u32 	%rd4, %r13, 4;
	add.s64 	%rd5, %rd1, %rd4;
	ld.global.f32 	%f6, [%rd5];
	add.f32 	%f7, %f11, %f6;
	ld.global.f32 	%f8, [%rd5+4];
	add.f32 	%f11, %f7, %f8;
	add.s32 	%r13, %r13, %r4;
	setp.lt.u32 	%p2, %r13, %r7;
	@%p2 bra 	$L__BB9_2;
$L__BB9_3:
	shl.b32 	%r10, %r1, 2;
	mov.u32 	%r11, sdata;
	add.s32 	%r12, %r11, %r10;
	st.volatile.shared.f32 	[%r12], %f11;
	bar.sync 	0;
	setp.ne.s32 	%p3, %r1, 0;
	@%p3 bra 	$L__BB9_5;
	ld.shared.f32 	%f9, [sdata];
	cvta.to.global.u64 	%rd6, %rd3;
	mul.wide.u32 	%rd7, %r2, 4;
	add.s64 	%rd8, %rd6, %rd7;
	st.global.f32 	[%rd8], %f9;
$L__BB9_5:
	ret;

}
	// .globl	_Z15reduceMultiPassILj512ELb0EEvPKfPfj
.visible .entry _Z15reduceMultiPassILj512ELb0EEvPKfPfj(
	.param .u64 .ptr .align 1 _Z15reduceMultiPassILj512ELb0EEvPKfPfj_param_0,
	.param .u64 .ptr .align 1 _Z15reduceMultiPassILj512ELb0EEvPKfPfj_param_1,
	.param .u32 _Z15reduceMultiPassILj512ELb0EEvPKfPfj_param_2
)
{
	.reg .pred 	%p<9>;
	.reg .b32 	%r<15>;
	.reg .b32 	%f<38>;
	.reg .b64 	%rd<11>;

	ld.param.u64 	%rd3, [_Z15reduceMultiPassILj512ELb0EEvPKfPfj_param_0];
	ld.param.u64 	%rd2, [_Z15reduceMultiPassILj512ELb0EEvPKfPfj_param_1];
	ld.param.u32 	%r9, [_Z15reduceMultiPassILj512ELb0EEvPKfPfj_param_2];
	cvta.to.global.u64 	%rd1, %rd3;
	mov.u32 	%r1, %tid.x;
	mov.u32 	%r2, %ctaid.x;
	shl.b32 	%r10, %r2, 10;
	or.b32  	%r14, %r10, %r1;
	setp.ge.u32 	%p1, %r14, %r9;
	mov.f32 	%f32, 0f00000000;
	@%p1 bra 	$L__BB10_5;
	mov.u32 	%r11, %nctaid.x;
	shl.b32 	%r4, %r11, 10;
	mov.f32 	%f32, 0f00000000;
$L__BB10_2:
	mul.wide.u32 	%rd4, %r14, 4;
	add.s64 	%rd5, %rd1, %rd4;
	ld.global.f32 	%f14, [%rd5];
	add.f32 	%f32, %f32, %f14;
	add.s32 	%r6, %r14, 512;
	setp.ge.u32 	%p2, %r6, %r9;
	@%p2 bra 	$L__BB10_4;
	mul.wide.u32 	%rd6, %r6, 4;
	add.s64 	%rd7, %rd1, %rd6;
	ld.global.f32 	%f15, [%rd7];
	add.f32 	%f32, %f32, %f15;
$L__BB10_4:
	add.s32 	%r14, %r14, %r4;
	setp.lt.u32 	%p3, %r14, %r9;
	@%p3 bra 	$L__BB10_2;
$L__BB10_5:
	shl.b32 	%r12, %r1, 2;
	mov.u32 	%r13, sdata;
	add.s32 	%r8, %r13, %r12;
	st.volatile.shared.f32 	[%r8], %f32;
	bar.sync 	0;
	setp.gt.u32 	%p4, %r1, 255;
	@%p4 bra 	$L__BB10_7;
	ld.volatile.shared.f32 	%f16, [%r8+1024];
	add.f32 	%f32, %f32, %f16;
	st.volatile.shared.f32 	[%r8], %f32;
$L__BB10_7:
	bar.sync 	0;
	setp.gt.u32 	%p5, %r1, 127;
	@%p5 bra 	$L__BB10_9;
	ld.volatile.shared.f32 	%f17, [%r8+512];
	add.f32 	%f32, %f32, %f17;
	st.volatile.shared.f32 	[%r8], %f32;
$L__BB10_9:
	bar.sync 	0;
	setp.gt.u32 	%p6, %r1, 63;
	@%p6 bra 	$L__BB10_11;
	ld.volatile.shared.f32 	%f18, [%r8+256];
	add.f32 	%f32, %f32, %f18;
	st.volatile.shared.f32 	[%r8], %f32;
$L__BB10_11:
	bar.sync 	0;
	setp.gt.u32 	%p7, %r1, 31;
	@%p7 bra 	$L__BB10_14;
	ld.volatile.shared.f32 	%f19, [%r8+128];
	add.f32 	%f20, %f32, %f19;
	st.volatile.shared.f32 	[%r8], %f20;
	ld.volatile.shared.f32 	%f21, [%r8+64];
	add.f32 	%f22, %f20, %f21;
	st.volatile.shared.f32 	[%r8], %f22;
	ld.volatile.shared.f32 	%f23, [%r8+32];
	add.f32 	%f24, %f22, %f23;
	st.volatile.shared.f32 	[%r8], %f24;
	ld.volatile.shared.f32 	%f25, [%r8+16];
	add.f32 	%f26, %f24, %f25;
	st.volatile.shared.f32 	[%r8], %f26;
	ld.volatile.shared.f32 	%f27, [%r8+8];
	add.f32 	%f28, %f26, %f27;
	st.volatile.shared.f32 	[%r8], %f28;
	ld.volatile.shared.f32 	%f29, [%r8+4];
	add.f32 	%f30, %f28, %f29;
	st.volatile.shared.f32 	[%r8], %f30;
	setp.ne.s32 	%p8, %r1, 0;
	@%p8 bra 	$L__BB10_14;
	ld.shared.f32 	%f31, [sdata];
	cvta.to.global.u64 	%rd8, %rd2;
	mul.wide.u32 	%rd9, %r2, 4;
	add.s64 	%rd10, %rd8, %rd9;
	st.global.f32 	[%rd10], %f31;
$L__BB10_14:
	ret;

}
	// .globl	_Z15reduceMultiPassILj256ELb0EEvPKfPfj
.visible .entry _Z15reduceMultiPassILj256ELb0EEvPKfPfj(
	.param .u64 .ptr .align 1 _Z15reduceMultiPassILj256ELb0EEvPKfPfj_param_0,
	.param .u64 .ptr .align 1 _Z15reduceMultiPassILj256ELb0EEvPKfPfj_param_1,
	.param .u32 _Z15reduceMultiPassILj256ELb0EEvPKfPfj_param_2
)
{
	.reg .pred 	%p<8>;
	.reg .b32 	%r<15>;
	.reg .b32 	%f<34>;
	.reg .b64 	%rd<11>;

	ld.param.u64 	%rd3, [_Z15reduceMultiPassILj256ELb0EEvPKfPfj_param_0];
	ld.param.u64 	%rd2, [_Z15reduceMultiPassILj256ELb0EEvPKfPfj_param_1];
	ld.param.u32 	%r9, [_Z15reduceMultiPassILj256ELb0EEvPKfPfj_param_2];
	cvta.to.global.u64 	%rd1, %rd3;
	mov.u32 	%r1, %tid.x;
	mov.u32 	%r2, %ctaid.x;
	shl.b32 	%r10, %r2, 9;
	add.s32 	%r14, %r10, %r1;
	setp.ge.u32 	%p1, %r14, %r9;
	mov.f32 	%f29, 0f00000000;
	@%p1 bra 	$L__BB11_5;
	mov.u32 	%r11, %nctaid.x;
	shl.b32 	%r4, %r11, 9;
	mov.f32 	%f29, 0f00000000;
$L__BB11_2:
	mul.wide.u32 	%rd4, %r14, 4;
	add.s64 	%rd5, %rd1, %rd4;
	ld.global.f32 	%f12, [%rd5];
	add.f32 	%f29, %f29, %f12;
	add.s32 	%r6, %r14, 256;
	setp.ge.u32 	%p2, %r6, %r9;
	@%p2 bra 	$L__BB11_4;
	mul.wide.u32 	%rd6, %r6, 4;
	add.s64 	%rd7, %rd1, %rd6;
	ld.global.f32 	%f13, [%rd7];
	add.f32 	%f29, %f29, %f13;
$L__BB11_4:
	add.s32 	%r14, %r14, %r4;
	setp.lt.u32 	%p3, %r14, %r9;
	@%p3 bra 	$L__BB11_2;
$L__BB11_5:
	shl.b32 	%r12, %r1, 2;
	mov.u32 	%r13, sdata;
	add.s32 	%r8, %r13, %r12;
	st.volatile.shared.f32 	[%r8], %f29;
	bar.sync 	0;
	setp.gt.u32 	%p4, %r1, 127;
	@%p4 bra 	$L__BB11_7;
	ld.volatile.shared.f32 	%f14, [%r8+512];
	add.f32 	%f29, %f29, %f14;
	st.volatile.shared.f32 	[%r8], %f29;
$L__BB11_7:
	bar.sync 	0;
	setp.gt.u32 	%p5, %r1, 63;
	@%p5 bra 	$L__BB11_9;
	ld.volatile.shared.f32 	%f15, [%r8+256];
	add.f32 	%f29, %f29, %f15;
	st.volatile.shared.f32 	[%r8], %f29;
$L__BB11_9:
	bar.sync 	0;
	setp.gt.u32 	%p6, %r1, 31;
	@%p6 bra 	$L__BB11_12;
	ld.volatile.shared.f32 	%f16, [%r8+128];
	add.f32 	%f17, %f29, %f16;
	st.volatile.shared.f32 	[%r8], %f17;
	ld.volatile.shared.f32 	%f18, [%r8+64];
	add.f32 	%f19, %f17, %f18;
	st.volatile.shared.f32 	[%r8], %f19;
	ld.volatile.shared.f32 	%f20, [%r8+32];
	add.f32 	%f21, %f19, %f20;
	st.volatile.shared.f32 	[%r8], %f21;
	ld.volatile.shared.f32 	%f22, [%r8+16];
	add.f32 	%f23, %f21, %f22;
	st.volatile.shared.f32 	[%r8], %f23;
	ld.volatile.shared.f32 	%f24, [%r8+8];
	add.f32 	%f25, %f23, %f24;
	st.volatile.shared.f32 	[%r8], %f25;
	ld.volatile.shared.f32 	%f26, [%r8+4];
	add.f32 	%f27, %f25, %f26;
	st.volatile.shared.f32 	[%r8], %f27;
	setp.ne.s32 	%p7, %r1, 0;
	@%p7 bra 	$L__BB11_12;
	ld.shared.f32 	%f28, [sdata];
	cvta.to.global.u64 	%rd8, %rd2;
	mul.wide.u32 	%rd9, %r2, 4;
	add.s64 	%rd10, %rd8, %rd9;
	st.global.f32 	[%rd10], %f28;
$L__BB11_12:
	ret;

}
	// .globl	_Z15reduceMultiPassILj128ELb0EEvPKfPfj
.visible .entry _Z15reduceMultiPassILj128ELb0EEvPKfPfj(
	.param .u64 .ptr .align 1 _Z15reduceMultiPassILj128ELb0EEvPKfPfj_param_0,
	.param .u64 .ptr .align 1 _Z15reduceMultiPassILj128ELb0EEvPKfPfj_param_1,
	.param .u32 _Z15reduceMultiPassILj128ELb0EEvPKfPfj_param_2
)
{
	.reg .pred 	%p<7>;
	.reg .b32 	%r<15>;
	.reg .b32 	%f<30>;
	.reg .b64 	%rd<11>;

	ld.param.u64 	%rd3, [_Z15reduceMultiPassILj128ELb0EEvPKfPfj_param_0];
	ld.param.u64 	%rd2, [_Z15reduceMultiPassILj128ELb0EEvPKfPfj_param_1];
	ld.param.u32 	%r9, [_Z15reduceMultiPassILj128ELb0EEvPKfPfj_param_2];
	cvta.to.global.u64 	%rd1, %rd3;
	mov.u32 	%r1, %tid.x;
	mov.u32 	%r2, %ctaid.x;
	shl.b32 	%r10, %r2, 8;
	add.s32 	%r14, %r10, %r1;
	setp.ge.u32 	%p1, %r14, %r9;
	mov.f32 	%f26, 0f00000000;
	@%p1 bra 	$L__BB12_5;
	mov.u32 	%r11, %nctaid.x;
	shl.b32 	%r4, %r11, 8;
	mov.f32 	%f26, 0f00000000;
$L__BB12_2:
	mul.wide.u32 	%rd4, %r14, 4;
	add.s64 	%rd5, %rd1, %rd4;
	ld.global.f32 	%f10, [%rd5];
	add.f32 	%f26, %f26, %f10;
	add.s32 	%r6, %r14, 128;
	setp.ge.u32 	%p2, %r6, %r9;
	@%p2 bra 	$L__BB12_4;
	mul.wide.u32 	%rd6, %r6, 4;
	add.s64 	%rd7, %rd1, %rd6;
	ld.global.f32 	%f11, [%rd7];
	add.f32 	%f26, %f26, %f11;
$L__BB12_4:
	add.s32 	%r14, %r14, %r4;
	setp.lt.u32 	%p3, %r14, %r9;
	@%p3 bra 	$L__BB12_2;
$L__BB12_5:
	shl.b32 	%r12, %r1, 2;
	mov.u32 	%r13, sdata;
	add.s32 	%r8, %r13, %r12;
	st.volatile.shared.f32 	[%r8], %f26;
	bar.sync 	0;
	setp.gt.u32 	%p4, %r1, 63;
	@%p4 bra 	$L__BB12_7;
	ld.volatile.shared.f32 	%f12, [%r8+256];
	add.f32 	%f26, %f26, %f12;
	st.volatile.shared.f32 	[%r8], %f26;
$L__BB12_7:
	bar.sync 	0;
	setp.gt.u32 	%p5, %r1, 31;
	@%p5 bra 	$L__BB12_10;
	ld.volatile.shared.f32 	%f13, [%r8+128];
	add.f32 	%f14, %f26, %f13;
	st.volatile.shared.f32 	[%r8], %f14;
	ld.volatile.shared.f32 	%f15, [%r8+64];
	add.f32 	%f16, %f14, %f15;
	st.volatile.shared.f32 	[%r8], %f16;
	ld.volatile.shared.f32 	%f17, [%r8+32];
	add.f32 	%f18, %f16, %f17;
	st.volatile.shared.f32 	[%r8], %f18;
	ld.volatile.shared.f32 	%f19, [%r8+16];
	add.f32 	%f20, %f18, %f19;
	st.volatile.shared.f32 	[%r8], %f20;
	ld.volatile.shared.f32 	%f21, [%r8+8];
	add.f32 	%f22, %f20, %f21;
	st.volatile.shared.f32 	[%r8], %f22;
	ld.volatile.shared.f32 	%f23, [%r8+4];
	add.f32 	%f24, %f22, %f23;
	st.volatile.shared.f32 	[%r8], %f24;
	setp.ne.s32 	%p6, %r1, 0;
	@%p6 bra 	$L__BB12_10;
	ld.shared.f32 	%f25, [sdata];
	cvta.to.global.u64 	%rd8, %rd2;
	mul.wide.u32 	%rd9, %r2, 4;
	add.s64 	%rd10, %rd8, %rd9;
	st.global.f32 	[%rd10], %f25;
$L__BB12_10:
	ret;

}
	// .globl	_Z15reduceMultiPassILj64ELb0EEvPKfPfj
.visible .entry _Z15reduceMultiPassILj64ELb0EEvPKfPfj(
	.param .u64 .ptr .align 1 _Z15reduceMultiPassILj64ELb0EEvPKfPfj_param_0,
	.param .u64 .ptr .align 1 _Z15reduceMultiPassILj64ELb0EEvPKfPfj_param_1,
	.param .u32 _Z15reduceMultiPassILj64ELb0EEvPKfPfj_param_2
)
{
	.reg .pred 	%p<6>;
	.reg .b32 	%r<15>;
	.reg .b32 	%f<26>;
	.reg .b64 	%rd<11>;

	ld.param.u64 	%rd3, [_Z15reduceMultiPassILj64ELb0EEvPKfPfj_param_0];
	ld.param.u64 	%rd2, [_Z15reduceMultiPassILj64ELb0EEvPKfPfj_param_1];
	ld.param.u32 	%r9, [_Z15reduceMultiPassILj64ELb0EEvPKfPfj_param_2];
	cvta.to.global.u64 	%rd1, %rd3;
	mov.u32 	%r1, %tid.x;
	mov.u32 	%r2, %ctaid.x;
	shl.b32 	%r10, %r2, 7;
	add.s32 	%r14, %r10, %r1;
	setp.ge.u32 	%p1, %r14, %r9;
	mov.f32 	%f23, 0f00000000;
	@%p1 bra 	$L__BB13_5;
	mov.u32 	%r11, %nctaid.x;
	shl.b32 	%r4, %r11, 7;
	mov.f32 	%f23, 0f00000000;
$L__BB13_2:
	mul.wide.u32 	%rd4, %r14, 4;
	add.s64 	%rd5, %rd1, %rd4;
	ld.global.f32 	%f8, [%rd5];
	add.f32 	%f23, %f23, %f8;
	add.s32 	%r6, %r14, 64;
	setp.ge.u32 	%p2, %r6, %r9;
	@%p2 bra 	$L__BB13_4;
	mul.wide.u32 	%rd6, %r6, 4;
	add.s64 	%rd7, %rd1, %rd6;
	ld.global.f32 	%f9, [%rd7];
	add.f32 	%f23, %f23, %f9;
$L__BB13_4:
	add.s32 	%r14, %r14, %r4;
	setp.lt.u32 	%p3, %r14, %r9;
	@%p3 bra 	$L__BB13_2;
$L__BB13_5:
	shl.b32 	%r12, %r1, 2;
	mov.u32 	%r13, sdata;
	add.s32 	%r8, %r13, %r12;
	st.volatile.shared.f32 	[%r8], %f23;
	bar.sync 	0;
	setp.gt.u32 	%p4, %r1, 31;
	@%p4 bra 	$L__BB13_8;
	ld.volatile.shared.f32 	%f10, [%r8+128];
	add.f32 	%f11, %f23, %f10;
	st.volatile.shared.f32 	[%r8], %f11;
	ld.volatile.shared.f32 	%f12, [%r8+64];
	add.f32 	%f13, %f11, %f12;
	st.volatile.shared.f32 	[%r8], %f13;
	ld.volatile.shared.f32 	%f14, [%r8+32];
	add.f32 	%f15, %f13, %f14;
	st.volatile.shared.f32 	[%r8], %f15;
	ld.volatile.shared.f32 	%f16, [%r8+16];
	add.f32 	%f17, %f15, %f16;
	st.volatile.shared.f32 	[%r8], %f17;
	ld.volatile.shared.f32 	%f18, [%r8+8];
	add.f32 	%f19, %f17, %f18;
	st.volatile.shared.f32 	[%r8], %f19;
	ld.volatile.shared.f32 	%f20, [%r8+4];
	add.f32 	%f21, %f19, %f20;
	st.volatile.shared.f32 	[%r8], %f21;
	setp.ne.s32 	%p5, %r1, 0;
	@%p5 bra 	$L__BB13_8;
	ld.shared.f32 	%f22, [sdata];
	cvta.to.global.u64 	%rd8, %rd2;
	mul.wide.u32 	%rd9, %r2, 4;
	add.s64 	%rd10, %rd8, %rd9;
	st.global.f32 	[%rd10], %f22;
$L__BB13_8:
	ret;

}
	// .globl	_Z15reduceMultiPassILj32ELb0EEvPKfPfj
.visible .entry _Z15reduceMultiPassILj32ELb0EEvPKfPfj(
	.param .u64 .ptr .align 1 _Z15reduceMultiPassILj32ELb0EEvPKfPfj_param_0,
	.param .u64 .ptr .align 1 _Z15reduceMultiPassILj32ELb0EEvPKfPfj_param_1,
	.param .u32 _Z15reduceMultiPassILj32ELb0EEvPKfPfj_param_2
)
{
	.reg .pred 	%p<6>;
	.reg .b32 	%r<15>;
	.reg .b32 	%f<24>;
	.reg .b64 	%rd<11>;

	ld.param.u64 	%rd3, [_Z15reduceMultiPassILj32ELb0EEvPKfPfj_param_0];
	ld.param.u64 	%rd2, [_Z15reduceMultiPassILj32ELb0EEvPKfPfj_param_1];
	ld.param.u32 	%r9, [_Z15reduceMultiPassILj32ELb0EEvPKfPfj_param_2];
	cvta.to.global.u64 	%rd1, %rd3;
	mov.u32 	%r1, %tid.x;
	mov.u32 	%r2, %ctaid.x;
	shl.b32 	%r10, %r2, 6;
	add.s32 	%r14, %r10, %r1;
	setp.ge.u32 	%p1, %r14, %r9;
	mov.f32 	%f21, 0f00000000;
	@%p1 bra 	$L__BB14_5;
	mov.u32 	%r11, %nctaid.x;
	shl.b32 	%r4, %r11, 6;
	mov.f32 	%f21, 0f00000000;
$L__BB14_2:
	mul.wide.u32 	%rd4, %r14, 4;
	add.s64 	%rd5, %rd1, %rd4;
	ld.global.f32 	%f8, [%rd5];
	add.f32 	%f21, %f21, %f8;
	add.s32 	%r6, %r14, 32;
	setp.ge.u32 	%p2, %r6, %r9;
	@%p2 bra 	$L__BB14_4;
	mul.wide.u32 	%rd6, %r6, 4;
	add.s64 	%rd7, %rd1, %rd6;
	ld.global.f32 	%f9, [%rd7];
	add.f32 	%f21, %f21, %f9;
$L__BB14_4:
	add.s32 	%r14, %r14, %r4;
	setp.lt.u32 	%p3, %r14, %r9;
	@%p3 bra 	$L__BB14_2;
$L__BB14_5:
	shl.b32 	%r12, %r1, 2;
	mov.u32 	%r13, sdata;
	add.s32 	%r8, %r13, %r12;
	st.volatile.shared.f32 	[%r8], %f21;
	bar.sync 	0;
	setp.gt.u32 	%p4, %r1, 31;
	@%p4 bra 	$L__BB14_8;
	ld.volatile.shared.f32 	%f10, [%r8+64];
	add.f32 	%f11, %f21, %f10;
	st.volatile.shared.f32 	[%r8], %f11;
	ld.volatile.shared.f32 	%f12, [%r8+32];
	add.f32 	%f13, %f11, %f12;
	st.volatile.shared.f32 	[%r8], %f13;
	ld.volatile.shared.f32 	%f14, [%r8+16];
	add.f32 	%f15, %f13, %f14;
	st.volatile.shared.f32 	[%r8], %f15;
	ld.volatile.shared.f32 	%f16, [%r8+8];
	add.f32 	%f17, %f15, %f16;
	st.volatile.shared.f32 	[%r8], %f17;
	ld.volatile.shared.f32 	%f18, [%r8+4];
	add.f32 	%f19, %f17, %f18;
	st.volatile.shared.f32 	[%r8], %f19;
	setp.ne.s32 	%p5, %r1, 0;
	@%p5 bra 	$L__BB14_8;
	ld.shared.f32 	%f20, [sdata];
	cvta.to.global.u64 	%rd8, %rd2;
	mul.wide.u32 	%rd9, %r2, 4;
	add.s64 	%rd10, %rd8, %rd9;
	st.global.f32 	[%rd10], %f20;
$L__BB14_8:
	ret;

}
	// .globl	_Z15reduceMultiPassILj16ELb0EEvPKfPfj
.visible .entry _Z15reduceMultiPassILj16ELb0EEvPKfPfj(
	.param .u64 .ptr .align 1 _Z15reduceMultiPassILj16ELb0EEvPKfPfj_param_0,
	.param .u64 .ptr .align 1 _Z15reduceMultiPassILj16ELb0EEvPKfPfj_param_1,
	.param .u32 _Z15reduceMultiPassILj16ELb0EEvPKfPfj_param_2
)
{
	.reg .pred 	%p<6>;
	.reg .b32 	%r<15>;
	.reg .b32 	%f<22>;
	.reg .b64 	%rd<11>;

	ld.param.u64 	%rd3, [_Z15reduceMultiPassILj16ELb0EEvPKfPfj_param_0];
	ld.param.u64 	%rd2, [_Z15reduceMultiPassILj16ELb0EEvPKfPfj_param_1];
	ld.param.u32 	%r9, [_Z15reduceMultiPassILj16ELb0EEvPKfPfj_param_2];
	cvta.to.global.u64 	%rd1, %rd3;
	mov.u32 	%r1, %tid.x;
	mov.u32 	%r2, %ctaid.x;
	shl.b32 	%r10, %r2, 5;
	add.s32 	%r14, %r10, %r1;
	setp.ge.u32 	%p1, %r14, %r9;
	mov.f32 	%f19, 0f00000000;
	@%p1 bra 	$L__BB15_5;
	mov.u32 	%r11, %nctaid.x;
	shl.b32 	%r4, %r11, 5;
	mov.f32 	%f19, 0f00000000;
$L__BB15_2:
	mul.wide.u32 	%rd4, %r14, 4;
	add.s64 	%rd5, %rd1, %rd4;
	ld.global.f32 	%f8, [%rd5];
	add.f32 	%f19, %f19, %f8;
	add.s32 	%r6, %r14, 16;
	setp.ge.u32 	%p2, %r6, %r9;
	@%p2 bra 	$L__BB15_4;
	mul.wide.u32 	%rd6, %r6, 4;
	add.s64 	%rd7, %rd1, %rd6;
	ld.global.f32 	%f9, [%rd7];
	add.f32 	%f19, %f19, %f9;
$L__BB15_4:
	add.s32 	%r14, %r14, %r4;
	setp.lt.u32 	%p3, %r14, %r9;
	@%p3 bra 	$L__BB15_2;
$L__BB15_5:
	shl.b32 	%r12, %r1, 2;
	mov.u32 	%r13, sdata;
	add.s32 	%r8, %r13, %r12;
	st.volatile.shared.f32 	[%r8], %f19;
	bar.sync 	0;
	setp.gt.u32 	%p4, %r1, 31;
	@%p4 bra 	$L__BB15_8;
	ld.volatile.shared.f32 	%f10, [%r8+32];
	add.f32 	%f11, %f19, %f10;
	st.volatile.shared.f32 	[%r8], %f11;
	ld.volatile.shared.f32 	%f12, [%r8+16];
	add.f32 	%f13, %f11, %f12;
	st.volatile.shared.f32 	[%r8], %f13;
	ld.volatile.shared.f32 	%f14, [%r8+8];
	add.f32 	%f15, %f13, %f14;
	st.volatile.shared.f32 	[%r8], %f15;
	ld.volatile.shared.f32 	%f16, [%r8+4];
	add.f32 	%f17, %f15, %f16;
	st.volatile.shared.f32 	[%r8], %f17;
	setp.ne.s32 	%p5, %r1, 0;
	@%p5 bra 	$L__BB15_8;
	ld.shared.f32 	%f18, [sdata];
	cvta.to.global.u64 	%rd8, %rd2;
	mul.wide.u32 	%rd9, %r2, 4;
	add.s64 	%rd10, %rd8, %rd9;
	st.global.f32 	[%rd10], %f18;
$L__BB15_8:
	ret;

}
	// .globl	_Z15reduceMultiPassILj8ELb0EEvPKfPfj
.visible .entry _Z15reduceMultiPassILj8ELb0EEvPKfPfj(
	.param .u64 .ptr .align 1 _Z15reduceMultiPassILj8ELb0EEvPKfPfj_param_0,
	.param .u64 .ptr .align 1 _Z15reduceMultiPassILj8ELb0EEvPKfPfj_param_1,
	.param .u32 _Z15reduceMultiPassILj8ELb0EEvPKfPfj_param_2
)
{
	.reg .pred 	%p<6>;
	.reg .b32 	%r<15>;
	.reg .b32 	%f<20>;
	.reg .b64 	%rd<11>;

	ld.param.u64 	%rd3, [_Z15reduceMultiPassILj8ELb0EEvPKfPfj_param_0];
	ld.param.u64 	%rd2, [_Z15reduceMultiPassILj8ELb0EEvPKfPfj_param_1];
	ld.param.u32 	%r9, [_Z15reduceMultiPassILj8ELb0EEvPKfPfj_param_2];
	cvta.to.global.u64 	%rd1, %rd3;
	mov.u32 	%r1, %tid.x;
	mov.u32 	%r2, %ctaid.x;
	shl.b32 	%r10, %r2, 4;
	add.s32 	%r14, %r10, %r1;
	setp.ge.u32 	%p1, %r14, %r9;
	mov.f32 	%f17, 0f00000000;
	@%p1 bra 	$L__BB16_5;
	mov.u32 	%r11, %nctaid.x;
	shl.b32 	%r4, %r11, 4;
	mov.f32 	%f17, 0f00000000;
$L__BB16_2:
	mul.wide.u32 	%rd4, %r14, 4;
	add.s64 	%rd5, %rd1, %rd4;
	ld.global.f32 	%f8, [%rd5];
	add.f32 	%f17, %f17, %f8;
	add.s32 	%r6, %r14, 8;
	setp.ge.u32 	%p2, %r6, %r9;
	@%p2 bra 	$L__BB16_4;
	mul.wide.u32 	%rd6, %r6, 4;
	add.s64 	%rd7, %rd1, %rd6;
	ld.global.f32 	%f9, [%rd7];
	add.f32 	%f17, %f17, %f9;
$L__BB16_4:
	add.s32 	%r14, %r14, %r4;
	setp.lt.u32 	%p3, %r14, %r9;
	@%p3 bra 	$L__BB16_2;
$L__BB16_5:
	shl.b32 	%r12, %r1, 2;
	mov.u32 	%r13, sdata;
	add.s32 	%r8, %r13, %r12;
	st.volatile.shared.f32 	[%r8], %f17;
	bar.sync 	0;
	setp.gt.u32 	%p4, %r1, 31;
	@%p4 bra 	$L__BB16_8;
	ld.volatile.shared.f32 	%f10, [%r8+16];
	add.f32 	%f11, %f17, %f10;
	st.volatile.shared.f32 	[%r8], %f11;
	ld.volatile.shared.f32 	%f12, [%r8+8];
	add.f32 	%f13, %f11, %f12;
	st.volatile.shared.f32 	[%r8], %f13;
	ld.volatile.shared.f32 	%f14, [%r8+4];
	add.f32 	%f15, %f13, %f14;
	st.volatile.shared.f32 	[%r8], %f15;
	setp.ne.s32 	%p5, %r1, 0;
	@%p5 bra 	$L__BB16_8;
	ld.shared.f32 	%f16, [sdata];
	cvta.to.global.u64 	%rd8, %rd2;
	mul.wide.u32 	%rd9, %r2, 4;
	add.s64 	%rd10, %rd8, %rd9;
	st.global.f32 	[%rd10], %f16;
$L__BB16_8:
	ret;

}
	// .globl	_Z15reduceMultiPassILj4ELb0EEvPKfPfj
.visible .entry _Z15reduceMultiPassILj4ELb0EEvPKfPfj(
	.param .u64 .ptr .align 1 _Z15reduceMultiPassILj4ELb0EEvPKfPfj_param_0,
	.param .u64 .ptr .align 1 _Z15reduceMultiPassILj4ELb0EEvPKfPfj_param_1,
	.param .u32 _Z15reduceMultiPassILj4ELb0EEvPKfPfj_param_2
)
{
	.reg .pred 	%p<6>;
	.reg .b32 	%r<15>;
	.reg .b32 	%f<18>;
	.reg .b64 	%rd<11>;

	ld.param.u64 	%rd3, [_Z15reduceMultiPassILj4ELb0EEvPKfPfj_param_0];
	ld.param.u64 	%rd2, [_Z15reduceMultiPassILj4ELb0EEvPKfPfj_param_1];
	ld.param.u32 	%r9, [_Z15reduceMultiPassILj4ELb0EEvPKfPfj_param_2];
	cvta.to.global.u64 	%rd1, %rd3;
	mov.u32 	%r1, %tid.x;
	mov.u32 	%r2, %ctaid.x;
	shl.b32 	%r10, %r2, 3;
	add.s32 	%r14, %r10, %r1;
	setp.ge.u32 	%p1, %r14, %r9;
	mov.f32 	%f15, 0f00000000;
	@%p1 bra 	$L__BB17_5;
	mov.u32 	%r11, %nctaid.x;
	shl.b32 	%r4, %r11, 3;
	mov.f32 	%f15, 0f00000000;
$L__BB17_2:
	mul.wide.u32 	%rd4, %r14, 4;
	add.s64 	%rd5, %rd1, %rd4;
	ld.global.f32 	%f8, [%rd5];
	add.f32 	%f15, %f15, %f8;
	add.s32 	%r6, %r14, 4;
	setp.ge.u32 	%p2, %r6, %r9;
	@%p2 bra 	$L__BB17_4;
	mul.wide.u32 	%rd6, %r6, 4;
	add.s64 	%rd7, %rd1, %rd6;
	ld.global.f32 	%f9, [%rd7];
	add.f32 	%f15, %f15, %f9;
$L__BB17_4:
	add.s32 	%r14, %r14, %r4;
	setp.lt.u32 	%p3, %r14, %r9;
	@%p3 bra 	$L__BB17_2;
$L__BB17_5:
	shl.b32 	%r12, %r1, 2;
	mov.u32 	%r13, sdata;
	add.s32 	%r8, %r13, %r12;
	st.volatile.shared.f32 	[%r8], %f15;
	bar.sync 	0;
	setp.gt.u32 	%p4, %r1, 31;
	@%p4 bra 	$L__BB17_8;
	ld.volatile.shared.f32 	%f10, [%r8+8];
	add.f32 	%f11, %f15, %f10;
	st.volatile.shared.f32 	[%r8], %f11;
	ld.volatile.shared.f32 	%f12, [%r8+4];
	add.f32 	%f13, %f11, %f12;
	st.volatile.shared.f32 	[%r8], %f13;
	setp.ne.s32 	%p5, %r1, 0;
	@%p5 bra 	$L__BB17_8;
	ld.shared.f32 	%f14, [sdata];
	cvta.to.global.u64 	%rd8, %rd2;
	mul.wide.u32 	%rd9, %r2, 4;
	add.s64 	%rd10, %rd8, %rd9;
	st.global.f32 	[%rd10], %f14;
$L__BB17_8:
	ret;

}
	// .globl	_Z15reduceMultiPassILj2ELb0EEvPKfPfj
.visible .entry _Z15reduceMultiPassILj2ELb0EEvPKfPfj(
	.param .u64 .ptr .align 1 _Z15reduceMultiPassILj2ELb0EEvPKfPfj_param_0,
	.param .u64 .ptr .align 1 _Z15reduceMultiPassILj2ELb0EEvPKfPfj_param_1,
	.param .u32 _Z15reduceMultiPassILj2ELb0EEvPKfPfj_param_2
)
{
	.reg .pred 	%p<6>;
	.reg .b32 	%r<15>;
	.reg .b32 	%f<16>;
	.reg .b64 	%rd<11>;

	ld.param.u64 	%rd3, [_Z15reduceMultiPassILj2ELb0EEvPKfPfj_param_0];
	ld.param.u64 	%rd2, [_Z15reduceMultiPassILj2ELb0EEvPKfPfj_param_1];
	ld.param.u32 	%r9, [_Z15reduceMultiPassILj2ELb0EEvPKfPfj_param_2];
	cvta.to.global.u64 	%rd1, %rd3;
	mov.u32 	%r1, %tid.x;
	mov.u32 	%r2, %ctaid.x;
	shl.b32 	%r10, %r2, 2;
	add.s32 	%r14, %r10, %r1;
	setp.ge.u32 	%p1, %r14, %r9;
	mov.f32 	%f13, 0f00000000;
	@%p1 bra 	$L__BB18_5;
	mov.u32 	%r11, %nctaid.x;
	shl.b32 	%r4, %r11, 2;
	mov.f32 	%f13, 0f00000000;
$L__BB18_2:
	mul.wide.u32 	%rd4, %r14, 4;
	add.s64 	%rd5, %rd1, %rd4;
	ld.global.f32 	%f8, [%rd5];
	add.f32 	%f13, %f13, %f8;
	add.s32 	%r6, %r14, 2;
	setp.ge.u32 	%p2, %r6, %r9;
	@%p2 bra 	$L__BB18_4;
	mul.wide.u32 	%rd6, %r6, 4;
	add.s64 	%rd7, %rd1, %rd6;
	ld.global.f32 	%f9, [%rd7];
	add.f32 	%f13, %f13, %f9;
$L__BB18_4:
	add.s32 	%r14, %r14, %r4;
	setp.lt.u32 	%p3, %r14, %r9;
	@%p3 bra 	$L__BB18_2;
$L__BB18_5:
	shl.b32 	%r12, %r1, 2;
	mov.u32 	%r13, sdata;
	add.s32 	%r8, %r13, %r12;
	st.volatile.shared.f32 	[%r8], %f13;
	bar.sync 	0;
	setp.gt.u32 	%p4, %r1, 31;
	@%p4 bra 	$L__BB18_8;
	ld.volatile.shared.f32 	%f10, [%r8+4];
	add.f32 	%f11, %f13, %f10;
	st.volatile.shared.f32 	[%r8], %f11;
	setp.ne.s32 	%p5, %r1, 0;
	@%p5 bra 	$L__BB18_8;
	ld.shared.f32 	%f12, [sdata];
	cvta.to.global.u64 	%rd8, %rd2;
	mul.wide.u32 	%rd9, %r2, 4;
	add.s64 	%rd10, %rd8, %rd9;
	st.global.f32 	[%rd10], %f12;
$L__BB18_8:
	ret;

}
	// .globl	_Z15reduceMultiPassILj1ELb0EEvPKfPfj
.visible .entry _Z15reduceMultiPassILj1ELb0EEvPKfPfj(
	.param .u64 .ptr .align 1 _Z15reduceMultiPassILj1ELb0EEvPKfPfj_param_0,
	.param .u64 .ptr .align 1 _Z15reduceMultiPassILj1ELb0EEvPKfPfj_param_1,
	.param .u32 _Z15reduceMultiPassILj1ELb0EEvPKfPfj_param_2
)
{
	.reg .pred 	%p<5>;
	.reg .b32 	%r<15>;
	.reg .b32 	%f<14>;
	.reg .b64 	%rd<9>;

	ld.param.u64 	%rd3, [_Z15reduceMultiPassILj1ELb0EEvPKfPfj_param_0];
	ld.param.u64 	%rd4, [_Z15reduceMultiPassILj1ELb0EEvPKfPfj_param_1];
	ld.param.u32 	%r7, [_Z15reduceMultiPassILj1ELb0EEvPKfPfj_param_2];
	mov.u32 	%r1, %tid.x;
	mov.u32 	%r2, %ctaid.x;
	shl.b32 	%r8, %r2, 1;
	add.s32 	%r14, %r8, %r1;
	setp.ge.u32 	%p1, %r14, %r7;
	mov.f32 	%f11, 0f00000000;
	@%p1 bra 	$L__BB19_5;
	mov.u32 	%r9, %nctaid.x;
	shl.b32 	%r4, %r9, 1;
	cvta.to.global.u64 	%rd1, %rd3;
	mov.f32 	%f11, 0f00000000;
$L__BB19_2:
	mul.wide.u32 	%rd5, %r14, 4;
	add.s64 	%rd2, %rd1, %rd5;
	ld.global.f32 	%f8, [%rd2];
	add.f32 	%f11, %f11, %f8;
	add.s32 	%r10, %r14, 1;
	setp.ge.u32 	%p2, %r10, %r7;
	@%p2 bra 	$L__BB19_4;
	ld.global.f32 	%f9, [%rd2+4];
	add.f32 	%f11, %f11, %f9;
$L__BB19_4:
	add.s32 	%r14, %r14, %r4;
	setp.lt.u32 	%p3, %r14, %r7;
	@%p3 bra 	$L__BB19_2;
$L__BB19_5:
	shl.b32 	%r11, %r1, 2;
	mov.u32 	%r12, sdata;
	add.s32 	%r13, %r12, %r11;
	st.volatile.shared.f32 	[%r13], %f11;
	bar.sync 	0;
	setp.ne.s32 	%p4, %r1, 0;
	@%p4 bra 	$L__BB19_7;
	ld.shared.f32 	%f10, [sdata];
	cvta.to.global.u64 	%rd6, %rd4;
	mul.wide.u32 	%rd7, %r2, 4;
	add.s64 	%rd8, %rd6, %rd7;
	st.global.f32 	[%rd8], %f10;
$L__BB19_7:
	ret;

}
	// .globl	_Z16reduceSinglePassILj512ELb1EEvPKfPfj
.visible .entry _Z16reduceSinglePassILj512ELb1EEvPKfPfj(
	.param .u64 .ptr .align 1 _Z16reduceSinglePassILj512ELb1EEvPKfPfj_param_0,
	.param .u64 .ptr .align 1 _Z16reduceSinglePassILj512ELb1EEvPKfPfj_param_1,
	.param .u32 _Z16reduceSinglePassILj512ELb1EEvPKfPfj_param_2
)
{
	.reg .pred 	%p<31>;
	.reg .b16 	%rs<3>;
	.reg .b32 	%r<48>;
	.reg .b32 	%f<143>;
	.reg .b64 	%rd<26>;
	// demoted variable
	.shared .align 1 .u8 _ZZ16reduceSinglePassILj512ELb1EEvPKfPfjE6amLast;
	ld.param.u64 	%rd9, [_Z16reduceSinglePassILj512ELb1EEvPKfPfj_param_0];
	ld.param.u64 	%rd10, [_Z16reduceSinglePassILj512ELb1EEvPKfPfj_param_1];
	ld.param.u32 	%r27, [_Z16reduceSinglePassILj512ELb1EEvPKfPfj_param_2];
	cvta.to.global.u64 	%rd1, %rd10;
	mov.u32 	%r1, %tid.x;
	mov.u32 	%r2, %ctaid.x;
	shl.b32 	%r28, %r2, 10;
	or.b32  	%r41, %r28, %r1;
	mov.u32 	%r4, %nctaid.x;
	setp.ge.u32 	%p2, %r41, %r27;
	mov.f32 	%f127, 0f00000000;
	@%p2 bra 	$L__BB20_3;
	cvta.to.global.u64 	%rd2, %rd9;
	shl.b32 	%r5, %r4, 10;
	mov.f32 	%f127, 0f00000000;
$L__BB20_2:
	mul.wide.u32 	%rd11, %r41, 4;
	add.s64 	%rd12, %rd2, %rd11;
	ld.global.f32 	%f31, [%rd12];
	add.f32 	%f32, %f127, %f31;
	add.s32 	%r29, %r41, 512;
	mul.wide.u32 	%rd13, %r29, 4;
	add.s64 	%rd14, %rd2, %rd13;
	ld.global.f32 	%f33, [%rd14];
	add.f32 	%f127, %f32, %f33;
	add.s32 	%r41, %r41, %r5;
	setp.lt.u32 	%p3, %r41, %r27;
	@%p3 bra 	$L__BB20_2;
$L__BB20_3:
	shl.b32 	%r30, %r1, 2;
	mov.u32 	%r31, sdata;
	add.s32 	%r8, %r31, %r30;
	st.volatile.shared.f32 	[%r8], %f127;
	bar.sync 	0;
	setp.gt.u32 	%p4, %r1, 255;
	@%p4 bra 	$L__BB20_5;
	ld.volatile.shared.f32 	%f34, [%r8+1024];
	add.f32 	%f127, %f127, %f34;
	st.volatile.shared.f32 	[%r8], %f127;
$L__BB20_5:
	bar.sync 	0;
	setp.gt.u32 	%p5, %r1, 127;
	@%p5 bra 	$L__BB20_7;
	ld.volatile.shared.f32 	%f35, [%r8+512];
	add.f32 	%f127, %f127, %f35;
	st.volatile.shared.f32 	[%r8], %f127;
$L__BB20_7:
	bar.sync 	0;
	setp.gt.u32 	%p6, %r1, 63;
	@%p6 bra 	$L__BB20_9;
	ld.volatile.shared.f32 	%f36, [%r8+256];
	add.f32 	%f127, %f127, %f36;
	st.volatile.shared.f32 	[%r8], %f127;
$L__BB20_9:
	bar.sync 	0;
	setp.gt.u32 	%p8, %r1, 31;
	mov.pred 	%p30, 0;
	@%p8 bra 	$L__BB20_12;
	ld.volatile.shared.f32 	%f37, [%r8+128];
	add.f32 	%f38, %f127, %f37;
	st.volatile.shared.f32 	[%r8], %f38;
	ld.volatile.shared.f32 	%f39, [%r8+64];
	add.f32 	%f40, %f38, %f39;
	st.volatile.shared.f32 	[%r8], %f40;
	ld.volatile.shared.f32 	%f41, [%r8+32];
	add.f32 	%f42, %f40, %f41;
	st.volatile.shared.f32 	[%r8], %f42;
	ld.volatile.shared.f32 	%f43, [%r8+16];
	add.f32 	%f44, %f42, %f43;
	st.volatile.shared.f32 	[%r8], %f44;
	ld.volatile.shared.f32 	%f45, [%r8+8];
	add.f32 	%f46, %f44, %f45;
	st.volatile.shared.f32 	[%r8], %f46;
	ld.volatile.shared.f32 	%f47, [%r8+4];
	add.f32 	%f48, %f46, %f47;
	st.volatile.shared.f32 	[%r8], %f48;
	setp.ne.s32 	%p10, %r1, 0;
	@%p10 bra 	$L__BB20_12;
	ld.shared.f32 	%f49, [sdata];
	mul.wide.u32 	%rd15, %r2, 4;
	add.s64 	%rd16, %rd1, %rd15;
	st.global.f32 	[%rd16], %f49;
	mov.pred 	%p30, -1;
$L__BB20_12:
	setp.lt.u32 	%p12, %r4, 2;
	@%p12 bra 	$L__BB20_39;
	membar.gl;
	not.pred 	%p13, %p30;
	@%p13 bra 	$L__BB20_15;
	atom.global.inc.u32 	%r32, [retirementCount], %r4;
	add.s32 	%r33, %r4, -1;
	setp.eq.s32 	%p14, %r32, %r33;
	selp.u16 	%rs1, 1, 0, %p14;
	st.shared.u8 	[_ZZ16reduceSinglePassILj512ELb1EEvPKfPfjE6amLast], %rs1;
$L__BB20_15:
	bar.sync 	0;
	ld.shared.u8 	%rs2, [_ZZ16reduceSinglePassILj512ELb1EEvPKfPfjE6amLast];
	setp.eq.s16 	%p15, %rs2, 0;
	@%p15 bra 	$L__BB20_39;
	setp.ge.u32 	%p16, %r1, %r4;
	mov.f32 	%f139, 0f00000000;
	@%p16 bra 	$L__BB20_29;
	not.b32 	%r34, %r1;
	add.s32 	%r35, %r4, %r34;
	shr.u32 	%r36, %r35, 9;
	add.s32 	%r9, %r36, 1;
	and.b32  	%r10, %r9, 15;
	setp.lt.u32 	%p17, %r35, 7680;
	mov.f32 	%f139, 0f00000000;
	mov.u32 	%r44, %r1;
	@%p17 bra 	$L__BB20_20;
	and.b32  	%r37, %r9, 16777200;
	neg.s32 	%r42, %r37;
	mul.wide.u32 	%rd17, %r1, 4;
	add.s64 	%rd18, %rd17, %rd1;
	add.s64 	%rd24, %rd18, 16384;
	mov.f32 	%f139, 0f00000000;
	mov.u32 	%r44, %r1;
$L__BB20_19:
	.pragma "nounroll";
	ld.global.f32 	%f54, [%rd24+-16384];
	add.f32 	%f55, %f139, %f54;
	ld.global.f32 	%f56, [%rd24+-14336];
	add.f32 	%f57, %f55, %f56;
	ld.global.f32 	%f58, [%rd24+-12288];
	add.f32 	%f59, %f57, %f58;
	ld.global.f32 	%f60, [%rd24+-10240];
	add.f32 	%f61, %f59, %f60;
	ld.global.f32 	%f62, [%rd24+-8192];
	add.f32 	%f63, %f61, %f62;
	ld.global.f32 	%f64, [%rd24+-6144];
	add.f32 	%f65, %f63, %f64;
	ld.global.f32 	%f66, [%rd24+-4096];
	add.f32 	%f67, %f65, %f66;
	ld.global.f32 	%f68, [%rd24+-2048];
	add.f32 	%f69, %f67, %f68;
	ld.global.f32 	%f70, [%rd24];
	add.f32 	%f71, %f69, %f70;
	ld.global.f32 	%f72, [%rd24+2048];
	add.f32 	%f73, %f71, %f72;
	ld.global.f32 	%f74, [%rd24+4096];
	add.f32 	%f75, %f73, %f74;
	ld.global.f32 	%f76, [%rd24+6144];
	add.f32 	%f77, %f75, %f76;
	ld.global.f32 	%f78, [%rd24+8192];
	add.f32 	%f79, %f77, %f78;
	ld.global.f32 	%f80, [%rd24+10240];
	add.f32 	%f81, %f79, %f80;
	ld.global.f32 	%f82, [%rd24+12288];
	add.f32 	%f83, %f81, %f82;
	ld.global.f32 	%f84, [%rd24+14336];
	add.f32 	%f139, %f83, %f84;
	add.s32 	%r44, %r44, 8192;
	add.s32 	%r42, %r42, 16;
	add.s64 	%rd24, %rd24, 32768;
	setp.ne.s32 	%p18, %r42, 0;
	@%p18 bra 	$L__BB20_19;
$L__BB20_20:
	setp.eq.s32 	%p19, %r10, 0;
	@%p19 bra 	$L__BB20_29;
	and.b32  	%r17, %r9, 7;
	setp.lt.u32 	%p20, %r10, 8;
	@%p20 bra 	$L__BB20_23;
	mul.wide.u32 	%rd19, %r44, 4;
	add.s64 	%rd20, %rd1, %rd19;
	ld.global.f32 	%f86, [%rd20];
	add.f32 	%f87, %f139, %f86;
	ld.global.f32 	%f88, [%rd20+2048];
	add.f32 	%f89, %f87, %f88;
	ld.global.f32 	%f90, [%rd20+4096];
	add.f32 	%f91, %f89, %f90;
	ld.global.f32 	%f92, [%rd20+6144];
	add.f32 	%f93, %f91, %f92;
	ld.global.f32 	%f94, [%rd20+8192];
	add.f32 	%f95, %f93, %f94;
	ld.global.f32 	%f96, [%rd20+10240];
	add.f32 	%f97, %f95, %f96;
	ld.global.f32 	%f98, [%rd20+12288];
	add.f32 	%f99, %f97, %f98;
	ld.global.f32 	%f100, [%rd20+14336];
	add.f32 	%f139, %f99, %f100;
	add.s32 	%r44, %r44, 4096;
$L__BB20_23:
	setp.eq.s32 	%p21, %r17, 0;
	@%p21 bra 	$L__BB20_29;
	and.b32  	%r20, %r9, 3;
	setp.lt.u32 	%p22, %r17, 4;
	@%p22 bra 	$L__BB20_26;
	mul.wide.u32 	%rd21, %r44, 4;
	add.s64 	%rd22, %rd1, %rd21;
	ld.global.f32 	%f102, [%rd22];
	add.f32 	%f103, %f139, %f102;
	ld.global.f32 	%f104, [%rd22+2048];
	add.f32 	%f105, %f103, %f104;
	ld.global.f32 	%f106, [%rd22+4096];
	add.f32 	%f107, %f105, %f106;
	ld.global.f32 	%f108, [%rd22+6144];
	add.f32 	%f139, %f107, %f108;
	add.s32 	%r44, %r44, 2048;
$L__BB20_26:
	setp.eq.s32 	%p23, %r20, 0;
	@%p23 bra 	$L__BB20_29;
	mul.wide.u32 	%rd23, %r44, 4;
	add.s64 	%rd25, %rd1, %rd23;
	neg.s32 	%r47, %r20;
$L__BB20_28:
	.pragma "nounroll";
	ld.global.f32 	%f109, [%rd25];
	add.f32 	%f139, %f139, %f109;
	add.s64 	%rd25, %rd25, 2048;
	add.s32 	%r47, %r47, 1;
	setp.ne.s32 	%p24, %r47, 0;
	@%p24 bra 	$L__BB20_28;
$L__BB20_29:
	setp.gt.u32 	%p25, %r1, 255;
	mov.u32 	%r39, smem;
	add.s32 	%r26, %r39, %r30;
	st.volatile.shared.f32 	[%r26], %f139;
	bar.sync 	0;
	@%p25 bra 	$L__BB20_31;
	ld.volatile.shared.f32 	%f110, [%r26+1024];
	add.f32 	%f139, %f139, %f110;
	st.volatile.shared.f32 	[%r26], %f139;
$L__BB20_31:
	setp.gt.u32 	%p26, %r1, 127;
	bar.sync 	0;
	@%p26 bra 	$L__BB20_33;
	ld.volatile.shared.f32 	%f111, [%r26+512];
	add.f32 	%f139, %f139, %f111;
	st.volatile.shared.f32 	[%r26], %f139;
$L__BB20_33:
	setp.gt.u32 	%p27, %r1, 63;
	bar.sync 	0;
	@%p27 bra 	$L__BB20_35;
	ld.volatile.shared.f32 	%f112, [%r26+256];
	add.f32 	%f139, %f139, %f112;
	st.volatile.shared.f32 	[%r26], %f139;
$L__BB20_35:
	setp.gt.u32 	%p28, %r1, 31;
	bar.sync 	0;
	@%p28 bra 	$L__BB20_37;
	ld.volatile.shared.f32 	%f113, [%r26+128];
	add.f32 	%f114, %f139, %f113;
	st.volatile.shared.f32 	[%r26], %f114;
	ld.volatile.shared.f32 	%f115, [%r26+64];
	add.f32 	%f116, %f114, %f115;
	st.volatile.shared.f32 	[%r26], %f116;
	ld.volatile.shared.f32 	%f117, [%r26+32];
	add.f32 	%f118, %f116, %f117;
	st.volatile.shared.f32 	[%r26], %f118;
	ld.volatile.shared.f32 	%f119, [%r26+16];
	add.f32 	%f120, %f118, %f119;
	st.volatile.shared.f32 	[%r26], %f120;
	ld.volatile.shared.f32 	%f121, [%r26+8];
	add.f32 	%f122, %f120, %f121;
	st.volatile.shared.f32 	[%r26], %f122;
	ld.volatile.shared.f32 	%f123, [%r26+4];
	add.f32 	%f124, %f122, %f123;
	st.volatile.shared.f32 	[%r26], %f124;
$L__BB20_37:
	@%p13 bra 	$L__BB20_39;
	ld.shared.f32 	%f125, [smem];
	st.global.f32 	[%rd1], %f125;
	mov.b32 	%r40, 0;
	st.global.u32 	[retirementCount], %r40;
$L__BB20_39:
	ret;

}
	// .globl	_Z16reduceSinglePassILj256ELb1EEvPKfPfj
.visible .entry _Z16reduceSinglePassILj256ELb1EEvPKfPfj(
	.param .u64 .ptr .align 1 _Z16reduceSinglePassILj256ELb1EEvPKfPfj_param_0,
	.param .u64 .ptr .align 1 _Z16reduceSinglePassILj256ELb1EEvPKfPfj_param_1,
	.param .u32 _Z16reduceSinglePassILj256ELb1EEvPKfPfj_param_2
)
{
	.reg .pred 	%p<29>;
	.reg .b16 	%rs<3>;
	.reg .b32 	%r<48>;
	.reg .b32 	%f<135>;
	.reg .b64 	%rd<26>;
	// demoted variable
	.shared .align 1 .u8 _ZZ16reduceSinglePassILj256ELb1EEvPKfPfjE6amLast;
	ld.param.u64 	%rd9, [_Z16reduceSinglePassILj256ELb1EEvPKfPfj_param_0];
	ld.param.u64 	%rd10, [_Z16reduceSinglePassILj256ELb1EEvPKfPfj_param_1];
	ld.param.u32 	%r27, [_Z16reduceSinglePassILj256ELb1EEvPKfPfj_param_2];
	cvta.to.global.u64 	%rd1, %rd10;
	mov.u32 	%r1, %tid.x;
	mov.u32 	%r2, %ctaid.x;
	shl.b32 	%r28, %r2, 9;
	add.s32 	%r41, %r28, %r1;
	mov.u32 	%r4, %nctaid.x;
	setp.ge.u32 	%p2, %r41, %r27;
	mov.f32 	%f121, 0f00000000;
	@%p2 bra 	$L__BB21_3;
	cvta.to.global.u64 	%rd2, %rd9;
	shl.b32 	%r5, %r4, 9;
	mov.f32 	%f121, 0f00000000;
$L__BB21_2:
	mul.wide.u32 	%rd11, %r41, 4;
	add.s64 	%rd12, %rd2, %rd11;
	ld.global.f32 	%f27, [%rd12];
	add.f32 	%f28, %f121, %f27;
	add.s32 	%r29, %r41, 256;
	mul.wide.u32 	%rd13, %r29, 4;
	add.s64 	%rd14, %rd2, %rd13;
	ld.global.f32 	%f29, [%rd14];
	add.f32 	%f121, %f28, %f29;
	add.s32 	%r41, %r41, %r5;
	setp.lt.u32 	%p3, %r41, %r27;
	@%p3 bra 	$L__BB21_2;
$L__BB21_3:
	shl.b32 	%r30, %r1, 2;
	mov.u32 	%r31, sdata;
	add.s32 	%r8, %r31, %r30;
	st.volatile.shared.f32 	[%r8], %f121;
	bar.sync 	0;
	setp.gt.u32 	%p4, %r1, 127;
	@%p4 bra 	$L__BB21_5;
	ld.volatile.shared.f32 	%f30, [%r8+512];
	add.f32 	%f121, %f121, %f30;
	st.volatile.shared.f32 	[%r8], %f121;
$L__BB21_5:
	bar.sync 	0;
	setp.gt.u32 	%p5, %r1, 63;
	@%p5 bra 	$L__BB21_7;
	ld.volatile.shared.f32 	%f31, [%r8+256];
	add.f32 	%f121, %f121, %f31;
	st.volatile.shared.f32 	[%r8], %f121;
$L__BB21_7:
	bar.sync 	0;
	setp.gt.u32 	%p7, %r1, 31;
	mov.pred 	%p28, 0;
	@%p7 bra 	$L__BB21_10;
	ld.volatile.shared.f32 	%f32, [%r8+128];
	add.f32 	%f33, %f121, %f32;
	st.volatile.shared.f32 	[%r8], %f33;
	ld.volatile.shared.f32 	%f34, [%r8+64];
	add.f32 	%f35, %f33, %f34;
	st.volatile.shared.f32 	[%r8], %f35;
	ld.volatile.shared.f32 	%f36, [%r8+32];
	add.f32 	%f37, %f35, %f36;
	st.volatile.shared.f32 	[%r8], %f37;
	ld.volatile.shared.f32 	%f38, [%r8+16];
	add.f32 	%f39, %f37, %f38;
	st.volatile.shared.f32 	[%r8], %f39;
	ld.volatile.shared.f32 	%f40, [%r8+8];
	add.f32 	%f41, %f39, %f40;
	st.volatile.shared.f32 	[%r8], %f41;
	ld.volatile.shared.f32 	%f42, [%r8+4];
	add.f32 	%f43, %f41, %f42;
	st.volatile.shared.f32 	[%r8], %f43;
	setp.ne.s32 	%p9, %r1, 0;
	@%p9 bra 	$L__BB21_10;
	ld.shared.f32 	%f44, [sdata];
	mul.wide.u32 	%rd15, %r2, 4;
	add.s64 	%rd16, %rd1, %rd15;
	st.global.f32 	[%rd16], %f44;
	mov.pred 	%p28, -1;
$L__BB21_10:
	setp.lt.u32 	%p11, %r4, 2;
	@%p11 bra 	$L__BB21_35;
	membar.gl;
	not.pred 	%p12, %p28;
	@%p12 bra 	$L__BB21_13;
	atom.global.inc.u32 	%r32, [retirementCount], %r4;
	add.s32 	%r33, %r4, -1;
	setp.eq.s32 	%p13, %r32, %r33;
	selp.u16 	%rs1, 1, 0, %p13;
	st.shared.u8 	[_ZZ16reduceSinglePassILj256ELb1EEvPKfPfjE6amLast], %rs1;
$L__BB21_13:
	bar.sync 	0;
	ld.shared.u8 	%rs2, [_ZZ16reduceSinglePassILj256ELb1EEvPKfPfjE6amLast];
	setp.eq.s16 	%p14, %rs2, 0;
	@%p14 bra 	$L__BB21_35;
	setp.ge.u32 	%p15, %r1, %r4;
	mov.f32 	%f132, 0f00000000;
	@%p15 bra 	$L__BB21_27;
	not.b32 	%r34, %r1;
	add.s32 	%r35, %r4, %r34;
	shr.u32 	%r36, %r35, 8;
	add.s32 	%r9, %r36, 1;
	and.b32  	%r10, %r9, 15;
	setp.lt.u32 	%p16, %r35, 3840;
	mov.f32 	%f132, 0f00000000;
	mov.u32 	%r44, %r1;
	@%p16 bra 	$L__BB21_18;
	and.b32  	%r37, %r9, 33554416;
	neg.s32 	%r42, %r37;
	mul.wide.u32 	%rd17, %r1, 4;
	add.s64 	%rd18, %rd17, %rd1;
	add.s64 	%rd24, %rd18, 8192;
	mov.f32 	%f132, 0f00000000;
	mov.u32 	%r44, %r1;
$L__BB21_17:
	.pragma "nounroll";
	ld.global.f32 	%f49, [%rd24+-8192];
	add.f32 	%f50, %f132, %f49;
	ld.global.f32 	%f51, [%rd24+-7168];
	add.f32 	%f52, %f50, %f51;
	ld.global.f32 	%f53, [%rd24+-6144];
	add.f32 	%f54, %f52, %f53;
	ld.global.f32 	%f55, [%rd24+-5120];
	add.f32 	%f56, %f54, %f55;
	ld.global.f32 	%f57, [%rd24+-4096];
	add.f32 	%f58, %f56, %f57;
	ld.global.f32 	%f59, [%rd24+-3072];
	add.f32 	%f60, %f58, %f59;
	ld.global.f32 	%f61, [%rd24+-2048];
	add.f32 	%f62, %f60, %f61;
	ld.global.f32 	%f63, [%rd24+-1024];
	add.f32 	%f64, %f62, %f63;
	ld.global.f32 	%f65, [%rd24];
	add.f32 	%f66, %f64, %f65;
	ld.global.f32 	%f67, [%rd24+1024];
	add.f32 	%f68, %f66, %f67;
	ld.global.f32 	%f69, [%rd24+2048];
	add.f32 	%f70, %f68, %f69;
	ld.global.f32 	%f71, [%rd24+3072];
	add.f32 	%f72, %f70, %f71;
	ld.global.f32 	%f73, [%rd24+4096];
	add.f32 	%f74, %f72, %f73;
	ld.global.f32 	%f75, [%rd24+5120];
	add.f32 	%f76, %f74, %f75;
	ld.global.f32 	%f77, [%rd24+6144];
	add.f32 	%f78, %f76, %f77;
	ld.global.f32 	%f79, [%rd24+7168];
	add.f32 	%f132, %f78, %f79;
	add.s32 	%r44, %r44, 4096;
	add.s32 	%r42, %r42, 16;
	add.s64 	%rd24, %rd24, 16384;
	setp.ne.s32 	%p17, %r42, 0;
	@%p17 bra 	$L__BB21_17;
$L__BB21_18:
	setp.eq.s32 	%p18, %r10, 0;
	@%p18 bra 	$L__BB21_27;
	and.b32  	%r17, %r9, 7;
	setp.lt.u32 	%p19, %r10, 8;
	@%p19 bra 	$L__BB21_21;
	mul.wide.u32 	%rd19, %r44, 4;
	add.s64 	%rd20, %rd1, %rd19;
	ld.global.f32 	%f81, [%rd20];
	add.f32 	%f82, %f132, %f81;
	ld.global.f32 	%f83, [%rd20+1024];
	add.f32 	%f84, %f82, %f83;
	ld.global.f32 	%f85, [%rd20+2048];
	add.f32 	%f86, %f84, %f85;
	ld.global.f32 	%f87, [%rd20+3072];
	add.f32 	%f88, %f86, %f87;
	ld.global.f32 	%f89, [%rd20+4096];
	add.f32 	%f90, %f88, %f89;
	ld.global.f32 	%f91, [%rd20+5120];
	add.f32 	%f92, %f90, %f91;
	ld.global.f32 	%f93, [%rd20+6144];
	add.f32 	%f94, %f92, %f93;
	ld.global.f32 	%f95, [%rd20+7168];
	add.f32 	%f132, %f94, %f95;
	add.s32 	%r44, %r44, 2048;
$L__BB21_21:
	setp.eq.s32 	%p20, %r17, 0;
	@%p20 bra 	$L__BB21_27;
	and.b32  	%r20, %r9, 3;
	setp.lt.u32 	%p21, %r17, 4;
	@%p21 bra 	$L__BB21_24;
	mul.wide.u32 	%rd21, %r44, 4;
	add.s64 	%rd22, %rd1, %rd21;
	ld.global.f32 	%f97, [%rd22];
	add.f32 	%f98, %f132, %f97;
	ld.global.f32 	%f99, [%rd22+1024];
	add.f32 	%f100, %f98, %f99;
	ld.global.f32 	%f101, [%rd22+2048];
	add.f32 	%f102, %f100, %f101;
	ld.global.f32 	%f103, [%rd22+3072];
	add.f32 	%f132, %f102, %f103;
	add.s32 	%r44, %r44, 1024;
$L__BB21_24:
	setp.eq.s32 	%p22, %r20, 0;
	@%p22 bra 	$L__BB21_27;
	mul.wide.u32 	%rd23, %r44, 4;
	add.s64 	%rd25, %rd1, %rd23;
	neg.s32 	%r47, %r20;
$L__BB21_26:
	.pragma "nounroll";
	ld.global.f32 	%f104, [%rd25];
	add.f32 	%f132, %f132, %f104;
	add.s64 	%rd25, %rd25, 1024;
	add.s32 	%r47, %r47, 1;
	setp.ne.s32 	%p23, %r47, 0;
	@%p23 bra 	$L__BB21_26;
$L__BB21_27:
	setp.gt.u32 	%p24, %r1, 127;
	mov.u32 	%r39, smem;
	add.s32 	%r26, %r39, %r30;
	st.volatile.shared.f32 	[%r26], %f132;
	bar.sync 	0;
	@%p24 bra 	$L__BB21_29;
	ld.volatile.shared.f32 	%f105, [%r26+512];
	add.f32 	%f132, %f132, %f105;
	st.volatile.shared.f32 	[%r26], %f132;
$L__BB21_29:
	setp.gt.u32 	%p25, %r1, 63;
	bar.sync 	0;
	@%p25 bra 	$L__BB21_31;
	ld.volatile.shared.f32 	%f106, [%r26+256];
	add.f32 	%f132, %f132, %f106;
	st.volatile.shared.f32 	[%r26], %f132;
$L__BB21_31:
	setp.gt.u32 	%p26, %r1, 31;
	bar.sync 	0;
	@%p26 bra 	$L__BB21_33;
	ld.volatile.shared.f32 	%f107, [%r26+128];
	add.f32 	%f108, %f132, %f107;
	st.volatile.shared.f32 	[%r26], %f108;
	ld.volatile.shared.f32 	%f109, [%r26+64];
	add.f32 	%f110, %f108, %f109;
	st.volatile.shared.f32 	[%r26], %f110;
	ld.volatile.shared.f32 	%f111, [%r26+32];
	add.f32 	%f112, %f110, %f111;
	st.volatile.shared.f32 	[%r26], %f112;
	ld.volatile.shared.f32 	%f113, [%r26+16];
	add.f32 	%f114, %f112, %f113;
	st.volatile.shared.f32 	[%r26], %f114;
	ld.volatile.shared.f32 	%f115, [%r26+8];
	add.f32 	%f116, %f114, %f115;
	st.volatile.shared.f32 	[%r26], %f116;
	ld.volatile.shared.f32 	%f117, [%r26+4];
	add.f32 	%f118, %f116, %f117;
	st.volatile.shared.f32 	[%r26], %f118;
$L__BB21_33:
	@%p12 bra 	$L__BB21_35;
	ld.shared.f32 	%f119, [smem];
	st.global.f32 	[%rd1], %f119;
	mov.b32 	%r40, 0;
	st.global.u32 	[retirementCount], %r40;
$L__BB21_35:
	ret;

}
	// .globl	_Z16reduceSinglePassILj128ELb1EEvPKfPfj
.visible .entry _Z16reduceSinglePassILj128ELb1EEvPKfPfj(
	.param .u64 .ptr .align 1 _Z16reduceSinglePassILj128ELb1EEvPKfPfj_param_0,
	.param .u64 .ptr .align 1 _Z16reduceSinglePassILj128ELb1EEvPKfPfj_param_1,
	.param .u32 _Z16reduceSinglePassILj128ELb1EEvPKfPfj_param_2
)
{
	.reg .pred 	%p<27>;
	.reg .b16 	%rs<3>;
	.reg .b32 	%r<48>;
	.reg .b32 	%f<127>;
	.reg .b64 	%rd<26>;
	// demoted variable
	.shared .align 1 .u8 _ZZ16reduceSinglePassILj128ELb1EEvPKfPfjE6amLast;
	ld.param.u64 	%rd9, [_Z16reduceSinglePassILj128ELb1EEvPKfPfj_param_0];
	ld.param.u64 	%rd10, [_Z16reduceSinglePassILj128ELb1EEvPKfPfj_param_1];
	ld.param.u32 	%r27, [_Z16reduceSinglePassILj128ELb1EEvPKfPfj_param_2];
	cvta.to.global.u64 	%rd1, %rd10;
	mov.u32 	%r1, %tid.x;
	mov.u32 	%r2, %ctaid.x;
	shl.b32 	%r28, %r2, 8;
	add.s32 	%r41, %r28, %r1;
	mov.u32 	%r4, %nctaid.x;
	setp.ge.u32 	%p2, %r41, %r27;
	mov.f32 	%f115, 0f00000000;
	@%p2 bra 	$L__BB22_3;
	cvta.to.global.u64 	%rd2, %rd9;
	shl.b32 	%r5, %r4, 8;
	mov.f32 	%f115, 0f00000000;
$L__BB22_2:
	mul.wide.u32 	%rd11, %r41, 4;
	add.s64 	%rd12, %rd2, %rd11;
	ld.global.f32 	%f23, [%rd12];
	add.f32 	%f24, %f115, %f23;
	add.s32 	%r29, %r41, 128;
	mul.wide.u32 	%rd13, %r29, 4;
	add.s64 	%rd14, %rd2, %rd13;
	ld.global.f32 	%f25, [%rd14];
	add.f32 	%f115, %f24, %f25;
	add.s32 	%r41, %r41, %r5;
	setp.lt.u32 	%p3, %r41, %r27;
	@%p3 bra 	$L__BB22_2;
$L__BB22_3:
	shl.b32 	%r30, %r1, 2;
	mov.u32 	%r31, sdata;
	add.s32 	%r8, %r31, %r30;
	st.volatile.shared.f32 	[%r8], %f115;
	bar.sync 	0;
	setp.gt.u32 	%p4, %r1, 63;
	@%p4 bra 	$L__BB22_5;
	ld.volatile.shared.f32 	%f26, [%r8+256];
	add.f32 	%f115, %f115, %f26;
	st.volatile.shared.f32 	[%r8], %f115;
$L__BB22_5:
	bar.sync 	0;
	setp.gt.u32 	%p6, %r1, 31;
	mov.pred 	%p26, 0;
	@%p6 bra 	$L__BB22_8;
	ld.volatile.shared.f32 	%f27, [%r8+128];
	add.f32 	%f28, %f115, %f27;
	st.volatile.shared.f32 	[%r8], %f28;
	ld.volatile.shared.f32 	%f29, [%r8+64];
	add.f32 	%f30, %f28, %f29;
	st.volatile.shared.f32 	[%r8], %f30;
	ld.volatile.shared.f32 	%f31, [%r8+32];
	add.f32 	%f32, %f30, %f31;
	st.volatile.shared.f32 	[%r8], %f32;
	ld.volatile.shared.f32 	%f33, [%r8+16];
	add.f32 	%f34, %f32, %f33;
	st.volatile.shared.f32 	[%r8], %f34;
	ld.volatile.shared.f32 	%f35, [%r8+8];
	add.f32 	%f36, %f34, %f35;
	st.volatile.shared.f32 	[%r8], %f36;
	ld.volatile.shared.f32 	%f37, [%r8+4];
	add.f32 	%f38, %f36, %f37;
	st.volatile.shared.f32 	[%r8], %f38;
	setp.ne.s32 	%p8, %r1, 0;
	@%p8 bra 	$L__BB22_8;
	ld.shared.f32 	%f39, [sdata];
	mul.wide.u32 	%rd15, %r2, 4;
	add.s64 	%rd16, %rd1, %rd15;
	st.global.f32 	[%rd16], %f39;
	mov.pred 	%p26, -1;
$L__BB22_8:
	setp.lt.u32 	%p10, %r4, 2;
	@%p10 bra 	$L__BB22_31;
	membar.gl;
	not.pred 	%p11, %p26;
	@%p11 bra 	$L__BB22_11;
	atom.global.inc.u32 	%r32, [retirementCount], %r4;
	add.s32 	%r33, %r4, -1;
	setp.eq.s32 	%p12, %r32, %r33;
	selp.u16 	%rs1, 1, 0, %p12;
	st.shared.u8 	[_ZZ16reduceSinglePassILj128ELb1EEvPKfPfjE6amLast], %rs1;
$L__BB22_11:
	bar.sync 	0;
	ld.shared.u8 	%rs2, [_ZZ16reduceSinglePassILj128ELb1EEvPKfPfjE6amLast];
	setp.eq.s16 	%p13, %rs2, 0;
	@%p13 bra 	$L__BB22_31;
	setp.ge.u32 	%p14, %r1, %r4;
	mov.f32 	%f125, 0f00000000;
	@%p14 bra 	$L__BB22_25;
	not.b32 	%r34, %r1;
	add.s32 	%r35, %r4, %r34;
	shr.u32 	%r36, %r35, 7;
	add.s32 	%r9, %r36, 1;
	and.b32  	%r10, %r9, 15;
	setp.lt.u32 	%p15, %r35, 1920;
	mov.f32 	%f125, 0f00000000;
	mov.u32 	%r44, %r1;
	@%p15 bra 	$L__BB22_16;
	and.b32  	%r37, %r9, 67108848;
	neg.s32 	%r42, %r37;
	mul.wide.u32 	%rd17, %r1, 4;
	add.s64 	%rd18, %rd17, %rd1;
	add.s64 	%rd24, %rd18, 4096;
	mov.f32 	%f125, 0f00000000;
	mov.u32 	%r44, %r1;
$L__BB22_15:
	.pragma "nounroll";
	ld.global.f32 	%f44, [%rd24+-4096];
	add.f32 	%f45, %f125, %f44;
	ld.global.f32 	%f46, [%rd24+-3584];
	add.f32 	%f47, %f45, %f46;
	ld.global.f32 	%f48, [%rd24+-3072];
	add.f32 	%f49, %f47, %f48;
	ld.global.f32 	%f50, [%rd24+-2560];
	add.f32 	%f51, %f49, %f50;
	ld.global.f32 	%f52, [%rd24+-2048];
	add.f32 	%f53, %f51, %f52;
	ld.global.f32 	%f54, [%rd24+-1536];
	add.f32 	%f55, %f53, %f54;
	ld.global.f32 	%f56, [%rd24+-1024];
	add.f32 	%f57, %f55, %f56;
	ld.global.f32 	%f58, [%rd24+-512];
	add.f32 	%f59, %f57, %f58;
	ld.global.f32 	%f60, [%rd24];
	add.f32 	%f61, %f59, %f60;
	ld.global.f32 	%f62, [%rd24+512];
	add.f32 	%f63, %f61, %f62;
	ld.global.f32 	%f64, [%rd24+1024];
	add.f32 	%f65, %f63, %f64;
	ld.global.f32 	%f66, [%rd24+1536];
	add.f32 	%f67, %f65, %f66;
	ld.global.f32 	%f68, [%rd24+2048];
	add.f32 	%f69, %f67, %f68;
	ld.global.f32 	%f70, [%rd24+2560];
	add.f32 	%f71, %f69, %f70;
	ld.global.f32 	%f72, [%rd24+3072];
	add.f32 	%f73, %f71, %f72;
	ld.global.f32 	%f74, [%rd24+3584];
	add.f32 	%f125, %f73, %f74;
	add.s32 	%r44, %r44, 2048;
	add.s32 	%r42, %r42, 16;
	add.s64 	%rd24, %rd24, 8192;
	setp.ne.s32 	%p16, %r42, 0;
	@%p16 bra 	$L__BB22_15;
$L__BB22_16:
	setp.eq.s32 	%p17, %r10, 0;
	@%p17 bra 	$L__BB22_25;
	and.b32  	%r17, %r9, 7;
	setp.lt.u32 	%p18, %r10, 8;
	@%p18 bra 	$L__BB22_19;
	mul.wide.u32 	%rd19, %r44, 4;
	add.s64 	%rd20, %rd1, %rd19;
	ld.global.f32 	%f76, [%rd20];
	add.f32 	%f77, %f125, %f76;
	ld.global.f32 	%f78, [%rd20+512];
	add.f32 	%f79, %f77, %f78;
	ld.global.f32 	%f80, [%rd20+1024];
	add.f32 	%f81, %f79, %f80;
	ld.global.f32 	%f82, [%rd20+1536];
	add.f32 	%f83, %f81, %f82;
	ld.global.f32 	%f84, [%rd20+2048];
	add.f32 	%f85, %f83, %f84;
	ld.global.f32 	%f86, [%rd20+2560];
	add.f32 	%f87, %f85, %f86;
	ld.global.f32 	%f88, [%rd20+3072];
	add.f32 	%f89, %f87, %f88;
	ld.global.f32 	%f90, [%rd20+3584];
	add.f32 	%f125, %f89, %f90;
	add.s32 	%r44, %r44, 1024;
$L__BB22_19:
	setp.eq.s32 	%p19, %r17, 0;
	@%p19 bra 	$L__BB22_25;
	and.b32  	%r20, %r9, 3;
	setp.lt.u32 	%p20, %r17, 4;
	@%p20 bra 	$L__BB22_22;
	mul.wide.u32 	%rd21, %r44, 4;
	add.s64 	%rd22, %rd1, %rd21;
	ld.global.f32 	%f92, [%rd22];
	add.f32 	%f93, %f125, %f92;
	ld.global.f32 	%f94, [%rd22+512];
	add.f32 	%f95, %f93, %f94;
	ld.global.f32 	%f96, [%rd22+1024];
	add.f32 	%f97, %f95, %f96;
	ld.global.f32 	%f98, [%rd22+1536];
	add.f32 	%f125, %f97, %f98;
	add.s32 	%r44, %r44, 512;
$L__BB22_22:
	setp.eq.s32 	%p21, %r20, 0;
	@%p21 bra 	$L__BB22_25;
	mul.wide.u32 	%rd23, %r44, 4;
	add.s64 	%rd25, %rd1, %rd23;
	neg.s32 	%r47, %r20;
$L__BB22_24:
	.pragma "nounroll";
	ld.global.f32 	%f99, [%rd25];
	add.f32 	%f125, %f125, %f99;
	add.s64 	%rd25, %rd25, 512;
	add.s32 	%r47, %r47, 1;
	setp.ne.s32 	%p22, %r47, 0;
	@%p22 bra 	$L__BB22_24;
$L__BB22_25:
	setp.gt.u32 	%p23, %r1, 63;
	mov.u32 	%r39, smem;
	add.s32 	%r26, %r39, %r30;
	st.volatile.shared.f32 	[%r26], %f125;
	bar.sync 	0;
	@%p23 bra 	$L__BB22_27;
	ld.volatile.shared.f32 	%f100, [%r26+256];
	add.f32 	%f125, %f125, %f100;
	st.volatile.shared.f32 	[%r26], %f125;
$L__BB22_27:
	setp.gt.u32 	%p24, %r1, 31;
	bar.sync 	0;
	@%p24 bra 	$L__BB22_29;
	ld.volatile.shared.f32 	%f101, [%r26+128];
	add.f32 	%f102, %f125, %f101;
	st.volatile.shared.f32 	[%r26], %f102;
	ld.volatile.shared.f32 	%f103, [%r26+64];
	add.f32 	%f104, %f102, %f103;
	st.volatile.shared.f32 	[%r26], %f104;
	ld.volatile.shared.f32 	%f105, [%r26+32];
	add.f32 	%f106, %f104, %f105;
	st.volatile.shared.f32 	[%r26], %f106;
	ld.volatile.shared.f32 	%f107, [%r26+16];
	add.f32 	%f108, %f106, %f107;
	st.volatile.shared.f32 	[%r26], %f108;
	ld.volatile.shared.f32 	%f109, [%r26+8];
	add.f32 	%f110, %f108, %f109;
	st.volatile.shared.f32 	[%r26], %f110;
	ld.volatile.shared.f32 	%f111, [%r26+4];
	add.f32 	%f112, %f110, %f111;
	st.volatile.shared.f32 	[%r26], %f112;
$L__BB22_29:
	@%p11 bra 	$L__BB22_31;
	ld.shared.f32 	%f113, [smem];
	st.global.f32 	[%rd1], %f113;
	mov.b32 	%r40, 0;
	st.global.u32 	[retirementCount], %r40;
$L__BB22_31:
	ret;

}
	// .globl	_Z16reduceSinglePassILj64ELb1EEvPKfPfj
.visible .entry _Z16reduceSinglePassILj64ELb1EEvPKfPfj(
	.param .u64 .ptr .align 1 _Z16reduceSinglePassILj64ELb1EEvPKfPfj_param_0,
	.param .u64 .ptr .align 1 _Z16reduceSinglePassILj64ELb1EEvPKfPfj_param_1,
	.param .u32 _Z16reduceSinglePassILj64ELb1EEvPKfPfj_param_2
)
{
	.reg .pred 	%p<25>;
	.reg .b16 	%rs<3>;
	.reg .b32 	%r<48>;
	.reg .b32 	%f<119>;
	.reg .b64 	%rd<26>;
	// demoted variable
	.shared .align 1 .u8 _ZZ16reduceSinglePassILj64ELb1EEvPKfPfjE6amLast;
	ld.param.u64 	%rd9, [_Z16reduceSinglePassILj64ELb1EEvPKfPfj_param_0];
	ld.param.u64 	%rd10, [_Z16reduceSinglePassILj64ELb1EEvPKfPfj_param_1];
	ld.param.u32 	%r27, [_Z16reduceSinglePassILj64ELb1EEvPKfPfj_param_2];
	cvta.to.global.u64 	%rd1, %rd10;
	mov.u32 	%r1, %tid.x;
	mov.u32 	%r2, %ctaid.x;
	shl.b32 	%r28, %r2, 7;
	add.s32 	%r41, %r28, %r1;
	mov.u32 	%r4, %nctaid.x;
	setp.ge.u32 	%p2, %r41, %r27;
	mov.f32 	%f109, 0f00000000;
	@%p2 bra 	$L__BB23_3;
	cvta.to.global.u64 	%rd2, %rd9;
	shl.b32 	%r5, %r4, 7;
	mov.f32 	%f109, 0f00000000;
$L__BB23_2:
	mul.wide.u32 	%rd11, %r41, 4;
	add.s64 	%rd12, %rd2, %rd11;
	ld.global.f32 	%f19, [%rd12];
	add.f32 	%f20, %f109, %f19;
	add.s32 	%r29, %r41, 64;
	mul.wide.u32 	%rd13, %r29, 4;
	add.s64 	%rd14, %rd2, %rd13;
	ld.global.f32 	%f21, [%rd14];
	add.f32 	%f109, %f20, %f21;
	add.s32 	%r41, %r41, %r5;
	setp.lt.u32 	%p3, %r41, %r27;
	@%p3 bra 	$L__BB23_2;
$L__BB23_3:
	shl.b32 	%r30, %r1, 2;
	mov.u32 	%r31, sdata;
	add.s32 	%r8, %r31, %r30;
	st.volatile.shared.f32 	[%r8], %f109;
	bar.sync 	0;
	setp.gt.u32 	%p5, %r1, 31;
	mov.pred 	%p24, 0;
	@%p5 bra 	$L__BB23_6;
	ld.volatile.shared.f32 	%f22, [%r8+128];
	add.f32 	%f23, %f109, %f22;
	st.volatile.shared.f32 	[%r8], %f23;
	ld.volatile.shared.f32 	%f24, [%r8+64];
	add.f32 	%f25, %f23, %f24;
	st.volatile.shared.f32 	[%r8], %f25;
	ld.volatile.shared.f32 	%f26, [%r8+32];
	add.f32 	%f27, %f25, %f26;
	st.volatile.shared.f32 	[%r8], %f27;
	ld.volatile.shared.f32 	%f28, [%r8+16];
	add.f32 	%f29, %f27, %f28;
	st.volatile.shared.f32 	[%r8], %f29;
	ld.volatile.shared.f32 	%f30, [%r8+8];
	add.f32 	%f31, %f29, %f30;
	st.volatile.shared.f32 	[%r8], %f31;
	ld.volatile.shared.f32 	%f32, [%r8+4];
	add.f32 	%f33, %f31, %f32;
	st.volatile.shared.f32 	[%r8], %f33;
	setp.ne.s32 	%p7, %r1, 0;
	@%p7 bra 	$L__BB23_6;
	ld.shared.f32 	%f34, [sdata];
	mul.wide.u32 	%rd15, %r2, 4;
	add.s64 	%rd16, %rd1, %rd15;
	st.global.f32 	[%rd16], %f34;
	mov.pred 	%p24, -1;
$L__BB23_6:
	setp.lt.u32 	%p9, %r4, 2;
	@%p9 bra 	$L__BB23_27;
	membar.gl;
	not.pred 	%p10, %p24;
	@%p10 bra 	$L__BB23_9;
	atom.global.inc.u32 	%r32, [retirementCount], %r4;
	add.s32 	%r33, %r4, -1;
	setp.eq.s32 	%p11, %r32, %r33;
	selp.u16 	%rs1, 1, 0, %p11;
	st.shared.u8 	[_ZZ16reduceSinglePassILj64ELb1EEvPKfPfjE6amLast], %rs1;
$L__BB23_9:
	bar.sync 	0;
	ld.shared.u8 	%rs2, [_ZZ16reduceSinglePassILj64ELb1EEvPKfPfjE6amLast];
	setp.eq.s16 	%p12, %rs2, 0;
	@%p12 bra 	$L__BB23_27;
	setp.ge.u32 	%p13, %r1, %r4;
	mov.f32 	%f118, 0f00000000;
	@%p13 bra 	$L__BB23_23;
	not.b32 	%r34, %r1;
	add.s32 	%r35, %r4, %r34;
	shr.u32 	%r36, %r35, 6;
	add.s32 	%r9, %r36, 1;
	and.b32  	%r10, %r9, 15;
	setp.lt.u32 	%p14, %r35, 960;
	mov.f32 	%f118, 0f00000000;
	mov.u32 	%r44, %r1;
	@%p14 bra 	$L__BB23_14;
	and.b32  	%r37, %r9, 134217712;
	neg.s32 	%r42, %r37;
	mul.wide.u32 	%rd17, %r1, 4;
	add.s64 	%rd18, %rd17, %rd1;
	add.s64 	%rd24, %rd18, 2048;
	mov.f32 	%f118, 0f00000000;
	mov.u32 	%r44, %r1;
$L__BB23_13:
	.pragma "nounroll";
	ld.global.f32 	%f39, [%rd24+-2048];
	add.f32 	%f40, %f118, %f39;
	ld.global.f32 	%f41, [%rd24+-1792];
	add.f32 	%f42, %f40, %f41;
	ld.global.f32 	%f43, [%rd24+-1536];
	add.f32 	%f44, %f42, %f43;
	ld.global.f32 	%f45, [%rd24+-1280];
	add.f32 	%f46, %f44, %f45;
	ld.global.f32 	%f47, [%rd24+-1024];
	add.f32 	%f48, %f46, %f47;
	ld.global.f32 	%f49, [%rd24+-768];
	add.f32 	%f50, %f48, %f49;
	ld.global.f32 	%f51, [%rd24+-512];
	add.f32 	%f52, %f50, %f51;
	ld.global.f32 	%f53, [%rd24+-256];
	add.f32 	%f54, %f52, %f53;
	ld.global.f32 	%f55, [%rd24];
	add.f32 	%f56, %f54, %f55;
	ld.global.f32 	%f57, [%rd24+256];
	add.f32 	%f58, %f56, %f57;
	ld.global.f32 	%f59, [%rd24+512];
	add.f32 	%f60, %f58, %f59;
	ld.global.f32 	%f61, [%rd24+768];
	add.f32 	%f62, %f60, %f61;
	ld.global.f32 	%f63, [%rd24+1024];
	add.f32 	%f64, %f62, %f63;
	ld.global.f32 	%f65, [%rd24+1280];
	add.f32 	%f66, %f64, %f65;
	ld.global.f32 	%f67, [%rd24+1536];
	add.f32 	%f68, %f66, %f67;
	ld.global.f32 	%f69, [%rd24+1792];
	add.f32 	%f118, %f68, %f69;
	add.s32 	%r44, %r44, 1024;
	add.s32 	%r42, %r42, 16;
	add.s64 	%rd24, %rd24, 4096;
	setp.ne.s32 	%p15, %r42, 0;
	@%p15 bra 	$L__BB23_13;
$L__BB23_14:
	setp.eq.s32 	%p16, %r10, 0;
	@%p16 bra 	$L__BB23_23;
	and.b32  	%r17, %r9, 7;
	setp.lt.u32 	%p17, %r10, 8;
	@%p17 bra 	$L__BB23_17;
	mul.wide.u32 	%rd19, %r44, 4;
	add.s64 	%rd20, %rd1, %rd19;
	ld.global.f32 	%f71, [%rd20];
	add.f32 	%f72, %f118, %f71;
	ld.global.f32 	%f73, [%rd20+256];
	add.f32 	%f74, %f72, %f73;
	ld.global.f32 	%f75, [%rd20+512];
	add.f32 	%f76, %f74, %f75;
	ld.global.f32 	%f77, [%rd20+768];
	add.f32 	%f78, %f76, %f77;
	ld.global.f32 	%f79, [%rd20+1024];
	add.f32 	%f80, %f78, %f79;
	ld.global.f32 	%f81, [%rd20+1280];
	add.f32 	%f82, %f80, %f81;
	ld.global.f32 	%f83, [%rd20+1536];
	add.f32 	%f84, %f82, %f83;
	ld.global.f32 	%f85, [%rd20+1792];
	add.f32 	%f118, %f84, %f85;
	add.s32 	%r44, %r44, 512;
$L__BB23_17:
	setp.eq.s32 	%p18, %r17, 0;
	@%p18 bra 	$L__BB23_23;
	and.b32  	%r20, %r9, 3;
	setp.lt.u32 	%p19, %r17, 4;
	@%p19 bra 	$L__BB23_20;
	mul.wide.u32 	%rd21, %r44, 4;
	add.s64 	%rd22, %rd1, %rd21;
	ld.global.f32 	%f87, [%rd22];
	add.f32 	%f88, %f118, %f87;
	ld.global.f32 	%f89, [%rd22+256];
	add.f32 	%f90, %f88, %f89;
	ld.global.f32 	%f91, [%rd22+512];
	add.f32 	%f92, %f90, %f91;
	ld.global.f32 	%f93, [%rd22+768];
	add.f32 	%f118, %f92, %f93;
	add.s32 	%r44, %r44, 256;
$L__BB23_20:
	setp.eq.s32 	%p20, %r20, 0;
	@%p20 bra 	$L__BB23_23;
	mul.wide.u32 	%rd23, %r44, 4;
	add.s64 	%rd25, %rd1, %rd23;
	neg.s32 	%r47, %r20;
$L__BB23_22:
	.pragma "nounroll";
	ld.global.f32 	%f94, [%rd25];
	add.f32 	%f118, %f118, %f94;
	add.s64 	%rd25, %rd25, 256;
	add.s32 	%r47, %r47, 1;
	setp.ne.s32 	%p21, %r47, 0;
	@%p21 bra 	$L__BB23_22;
$L__BB23_23:
	setp.gt.u32 	%p22, %r1, 31;
	mov.u32 	%r39, smem;
	add.s32 	%r26, %r39, %r30;
	st.volatile.shared.f32 	[%r26], %f118;
	bar.sync 	0;
	@%p22 bra 	$L__BB23_25;
	ld.volatile.shared.f32 	%f95, [%r26+128];
	add.f32 	%f96, %f118, %f95;
	st.volatile.shared.f32 	[%r26], %f96;
	ld.volatile.shared.f32 	%f97, [%r26+64];
	add.f32 	%f98, %f96, %f97;
	st.volatile.shared.f32 	[%r26], %f98;
	ld.volatile.shared.f32 	%f99, [%r26+32];
	add.f32 	%f100, %f98, %f99;
	st.volatile.shared.f32 	[%r26], %f100;
	ld.volatile.shared.f32 	%f101, [%r26+16];
	add.f32 	%f102, %f100, %f101;
	st.volatile.shared.f32 	[%r26], %f102;
	ld.volatile.shared.f32 	%f103, [%r26+8];
	add.f32 	%f104, %f102, %f103;
	st.volatile.shared.f32 	[%r26], %f104;
	ld.volatile.shared.f32 	%f105, [%r26+4];
	add.f32 	%f106, %f104, %f105;
	st.volatile.shared.f32 	[%r26], %f106;
$L__BB23_25:
	@%p10 bra 	$L__BB23_27;
	ld.shared.f32 	%f107, [smem];
	st.global.f32 	[%rd1], %f107;
	mov.b32 	%r40, 0;
	st.global.u32 	[retirementCount], %r40;
$L__BB23_27:
	ret;

}
	// .globl	_Z16reduceSinglePassILj32ELb1EEvPKfPfj
.visible .entry _Z16reduceSinglePassILj32ELb1EEvPKfPfj(
	.param .u64 .ptr .align 1 _Z16reduceSinglePassILj32ELb1EEvPKfPfj_param_0,
	.param .u64 .ptr .align 1 _Z16reduceSinglePassILj32ELb1EEvPKfPfj_param_1,
	.param .u32 _Z16reduceSinglePassILj32ELb1EEvPKfPfj_param_2
)
{
	.reg .pred 	%p<25>;
	.reg .b16 	%rs<3>;
	.reg .b32 	%r<48>;
	.reg .b32 	%f<115>;
	.reg .b64 	%rd<26>;
	// demoted variable
	.shared .align 1 .u8 _ZZ16reduceSinglePassILj32ELb1EEvPKfPfjE6amLast;
	ld.param.u64 	%rd9, [_Z16reduceSinglePassILj32ELb1EEvPKfPfj_param_0];
	ld.param.u64 	%rd10, [_Z16reduceSinglePassILj32ELb1EEvPKfPfj_param_1];
	ld.param.u32 	%r27, [_Z16reduceSinglePassILj32ELb1EEvPKfPfj_param_2];
	cvta.to.global.u64 	%rd1, %rd10;
	mov.u32 	%r1, %tid.x;
	mov.u32 	%r2, %ctaid.x;
	shl.b32 	%r28, %r2, 6;
	add.s32 	%r41, %r28, %r1;
	mov.u32 	%r4, %nctaid.x;
	setp.ge.u32 	%p2, %r41, %r27;
	mov.f32 	%f105, 0f00000000;
	@%p2 bra 	$L__BB24_3;
	cvta.to.global.u64 	%rd2, %rd9;
	shl.b32 	%r5, %r4, 6;
	mov.f32 	%f105, 0f00000000;
$L__BB24_2:
	mul.wide.u32 	%rd11, %r41, 4;
	add.s64 	%rd12, %rd2, %rd11;
	ld.global.f32 	%f19, [%rd12];
	add.f32 	%f20, %f105, %f19;
	add.s32 	%r29, %r41, 32;
	mul.wide.u32 	%rd13, %r29, 4;
	add.s64 	%rd14, %rd2, %rd13;
	ld.global.f32 	%f21, [%rd14];
	add.f32 	%f105, %f20, %f21;
	add.s32 	%r41, %r41, %r5;
	setp.lt.u32 	%p3, %r41, %r27;
	@%p3 bra 	$L__BB24_2;
$L__BB24_3:
	shl.b32 	%r30, %r1, 2;
	mov.u32 	%r31, sdata;
	add.s32 	%r8, %r31, %r30;
	st.volatile.shared.f32 	[%r8], %f105;
	bar.sync 	0;
	setp.gt.u32 	%p5, %r1, 31;
	mov.pred 	%p24, 0;
	@%p5 bra 	$L__BB24_6;
	ld.volatile.shared.f32 	%f22, [%r8+64];
	add.f32 	%f23, %f105, %f22;
	st.volatile.shared.f32 	[%r8], %f23;
	ld.volatile.shared.f32 	%f24, [%r8+32];
	add.f32 	%f25, %f23, %f24;
	st.volatile.shared.f32 	[%r8], %f25;
	ld.volatile.shared.f32 	%f26, [%r8+16];
	add.f32 	%f27, %f25, %f26;
	st.volatile.shared.f32 	[%r8], %f27;
	ld.volatile.shared.f32 	%f28, [%r8+8];
	add.f32 	%f29, %f27, %f28;
	st.volatile.shared.f32 	[%r8], %f29;
	ld.volatile.shared.f32 	%f30, [%r8+4];
	add.f32 	%f31, %f29, %f30;
	st.volatile.shared.f32 	[%r8], %f31;
	setp.ne.s32 	%p7, %r1, 0;
	@%p7 bra 	$L__BB24_6;
	ld.shared.f32 	%f32, [sdata];
	mul.wide.u32 	%rd15, %r2, 4;
	add.s64 	%rd16, %rd1, %rd15;
	st.global.f32 	[%rd16], %f32;
	mov.pred 	%p24, -1;
$L__BB24_6:
	setp.lt.u32 	%p9, %r4, 2;
	@%p9 bra 	$L__BB24_27;
	membar.gl;
	not.pred 	%p10, %p24;
	@%p10 bra 	$L__BB24_9;
	atom.global.inc.u32 	%r32, [retirementCount], %r4;
	add.s32 	%r33, %r4, -1;
	setp.eq.s32 	%p11, %r32, %r33;
	selp.u16 	%rs1, 1, 0, %p11;
	st.shared.u8 	[_ZZ16reduceSinglePassILj32ELb1EEvPKfPfjE6amLast], %rs1;
$L__BB24_9:
	bar.sync 	0;
	ld.shared.u8 	%rs2, [_ZZ16reduceSinglePassILj32ELb1EEvPKfPfjE6amLast];
	setp.eq.s16 	%p12, %rs2, 0;
	@%p12 bra 	$L__BB24_27;
	setp.ge.u32 	%p13, %r1, %r4;
	mov.f32 	%f114, 0f00000000;
	@%p13 bra 	$L__BB24_23;
	not.b32 	%r34, %r1;
	add.s32 	%r35, %r4, %r34;
	shr.u32 	%r36, %r35, 5;
	add.s32 	%r9, %r36, 1;
	and.b32  	%r10, %r9, 15;
	setp.lt.u32 	%p14, %r35, 480;
	mov.f32 	%f114, 0f00000000;
	mov.u32 	%r44, %r1;
	@%p14 bra 	$L__BB24_14;
	and.b32  	%r37, %r9, 268435440;
	neg.s32 	%r42, %r37;
	mul.wide.u32 	%rd17, %r1, 4;
	add.s64 	%rd18, %rd17, %rd1;
	add.s64 	%rd24, %rd18, 1024;
	mov.f32 	%f114, 0f00000000;
	mov.u32 	%r44, %r1;
$L__BB24_13:
	.pragma "nounroll";
	ld.global.f32 	%f37, [%rd24+-1024];
	add.f32 	%f38, %f114, %f37;
	ld.global.f32 	%f39, [%rd24+-896];
	add.f32 	%f40, %f38, %f39;
	ld.global.f32 	%f41, [%rd24+-768];
	add.f32 	%f42, %f40, %f41;
	ld.global.f32 	%f43, [%rd24+-640];
	add.f32 	%f44, %f42, %f43;
	ld.global.f32 	%f45, [%rd24+-512];
	add.f32 	%f46, %f44, %f45;
	ld.global.f32 	%f47, [%rd24+-384];
	add.f32 	%f48, %f46, %f47;
	ld.global.f32 	%f49, [%rd24+-256];
	add.f32 	%f50, %f48, %f49;
	ld.global.f32 	%f51, [%rd24+-128];
	add.f32 	%f52, %f50, %f51;
	ld.global.f32 	%f53, [%rd24];
	add.f32 	%f54, %f52, %f53;
	ld.global.f32 	%f55, [%rd24+128];
	add.f32 	%f56, %f54, %f55;
	ld.global.f32 	%f57, [%rd24+256];
	add.f32 	%f58, %f56, %f57;
	ld.global.f32 	%f59, [%rd24+384];
	add.f32 	%f60, %f58, %f59;
	ld.global.f32 	%f61, [%rd24+512];
	add.f32 	%f62, %f60, %f61;
	ld.global.f32 	%f63, [%rd24+640];
	add.f32 	%f64, %f62, %f63;
	ld.global.f32 	%f65, [%rd24+768];
	add.f32 	%f66, %f64, %f65;
	ld.global.f32 	%f67, [%rd24+896];
	add.f32 	%f114, %f66, %f67;
	add.s32 	%r44, %r44, 512;
	add.s32 	%r42, %r42, 16;
	add.s64 	%rd24, %rd24, 2048;
	setp.ne.s32 	%p15, %r42, 0;
	@%p15 bra 	$L__BB24_13;
$L__BB24_14:
	setp.eq.s32 	%p16, %r10, 0;
	@%p16 bra 	$L__BB24_23;
	and.b32  	%r17, %r9, 7;
	setp.lt.u32 	%p17, %r10, 8;
	@%p17 bra 	$L__BB24_17;
	mul.wide.u32 	%rd19, %r44, 4;
	add.s64 	%rd20, %rd1, %rd19;
	ld.global.f32 	%f69, [%rd20];
	add.f32 	%f70, %f114, %f69;
	ld.global.f32 	%f71, [%rd20+128];
	add.f32 	%f72, %f70, %f71;
	ld.global.f32 	%f73, [%rd20+256];
	add.f32 	%f74, %f72, %f73;
	ld.global.f32 	%f75, [%rd20+384];
	add.f32 	%f76, %f74, %f75;
	ld.global.f32 	%f77, [%rd20+512];
	add.f32 	%f78, %f76, %f77;
	ld.global.f32 	%f79, [%rd20+640];
	add.f32 	%f80, %f78, %f79;
	ld.global.f32 	%f81, [%rd20+768];
	add.f32 	%f82, %f80, %f81;
	ld.global.f32 	%f83, [%rd20+896];
	add.f32 	%f114, %f82, %f83;
	add.s32 	%r44, %r44, 256;
$L__BB24_17:
	setp.eq.s32 	%p18, %r17, 0;
	@%p18 bra 	$L__BB24_23;
	and.b32  	%r20, %r9, 3;
	setp.lt.u32 	%p19, %r17, 4;
	@%p19 bra 	$L__BB24_20;
	mul.wide.u32 	%rd21, %r44, 4;
	add.s64 	%rd22, %rd1, %rd21;
	ld.global.f32 	%f85, [%rd22];
	add.f32 	%f86, %f114, %f85;
	ld.global.f32 	%f87, [%rd22+128];
	add.f32 	%f88, %f86, %f87;
	ld.global.f32 	%f89, [%rd22+256];
	add.f32 	%f90, %f88, %f89;
	ld.global.f32 	%f91, [%rd22+384];
	add.f32 	%f114, %f90, %f91;
	add.s32 	%r44, %r44, 128;
$L__BB24_20:
	setp.eq.s32 	%p20, %r20, 0;
	@%p20 bra 	$L__BB24_23;
	mul.wide.u32 	%rd23, %r44, 4;
	add.s64 	%rd25, %rd1, %rd23;
	neg.s32 	%r47, %r20;
$L__BB24_22:
	.pragma "nounroll";
	ld.global.f32 	%f92, [%rd25];
	add.f32 	%f114, %f114, %f92;
	add.s64 	%rd25, %rd25, 128;
	add.s32 	%r47, %r47, 1;
	setp.ne.s32 	%p21, %r47, 0;
	@%p21 bra 	$L__BB24_22;
$L__BB24_23:
	setp.gt.u32 	%p22, %r1, 31;
	mov.u32 	%r39, smem;
	add.s32 	%r26, %r39, %r30;
	st.volatile.shared.f32 	[%r26], %f114;
	bar.sync 	0;
	@%p22 bra 	$L__BB24_25;
	ld.volatile.shared.f32 	%f93, [%r26+64];
	add.f32 	%f94, %f114, %f93;
	st.volatile.shared.f32 	[%r26], %f94;
	ld.volatile.shared.f32 	%f95, [%r26+32];
	add.f32 	%f96, %f94, %f95;
	st.volatile.shared.f32 	[%r26], %f96;
	ld.volatile.shared.f32 	%f97, [%r26+16];
	add.f32 	%f98, %f96, %f97;
	st.volatile.shared.f32 	[%r26], %f98;
	ld.volatile.shared.f32 	%f99, [%r26+8];
	add.f32 	%f100, %f98, %f99;
	st.volatile.shared.f32 	[%r26], %f100;
	ld.volatile.shared.f32 	%f101, [%r26+4];
	add.f32 	%f102, %f100, %f101;
	st.volatile.shared.f32 	[%r26], %f102;
$L__BB24_25:
	@%p10 bra 	$L__BB24_27;
	ld.shared.f32 	%f103, [smem];
	st.global.f32 	[%rd1], %f103;
	mov.b32 	%r40, 0;
	st.global.u32 	[retirementCount], %r40;
$L__BB24_27:
	ret;

}
	// .globl	_Z16reduceSinglePassILj16ELb1EEvPKfPfj
.visible .entry _Z16reduceSinglePassILj16ELb1EEvPKfPfj(
	.param .u64 .ptr .align 1 _Z16reduceSinglePassILj16ELb1EEvPKfPfj_param_0,
	.param .u64 .ptr .align 1 _Z16reduceSinglePassILj16ELb1EEvPKfPfj_param_1,
	.param .u32 _Z16reduceSinglePassILj16ELb1EEvPKfPfj_param_2
)
{
	.reg .pred 	%p<25>;
	.reg .b16 	%rs<3>;
	.reg .b32 	%r<48>;
	.reg .b32 	%f<111>;
	.reg .b64 	%rd<26>;
	// demoted variable
	.shared .align 1 .u8 _ZZ16reduceSinglePassILj16ELb1EEvPKfPfjE6amLast;
	ld.param.u64 	%rd9, [_Z16reduceSinglePassILj16ELb1EEvPKfPfj_param_0];
	ld.param.u64 	%rd10, [_Z16reduceSinglePassILj16ELb1EEvPKfPfj_param_1];
	ld.param.u32 	%r27, [_Z16reduceSinglePassILj16ELb1EEvPKfPfj_param_2];
	cvta.to.global.u64 	%rd1, %rd10;
	mov.u32 	%r1, %tid.x;
	mov.u32 	%r2, %ctaid.x;
	shl.b32 	%r28, %r2, 5;
	add.s32 	%r41, %r28, %r1;
	mov.u32 	%r4, %nctaid.x;
	setp.ge.u32 	%p2, %r41, %r27;
	mov.f32 	%f101, 0f00000000;
	@%p2 bra 	$L__BB25_3;
	cvta.to.global.u64 	%rd2, %rd9;
	shl.b32 	%r5, %r4, 5;
	mov.f32 	%f101, 0f00000000;
$L__BB25_2:
	mul.wide.u32 	%rd11, %r41, 4;
	add.s64 	%rd12, %rd2, %rd11;
	ld.global.f32 	%f19, [%rd12];
	add.f32 	%f20, %f101, %f19;
	add.s32 	%r29, %r41, 16;
	mul.wide.u32 	%rd13, %r29, 4;
	add.s64 	%rd14, %rd2, %rd13;
	ld.global.f32 	%f21, [%rd14];
	add.f32 	%f101, %f20, %f21;
	add.s32 	%r41, %r41, %r5;
	setp.lt.u32 	%p3, %r41, %r27;
	@%p3 bra 	$L__BB25_2;
$L__BB25_3:
	shl.b32 	%r30, %r1, 2;
	mov.u32 	%r31, sdata;
	add.s32 	%r8, %r31, %r30;
	st.volatile.shared.f32 	[%r8], %f101;
	bar.sync 	0;
	setp.gt.u32 	%p5, %r1, 31;
	mov.pred 	%p24, 0;
	@%p5 bra 	$L__BB25_6;
	ld.volatile.shared.f32 	%f22, [%r8+32];
	add.f32 	%f23, %f101, %f22;
	st.volatile.shared.f32 	[%r8], %f23;
	ld.volatile.shared.f32 	%f24, [%r8+16];
	add.f32 	%f25, %f23, %f24;
	st.volatile.shared.f32 	[%r8], %f25;
	ld.volatile.shared.f32 	%f26, [%r8+8];
	add.f32 	%f27, %f25, %f26;
	st.volatile.shared.f32 	[%r8], %f27;
	ld.volatile.shared.f32 	%f28, [%r8+4];
	add.f32 	%f29, %f27, %f28;
	st.volatile.shared.f32 	[%r8], %f29;
	setp.ne.s32 	%p7, %r1, 0;
	@%p7 bra 	$L__BB25_6;
	ld.shared.f32 	%f30, [sdata];
	mul.wide.u32 	%rd15, %r2, 4;
	add.s64 	%rd16, %rd1, %rd15;
	st.global.f32 	[%rd16], %f30;
	mov.pred 	%p24, -1;
$L__BB25_6:
	setp.lt.u32 	%p9, %r4, 2;
	@%p9 bra 	$L__BB25_27;
	membar.gl;
	not.pred 	%p10, %p24;
	@%p10 bra 	$L__BB25_9;
	atom.global.inc.u32 	%r32, [retirementCount], %r4;
	add.s32 	%r33, %r4, -1;
	setp.eq.s32 	%p11, %r32, %r33;
	selp.u16 	%rs1, 1, 0, %p11;
	st.shared.u8 	[_ZZ16reduceSinglePassILj16ELb1EEvPKfPfjE6amLast], %rs1;
$L__BB25_9:
	bar.sync 	0;
	ld.shared.u8 	%rs2, [_ZZ16reduceSinglePassILj16ELb1EEvPKfPfjE6amLast];
	setp.eq.s16 	%p12, %rs2, 0;
	@%p12 bra 	$L__BB25_27;
	setp.ge.u32 	%p13, %r1, %r4;
	mov.f32 	%f110, 0f00000000;
	@%p13 bra 	$L__BB25_23;
	not.b32 	%r34, %r1;
	add.s32 	%r35, %r4, %r34;
	shr.u32 	%r36, %r35, 4;
	add.s32 	%r9, %r36, 1;
	and.b32  	%r10, %r9, 15;
	setp.lt.u32 	%p14, %r35, 240;
	mov.f32 	%f110, 0f00000000;
	mov.u32 	%r44, %r1;
	@%p14 bra 	$L__BB25_14;
	and.b32  	%r37, %r9, 536870896;
	neg.s32 	%r42, %r37;
	mul.wide.u32 	%rd17, %r1, 4;
	add.s64 	%rd18, %rd17, %rd1;
	add.s64 	%rd24, %rd18, 512;
	mov.f32 	%f110, 0f00000000;
	mov.u32 	%r44, %r1;
$L__BB25_13:
	.pragma "nounroll";
	ld.global.f32 	%f35, [%rd24+-512];
	add.f32 	%f36, %f110, %f35;
	ld.global.f32 	%f37, [%rd24+-448];
	add.f32 	%f38, %f36, %f37;
	ld.global.f32 	%f39, [%rd24+-384];
	add.f32 	%f40, %f38, %f39;
	ld.global.f32 	%f41, [%rd24+-320];
	add.f32 	%f42, %f40, %f41;
	ld.global.f32 	%f43, [%rd24+-256];
	add.f32 	%f44, %f42, %f43;
	ld.global.f32 	%f45, [%rd24+-192];
	add.f32 	%f46, %f44, %f45;
	ld.global.f32 	%f47, [%rd24+-128];
	add.f32 	%f48, %f46, %f47;
	ld.global.f32 	%f49, [%rd24+-64];
	add.f32 	%f50, %f48, %f49;
	ld.global.f32 	%f51, [%rd24];
	add.f32 	%f52, %f50, %f51;
	ld.global.f32 	%f53, [%rd24+64];
	add.f32 	%f54, %f52, %f53;
	ld.global.f32 	%f55, [%rd24+128];
	add.f32 	%f56, %f54, %f55;
	ld.global.f32 	%f57, [%rd24+192];
	add.f32 	%f58, %f56, %f57;
	ld.global.f32 	%f59, [%rd24+256];
	add.f32 	%f60, %f58, %f59;
	ld.global.f32 	%f61, [%rd24+320];
	add.f32 	%f62, %f60, %f61;
	ld.global.f32 	%f63, [%rd24+384];
	add.f32 	%f64, %f62, %f63;
	ld.global.f32 	%f65, [%rd24+448];
	add.f32 	%f110, %f64, %f65;
	add.s32 	%r44, %r44, 256;
	add.s32 	%r42, %r42, 16;
	add.s64 	%rd24, %rd24, 1024;
	setp.ne.s32 	%p15, %r42, 0;
	@%p15 bra 	$L__BB25_13;
$L__BB25_14:
	setp.eq.s32 	%p16, %r10, 0;
	@%p16 bra 	$L__BB25_23;
	and.b32  	%r17, %r9, 7;
	setp.lt.u32 	%p17, %r10, 8;
	@%p17 bra 	$L__BB25_17;
	mul.wide.u32 	%rd19, %r44, 4;
	add.s64 	%rd20, %rd1, %rd19;
	ld.global.f32 	%f67, [%rd20];
	add.f32 	%f68, %f110, %f67;
	ld.global.f32 	%f69, [%rd20+64];
	add.f32 	%f70, %f68, %f69;
	ld.global.f32 	%f71, [%rd20+128];
	add.f32 	%f72, %f70, %f71;
	ld.global.f32 	%f73, [%rd20+192];
	add.f32 	%f74, %f72, %f73;
	ld.global.f32 	%f75, [%rd20+256];
	add.f32 	%f76, %f74, %f75;
	ld.global.f32 	%f77, [%rd20+320];
	add.f32 	%f78, %f76, %f77;
	ld.global.f32 	%f79, [%rd20+384];
	add.f32 	%f80, %f78, %f79;
	ld.global.f32 	%f81, [%rd20+448];
	add.f32 	%f110, %f80, %f81;
	add.s32 	%r44, %r44, 128;
$L__BB25_17:
	setp.eq.s32 	%p18, %r17, 0;
	@%p18 bra 	$L__BB25_23;
	and.b32  	%r20, %r9, 3;
	setp.lt.u32 	%p19, %r17, 4;
	@%p19 bra 	$L__BB25_20;
	mul.wide.u32 	%rd21, %r44, 4;
	add.s64 	%rd22, %rd1, %rd21;
	ld.global.f32 	%f83, [%rd22];
	add.f32 	%f84, %f110, %f83;
	ld.global.f32 	%f85, [%rd22+64];
	add.f32 	%f86, %f84, %f85;
	ld.global.f32 	%f87, [%rd22+128];
	add.f32 	%f88, %f86, %f87;
	ld.global.f32 	%f89, [%rd22+192];
	add.f32 	%f110, %f88, %f89;
	add.s32 	%r44, %r44, 64;
$L__BB25_20:
	setp.eq.s32 	%p20, %r20, 0;
	@%p20 bra 	$L__BB25_23;
	mul.wide.u32 	%rd23, %r44, 4;
	add.s64 	%rd25, %rd1, %rd23;
	neg.s32 	%r47, %r20;
$L__BB25_22:
	.pragma "nounroll";
	ld.global.f32 	%f90, [%rd25];
	add.f32 	%f110, %f110, %f90;
	add.s64 	%rd25, %rd25, 64;
	add.s32 	%r47, %r47, 1;
	setp.ne.s32 	%p21, %r47, 0;
	@%p21 bra 	$L__BB25_22;
$L__BB25_23:
	setp.gt.u32 	%p22, %r1, 31;
	mov.u32 	%r39, smem;
	add.s32 	%r26, %r39, %r30;
	st.volatile.shared.f32 	[%r26], %f110;
	bar.sync 	0;
	@%p22 bra 	$L__BB25_25;
	ld.volatile.shared.f32 	%f91, [%r26+32];
	add.f32 	%f92, %f110, %f91;
	st.volatile.shared.f32 	[%r26], %f92;
	ld.volatile.shared.f32 	%f93, [%r26+16];
	add.f32 	%f94, %f92, %f93;
	st.volatile.shared.f32 	[%r26], %f94;
	ld.volatile.shared.f32 	%f95, [%r26+8];
	add.f32 	%f96, %f94, %f95;
	st.volatile.shared.f32 	[%r26], %f96;
	ld.volatile.shared.f32 	%f97, [%r26+4];
	add.f32 	%f98, %f96, %f97;
	st.volatile.shared.f32 	[%r26], %f98;
$L__BB25_25:
	@%p10 bra 	$L__BB25_27;
	ld.shared.f32 	%f99, [smem];
	st.global.f32 	[%rd1], %f99;
	mov.b32 	%r40, 0;
	st.global.u32 	[retirementCount], %r40;
$L__BB25_27:
	ret;

}
	// .globl	_Z16reduceSinglePassILj8ELb1EEvPKfPfj
.visible .entry _Z16reduceSinglePassILj8ELb1EEvPKfPfj(
	.param .u64 .ptr .align 1 _Z16reduceSinglePassILj8ELb1EEvPKfPfj_param_0,
	.param .u64 .ptr .align 1 _Z16reduceSinglePassILj8ELb1EEvPKfPfj_param_1,
	.param .u32 _Z16reduceSinglePassILj8ELb1EEvPKfPfj_param_2
)
{
	.reg .pred 	%p<25>;
	.reg .b16 	%rs<3>;
	.reg .b32 	%r<48>;
	.reg .b32 	%f<107>;
	.reg .b64 	%rd<26>;
	// demoted variable
	.shared .align 1 .u8 _ZZ16reduceSinglePassILj8ELb1EEvPKfPfjE6amLast;
	ld.param.u64 	%rd9, [_Z16reduceSinglePassILj8ELb1EEvPKfPfj_param_0];
	ld.param.u64 	%rd10, [_Z16reduceSinglePassILj8ELb1EEvPKfPfj_param_1];
	ld.param.u32 	%r27, [_Z16reduceSinglePassILj8ELb1EEvPKfPfj_param_2];
	cvta.to.global.u64 	%rd1, %rd10;
	mov.u32 	%r1, %tid.x;
	mov.u32 	%r2, %ctaid.x;
	shl.b32 	%r28, %r2, 4;
	add.s32 	%r41, %r28, %r1;
	mov.u32 	%r4, %nctaid.x;
	setp.ge.u32 	%p2, %r41, %r27;
	mov.f32 	%f97, 0f00000000;
	@%p2 bra 	$L__BB26_3;
	cvta.to.global.u64 	%rd2, %rd9;
	shl.b32 	%r5, %r4, 4;
	mov.f32 	%f97, 0f00000000;
$L__BB26_2:
	mul.wide.u32 	%rd11, %r41, 4;
	add.s64 	%rd12, %rd2, %rd11;
	ld.global.f32 	%f19, [%rd12];
	add.f32 	%f20, %f97, %f19;
	add.s32 	%r29, %r41, 8;
	mul.wide.u32 	%rd13, %r29, 4;
	add.s64 	%rd14, %rd2, %rd13;
	ld.global.f32 	%f21, [%rd14];
	add.f32 	%f97, %f20, %f21;
	add.s32 	%r41, %r41, %r5;
	setp.lt.u32 	%p3, %r41, %r27;
	@%p3 bra 	$L__BB26_2;
$L__BB26_3:
	shl.b32 	%r30, %r1, 2;
	mov.u32 	%r31, sdata;
	add.s32 	%r8, %r31, %r30;
	st.volatile.shared.f32 	[%r8], %f97;
	bar.sync 	0;
	setp.gt.u32 	%p5, %r1, 31;
	mov.pred 	%p24, 0;
	@%p5 bra 	$L__BB26_6;
	ld.volatile.shared.f32 	%f22, [%r8+16];
	add.f32 	%f23, %f97, %f22;
	st.volatile.shared.f32 	[%r8], %f23;
	ld.volatile.shared.f32 	%f24, [%r8+8];
	add.f32 	%f25, %f23, %f24;
	st.volatile.shared.f32 	[%r8], %f25;
	ld.volatile.shared.f32 	%f26, [%r8+4];
	add.f32 	%f27, %f25, %f26;
	st.volatile.shared.f32 	[%r8], %f27;
	setp.ne.s32 	%p7, %r1, 0;
	@%p7 bra 	$L__BB26_6;
	ld.shared.f32 	%f28, [sdata];
	mul.wide.u32 	%rd15, %r2, 4;
	add.s64 	%rd16, %rd1, %rd15;
	st.global.f32 	[%rd16], %f28;
	mov.pred 	%p24, -1;
$L__BB26_6:
	setp.lt.u32 	%p9, %r4, 2;
	@%p9 bra 	$L__BB26_27;
	membar.gl;
	not.pred 	%p10, %p24;
	@%p10 bra 	$L__BB26_9;
	atom.global.inc.u32 	%r32, [retirementCount], %r4;
	add.s32 	%r33, %r4, -1;
	setp.eq.s32 	%p11, %r32, %r33;
	selp.u16 	%rs1, 1, 0, %p11;
	st.shared.u8 	[_ZZ16reduceSinglePassILj8ELb1EEvPKfPfjE6amLast], %rs1;
$L__BB26_9:
	bar.sync 	0;
	ld.shared.u8 	%rs2, [_ZZ16reduceSinglePassILj8ELb1EEvPKfPfjE6amLast];
	setp.eq.s16 	%p12, %rs2, 0;
	@%p12 bra 	$L__BB26_27;
	setp.ge.u32 	%p13, %r1, %r4;
	mov.f32 	%f106, 0f00000000;
	@%p13 bra 	$L__BB26_23;
	not.b32 	%r34, %r1;
	add.s32 	%r35, %r4, %r34;
	shr.u32 	%r36, %r35, 3;
	add.s32 	%r9, %r36, 1;
	and.b32  	%r10, %r9, 15;
	setp.lt.u32 	%p14, %r35, 120;
	mov.f32 	%f106, 0f00000000;
	mov.u32 	%r44, %r1;
	@%p14 bra 	$L__BB26_14;
	and.b32  	%r37, %r9, 1073741808;
	neg.s32 	%r42, %r37;
	mul.wide.u32 	%rd17, %r1, 4;
	add.s64 	%rd18, %rd17, %rd1;
	add.s64 	%rd24, %rd18, 256;
	mov.f32 	%f106, 0f00000000;
	mov.u32 	%r44, %r1;
$L__BB26_13:
	.pragma "nounroll";
	ld.global.f32 	%f33, [%rd24+-256];
	add.f32 	%f34, %f106, %f33;
	ld.global.f32 	%f35, [%rd24+-224];
	add.f32 	%f36, %f34, %f35;
	ld.global.f32 	%f37, [%rd24+-192];
	add.f32 	%f38, %f36, %f37;
	ld.global.f32 	%f39, [%rd24+-160];
	add.f32 	%f40, %f38, %f39;
	ld.global.f32 	%f41, [%rd24+-128];
	add.f32 	%f42, %f40, %f41;
	ld.global.f32 	%f43, [%rd24+-96];
	add.f32 	%f44, %f42, %f43;
	ld.global.f32 	%f45, [%rd24+-64];
	add.f32 	%f46, %f44, %f45;
	ld.global.f32 	%f47, [%rd24+-32];
	add.f32 	%f48, %f46, %f47;
	ld.global.f32 	%f49, [%rd24];
	add.f32 	%f50, %f48, %f49;
	ld.global.f32 	%f51, [%rd24+32];
	add.f32 	%f52, %f50, %f51;
	ld.global.f32 	%f53, [%rd24+64];
	add.f32 	%f54, %f52, %f53;
	ld.global.f32 	%f55, [%rd24+96];
	add.f32 	%f56, %f54, %f55;
	ld.global.f32 	%f57, [%rd24+128];
	add.f32 	%f58, %f56, %f57;
	ld.global.f32 	%f59, [%rd24+160];
	add.f32 	%f60, %f58, %f59;
	ld.global.f32 	%f61, [%rd24+192];
	add.f32 	%f62, %f60, %f61;
	ld.global.f32 	%f63, [%rd24+224];
	add.f32 	%f106, %f62, %f63;
	add.s32 	%r44, %r44, 128;
	add.s32 	%r42, %r42, 16;
	add.s64 	%rd24, %rd24, 512;
	setp.ne.s32 	%p15, %r42, 0;
	@%p15 bra 	$L__BB26_13;
$L__BB26_14:
	setp.eq.s32 	%p16, %r10, 0;
	@%p16 bra 	$L__BB26_23;
	and.b32  	%r17, %r9, 7;
	setp.lt.u32 	%p17, %r10, 8;
	@%p17 bra 	$L__BB26_17;
	mul.wide.u32 	%rd19, %r44, 4;
	add.s64 	%rd20, %rd1, %rd19;
	ld.global.f32 	%f65, [%rd20];
	add.f32 	%f66, %f106, %f65;
	ld.global.f32 	%f67, [%rd20+32];
	add.f32 	%f68, %f66, %f67;
	ld.global.f32 	%f69, [%rd20+64];
	add.f32 	%f70, %f68, %f69;
	ld.global.f32 	%f71, [%rd20+96];
	add.f32 	%f72, %f70, %f71;
	ld.global.f32 	%f73, [%rd20+128];
	add.f32 	%f74, %f72, %f73;
	ld.global.f32 	%f75, [%rd20+160];
	add.f32 	%f76, %f74, %f75;
	ld.global.f32 	%f77, [%rd20+192];
	add.f32 	%f78, %f76, %f77;
	ld.global.f32 	%f79, [%rd20+224];
	add.f32 	%f106, %f78, %f79;
	add.s32 	%r44, %r44, 64;
$L__BB26_17:
	setp.eq.s32 	%p18, %r17, 0;
	@%p18 bra 	$L__BB26_23;
	and.b32  	%r20, %r9, 3;
	setp.lt.u32 	%p19, %r17, 4;
	@%p19 bra 	$L__BB26_20;
	mul.wide.u32 	%rd21, %r44, 4;
	add.s64 	%rd22, %rd1, %rd21;
	ld.global.f32 	%f81, [%rd22];
	add.f32 	%f82, %f106, %f81;
	ld.global.f32 	%f83, [%rd22+32];
	add.f32 	%f84, %f82, %f83;
	ld.global.f32 	%f85, [%rd22+64];
	add.f32 	%f86, %f84, %f85;
	ld.global.f32 	%f87, [%rd22+96];
	add.f32 	%f106, %f86, %f87;
	add.s32 	%r44, %r44, 32;
$L__BB26_20:
	setp.eq.s32 	%p20, %r20, 0;
	@%p20 bra 	$L__BB26_23;
	mul.wide.u32 	%rd23, %r44, 4;
	add.s64 	%rd25, %rd1, %rd23;
	neg.s32 	%r47, %r20;
$L__BB26_22:
	.pragma "nounroll";
	ld.global.f32 	%f88, [%rd25];
	add.f32 	%f106, %f106, %f88;
	add.s64 	%rd25, %rd25, 32;
	add.s32 	%r47, %r47, 1;
	setp.ne.s32 	%p21, %r47, 0;
	@%p21 bra 	$L__BB26_22;
$L__BB26_23:
	setp.gt.u32 	%p22, %r1, 31;
	mov.u32 	%r39, smem;
	add.s32 	%r26, %r39, %r30;
	st.volatile.shared.f32 	[%r26], %f106;
	bar.sync 	0;
	@%p22 bra 	$L__BB26_25;
	ld.volatile.shared.f32 	%f89, [%r26+16];
	add.f32 	%f90, %f106, %f89;
	st.volatile.shared.f32 	[%r26], %f90;
	ld.volatile.shared.f32 	%f91, [%r26+8];
	add.f32 	%f92, %f90, %f91;
	st.volatile.shared.f32 	[%r26], %f92;
	ld.volatile.shared.f32 	%f93, [%r26+4];
	add.f32 	%f94, %f92, %f93;
	st.volatile.shared.f32 	[%r26], %f94;
$L__BB26_25:
	@%p10 bra 	$L__BB26_27;
	ld.shared.f32 	%f95, [smem];
	st.global.f32 	[%rd1], %f95;
	mov.b32 	%r40, 0;
	st.global.u32 	[retirementCount], %r40;
$L__BB26_27:
	ret;

}
	// .globl	_Z16reduceSinglePassILj4ELb1EEvPKfPfj
.visible .entry _Z16reduceSinglePassILj4ELb1EEvPKfPfj(
	.param .u64 .ptr .align 1 _Z16reduceSinglePassILj4ELb1EEvPKfPfj_param_0,
	.param .u64 .ptr .align 1 _Z16reduceSinglePassILj4ELb1EEvPKfPfj_param_1,
	.param .u32 _Z16reduceSinglePassILj4ELb1EEvPKfPfj_param_2
)
{
	.reg .pred 	%p<25>;
	.reg .b16 	%rs<3>;
	.reg .b32 	%r<48>;
	.reg .b32 	%f<103>;
	.reg .b64 	%rd<26>;
	// demoted variable
	.shared .align 1 .u8 _ZZ16reduceSinglePassILj4ELb1EEvPKfPfjE6amLast;
	ld.param.u64 	%rd9, [_Z16reduceSinglePassILj4ELb1EEvPKfPfj_param_0];
	ld.param.u64 	%rd10, [_Z16reduceSinglePassILj4ELb1EEvPKfPfj_param_1];
	ld.param.u32 	%r27, [_Z16reduceSinglePassILj4ELb1EEvPKfPfj_param_2];
	cvta.to.global.u64 	%rd1, %rd10;
	mov.u32 	%r1, %tid.x;
	mov.u32 	%r2, %ctaid.x;
	shl.b32 	%r28, %r2, 3;
	add.s32 	%r41, %r28, %r1;
	mov.u32 	%r4, %nctaid.x;
	setp.ge.u32 	%p2, %r41, %r27;
	mov.f32 	%f93, 0f00000000;
	@%p2 bra 	$L__BB27_3;
	cvta.to.global.u64 	%rd2, %rd9;
	shl.b32 	%r5, %r4, 3;
	mov.f32 	%f93, 0f00000000;
$L__BB27_2:
	mul.wide.u32 	%rd11, %r41, 4;
	add.s64 	%rd12, %rd2, %rd11;
	ld.global.f32 	%f19, [%rd12];
	add.f32 	%f20, %f93, %f19;
	add.s32 	%r29, %r41, 4;
	mul.wide.u32 	%rd13, %r29, 4;
	add.s64 	%rd14, %rd2, %rd13;
	ld.global.f32 	%f21, [%rd14];
	add.f32 	%f93, %f20, %f21;
	add.s32 	%r41, %r41, %r5;
	setp.lt.u32 	%p3, %r41, %r27;
	@%p3 bra 	$L__BB27_2;
$L__BB27_3:
	shl.b32 	%r30, %r1, 2;
	mov.u32 	%r31, sdata;
	add.s32 	%r8, %r31, %r30;
	st.volatile.shared.f32 	[%r8], %f93;
	bar.sync 	0;
	setp.gt.u32 	%p5, %r1, 31;
	mov.pred 	%p24, 0;
	@%p5 bra 	$L__BB27_6;
	ld.volatile.shared.f32 	%f22, [%r8+8];
	add.f32 	%f23, %f93, %f22;
	st.volatile.shared.f32 	[%r8], %f23;
	ld.volatile.shared.f32 	%f24, [%r8+4];
	add.f32 	%f25, %f23, %f24;
	st.volatile.shared.f32 	[%r8], %f25;
	setp.ne.s32 	%p7, %r1, 0;
	@%p7 bra 	$L__BB27_6;
	ld.shared.f32 	%f26, [sdata];
	mul.wide.u32 	%rd15, %r2, 4;
	add.s64 	%rd16, %rd1, %rd15;
	st.global.f32 	[%rd16], %f26;
	mov.pred 	%p24, -1;
$L__BB27_6:
	setp.lt.u32 	%p9, %r4, 2;
	@%p9 bra 	$L__BB27_27;
	membar.gl;
	not.pred 	%p10, %p24;
	@%p10 bra 	$L__BB27_9;
	atom.global.inc.u32 	%r32, [retirementCount], %r4;
	add.s32 	%r33, %r4, -1;
	setp.eq.s32 	%p11, %r32, %r33;
	selp.u16 	%rs1, 1, 0, %p11;
	st.shared.u8 	[_ZZ16reduceSinglePassILj4ELb1EEvPKfPfjE6amLast], %rs1;
$L__BB27_9:
	bar.sync 	0;
	ld.shared.u8 	%rs2, [_ZZ16reduceSinglePassILj4ELb1EEvPKfPfjE6amLast];
	setp.eq.s16 	%p12, %rs2, 0;
	@%p12 bra 	$L__BB27_27;
	setp.ge.u32 	%p13, %r1, %r4;
	mov.f32 	%f102, 0f00000000;
	@%p13 bra 	$L__BB27_23;
	not.b32 	%r34, %r1;
	add.s32 	%r35, %r4, %r34;
	shr.u32 	%r36, %r35, 2;
	add.s32 	%r9, %r36, 1;
	and.b32  	%r10, %r9, 15;
	setp.lt.u32 	%p14, %r35, 60;
	mov.f32 	%f102, 0f00000000;
	mov.u32 	%r44, %r1;
	@%p14 bra 	$L__BB27_14;
	and.b32  	%r37, %r9, 2147483632;
	neg.s32 	%r42, %r37;
	mul.wide.u32 	%rd17, %r1, 4;
	add.s64 	%rd18, %rd17, %rd1;
	add.s64 	%rd24, %rd18, 128;
	mov.f32 	%f102, 0f00000000;
	mov.u32 	%r44, %r1;
$L__BB27_13:
	.pragma "nounroll";
	ld.global.f32 	%f31, [%rd24+-128];
	add.f32 	%f32, %f102, %f31;
	ld.global.f32 	%f33, [%rd24+-112];
	add.f32 	%f34, %f32, %f33;
	ld.global.f32 	%f35, [%rd24+-96];
	add.f32 	%f36, %f34, %f35;
	ld.global.f32 	%f37, [%rd24+-80];
	add.f32 	%f38, %f36, %f37;
	ld.global.f32 	%f39, [%rd24+-64];
	add.f32 	%f40, %f38, %f39;
	ld.global.f32 	%f41, [%rd24+-48];
	add.f32 	%f42, %f40, %f41;
	ld.global.f32 	%f43, [%rd24+-32];
	add.f32 	%f44, %f42, %f43;
	ld.global.f32 	%f45, [%rd24+-16];
	add.f32 	%f46, %f44, %f45;
	ld.global.f32 	%f47, [%rd24];
	add.f32 	%f48, %f46, %f47;
	ld.global.f32 	%f49, [%rd24+16];
	add.f32 	%f50, %f48, %f49;
	ld.global.f32 	%f51, [%rd24+32];
	add.f32 	%f52, %f50, %f51;
	ld.global.f32 	%f53, [%rd24+48];
	add.f32 	%f54, %f52, %f53;
	ld.global.f32 	%f55, [%rd24+64];
	add.f32 	%f56, %f54, %f55;
	ld.global.f32 	%f57, [%rd24+80];
	add.f32 	%f58, %f56, %f57;
	ld.global.f32 	%f59, [%rd24+96];
	add.f32 	%f60, %f58, %f59;
	ld.global.f32 	%f61, [%rd24+112];
	add.f32 	%f102, %f60, %f61;
	add.s32 	%r44, %r44, 64;
	add.s32 	%r42, %r42, 16;
	add.s64 	%rd24, %rd24, 256;
	setp.ne.s32 	%p15, %r42, 0;
	@%p15 bra 	$L__BB27_13;
$L__BB27_14:
	setp.eq.s32 	%p16, %r10, 0;
	@%p16 bra 	$L__BB27_23;
	and.b32  	%r17, %r9, 7;
	setp.lt.u32 	%p17, %r10, 8;
	@%p17 bra 	$L__BB27_17;
	mul.wide.u32 	%rd19, %r44, 4;
	add.s64 	%rd20, %rd1, %rd19;
	ld.global.f32 	%f63, [%rd20];
	add.f32 	%f64, %f102, %f63;
	ld.global.f32 	%f65, [%rd20+16];
	add.f32 	%f66, %f64, %f65;
	ld.global.f32 	%f67, [%rd20+32];
	add.f32 	%f68, %f66, %f67;
	ld.global.f32 	%f69, [%rd20+48];
	add.f32 	%f70, %f68, %f69;
	ld.global.f32 	%f71, [%rd20+64];
	add.f32 	%f72, %f70, %f71;
	ld.global.f32 	%f73, [%rd20+80];
	add.f32 	%f74, %f72, %f73;
	ld.global.f32 	%f75, [%rd20+96];
	add.f32 	%f76, %f74, %f75;
	ld.global.f32 	%f77, [%rd20+112];
	add.f32 	%f102, %f76, %f77;
	add.s32 	%r44, %r44, 32;
$L__BB27_17:
	setp.eq.s32 	%p18, %r17, 0;
	@%p18 bra 	$L__BB27_23;
	and.b32  	%r20, %r9, 3;
	setp.lt.u32 	%p19, %r17, 4;
	@%p19 bra 	$L__BB27_20;
	mul.wide.u32 	%rd21, %r44, 4;
	add.s64 	%rd22, %rd1, %rd21;
	ld.global.f32 	%f79, [%rd22];
	add.f32 	%f80, %f102, %f79;
	ld.global.f32 	%f81, [%rd22+16];
	add.f32 	%f82, %f80, %f81;
	ld.global.f32 	%f83, [%rd22+32];
	add.f32 	%f84, %f82, %f83;
	ld.global.f32 	%f85, [%rd22+48];
	add.f32 	%f102, %f84, %f85;
	add.s32 	%r44, %r44, 16;
$L__BB27_20:
	setp.eq.s32 	%p20, %r20, 0;
	@%p20 bra 	$L__BB27_23;
	mul.wide.u32 	%rd23, %r44, 4;
	add.s64 	%rd25, %rd1, %rd23;
	neg.s32 	%r47, %r20;
$L__BB27_22:
	.pragma "nounroll";
	ld.global.f32 	%f86, [%rd25];
	add.f32 	%f102, %f102, %f86;
	add.s64 	%rd25, %rd25, 16;
	add.s32 	%r47, %r47, 1;
	setp.ne.s32 	%p21, %r47, 0;
	@%p21 bra 	$L__BB27_22;
$L__BB27_23:
	setp.gt.u32 	%p22, %r1, 31;
	mov.u32 	%r39, smem;
	add.s32 	%r26, %r39, %r30;
	st.volatile.shared.f32 	[%r26], %f102;
	bar.sync 	0;
	@%p22 bra 	$L__BB27_25;
	ld.volatile.shared.f32 	%f87, [%r26+8];
	add.f32 	%f88, %f102, %f87;
	st.volatile.shared.f32 	[%r26], %f88;
	ld.volatile.shared.f32 	%f89, [%r26+4];
	add.f32 	%f90, %f88, %f89;
	st.volatile.shared.f32 	[%r26], %f90;
$L__BB27_25:
	@%p10 bra 	$L__BB27_27;
	ld.shared.f32 	%f91, [smem];
	st.global.f32 	[%rd1], %f91;
	mov.b32 	%r40, 0;
	st.global.u32 	[retirementCount], %r40;
$L__BB27_27:
	ret;

}
	// .globl	_Z16reduceSinglePassILj2ELb1EEvPKfPfj
.visible .entry _Z16reduceSinglePassILj2ELb1EEvPKfPfj(
	.param .u64 .ptr .align 1 _Z16reduceSinglePassILj2ELb1EEvPKfPfj_param_0,
	.param .u64 .ptr .align 1 _Z16reduceSinglePassILj2ELb1EEvPKfPfj_param_1,
	.param .u32 _Z16reduceSinglePassILj2ELb1EEvPKfPfj_param_2
)
{
	.reg .pred 	%p<25>;
	.reg .b16 	%rs<3>;
	.reg .b32 	%r<48>;
	.reg .b32 	%f<99>;
	.reg .b64 	%rd<26>;
	// demoted variable
	.shared .align 1 .u8 _ZZ16reduceSinglePassILj2ELb1EEvPKfPfjE6amLast;
	ld.param.u64 	%rd9, [_Z16reduceSinglePassILj2ELb1EEvPKfPfj_param_0];
	ld.param.u64 	%rd10, [_Z16reduceSinglePassILj2ELb1EEvPKfPfj_param_1];
	ld.param.u32 	%r27, [_Z16reduceSinglePassILj2ELb1EEvPKfPfj_param_2];
	cvta.to.global.u64 	%rd1, %rd10;
	mov.u32 	%r1, %tid.x;
	mov.u32 	%r2, %ctaid.x;
	shl.b32 	%r28, %r2, 2;
	add.s32 	%r41, %r28, %r1;
	mov.u32 	%r4, %nctaid.x;
	setp.ge.u32 	%p2, %r41, %r27;
	mov.f32 	%f89, 0f00000000;
	@%p2 bra 	$L__BB28_3;
	cvta.to.global.u64 	%rd2, %rd9;
	shl.b32 	%r5, %r4, 2;
	mov.f32 	%f89, 0f00000000;
$L__BB28_2:
	mul.wide.u32 	%rd11, %r41, 4;
	add.s64 	%rd12, %rd2, %rd11;
	ld.global.f32 	%f19, [%rd12];
	add.f32 	%f20, %f89, %f19;
	add.s32 	%r29, %r41, 2;
	mul.wide.u32 	%rd13, %r29, 4;
	add.s64 	%rd14, %rd2, %rd13;
	ld.global.f32 	%f21, [%rd14];
	add.f32 	%f89, %f20, %f21;
	add.s32 	%r41, %r41, %r5;
	setp.lt.u32 	%p3, %r41, %r27;
	@%p3 bra 	$L__BB28_2;
$L__BB28_3:
	shl.b32 	%r30, %r1, 2;
	mov.u32 	%r31, sdata;
	add.s32 	%r8, %r31, %r30;
	st.volatile.shared.f32 	[%r8], %f89;
	bar.sync 	0;
	setp.gt.u32 	%p5, %r1, 31;
	mov.pred 	%p24, 0;
	@%p5 bra 	$L__BB28_6;
	ld.volatile.shared.f32 	%f22, [%r8+4];
	add.f32 	%f23, %f89, %f22;
	st.volatile.shared.f32 	[%r8], %f23;
	setp.ne.s32 	%p7, %r1, 0;
	@%p7 bra 	$L__BB28_6;
	ld.shared.f32 	%f24, [sdata];
	mul.wide.u32 	%rd15, %r2, 4;
	add.s64 	%rd16, %rd1, %rd15;
	st.global.f32 	[%rd16], %f24;
	mov.pred 	%p24, -1;
$L__BB28_6:
	setp.lt.u32 	%p9, %r4, 2;
	@%p9 bra 	$L__BB28_27;
	membar.gl;
	not.pred 	%p10, %p24;
	@%p10 bra 	$L__BB28_9;
	atom.global.inc.u32 	%r32, [retirementCount], %r4;
	add.s32 	%r33, %r4, -1;
	setp.eq.s32 	%p11, %r32, %r33;
	selp.u16 	%rs1, 1, 0, %p11;
	st.shared.u8 	[_ZZ16reduceSinglePassILj2ELb1EEvPKfPfjE6amLast], %rs1;
$L__BB28_9:
	bar.sync 	0;
	ld.shared.u8 	%rs2, [_ZZ16reduceSinglePassILj2ELb1EEvPKfPfjE6amLast];
	setp.eq.s16 	%p12, %rs2, 0;
	@%p12 bra 	$L__BB28_27;
	setp.ge.u32 	%p13, %r1, %r4;
	mov.f32 	%f98, 0f00000000;
	@%p13 bra 	$L__BB28_23;
	not.b32 	%r34, %r1;
	add.s32 	%r35, %r4, %r34;
	shr.u32 	%r36, %r35, 1;
	add.s32 	%r9, %r36, 1;
	and.b32  	%r10, %r9, 15;
	setp.lt.u32 	%p14, %r35, 30;
	mov.f32 	%f98, 0f00000000;
	mov.u32 	%r44, %r1;
	@%p14 bra 	$L__BB28_14;
	and.b32  	%r37, %r9, -16;
	neg.s32 	%r42, %r37;
	mul.wide.u32 	%rd17, %r1, 4;
	add.s64 	%rd18, %rd17, %rd1;
	add.s64 	%rd24, %rd18, 64;
	mov.f32 	%f98, 0f00000000;
	mov.u32 	%r44, %r1;
$L__BB28_13:
	.pragma "nounroll";
	ld.global.f32 	%f29, [%rd24+-64];
	add.f32 	%f30, %f98, %f29;
	ld.global.f32 	%f31, [%rd24+-56];
	add.f32 	%f32, %f30, %f31;
	ld.global.f32 	%f33, [%rd24+-48];
	add.f32 	%f34, %f32, %f33;
	ld.global.f32 	%f35, [%rd24+-40];
	add.f32 	%f36, %f34, %f35;
	ld.global.f32 	%f37, [%rd24+-32];
	add.f32 	%f38, %f36, %f37;
	ld.global.f32 	%f39, [%rd24+-24];
	add.f32 	%f40, %f38, %f39;
	ld.global.f32 	%f41, [%rd24+-16];
	add.f32 	%f42, %f40, %f41;
	ld.global.f32 	%f43, [%rd24+-8];
	add.f32 	%f44, %f42, %f43;
	ld.global.f32 	%f45, [%rd24];
	add.f32 	%f46, %f44, %f45;
	ld.global.f32 	%f47, [%rd24+8];
	add.f32 	%f48, %f46, %f47;
	ld.global.f32 	%f49, [%rd24+16];
	add.f32 	%f50, %f48, %f49;
	ld.global.f32 	%f51, [%rd24+24];
	add.f32 	%f52, %f50, %f51;
	ld.global.f32 	%f53, [%rd24+32];
	add.f32 	%f54, %f52, %f53;
	ld.global.f32 	%f55, [%rd24+40];
	add.f32 	%f56, %f54, %f55;
	ld.global.f32 	%f57, [%rd24+48];
	add.f32 	%f58, %f56, %f57;
	ld.global.f32 	%f59, [%rd24+56];
	add.f32 	%f98, %f58, %f59;
	add.s32 	%r44, %r44, 32;
	add.s32 	%r42, %r42, 16;
	add.s64 	%rd24, %rd24, 128;
	setp.ne.s32 	%p15, %r42, 0;
	@%p15 bra 	$L__BB28_13;
$L__BB28_14:
	setp.eq.s32 	%p16, %r10, 0;
	@%p16 bra 	$L__BB28_23;
	and.b32  	%r17, %r9, 7;
	setp.lt.u32 	%p17, %r10, 8;
	@%p17 bra 	$L__BB28_17;
	mul.wide.u32 	%rd19, %r44, 4;
	add.s64 	%rd20, %rd1, %rd19;
	ld.global.f32 	%f61, [%rd20];
	add.f32 	%f62, %f98, %f61;
	ld.global.f32 	%f63, [%rd20+8];
	add.f32 	%f64, %f62, %f63;
	ld.global.f32 	%f65, [%rd20+16];
	add.f32 	%f66, %f64, %f65;
	ld.global.f32 	%f67, [%rd20+24];
	add.f32 	%f68, %f66, %f67;
	ld.global.f32 	%f69, [%rd20+32];
	add.f32 	%f70, %f68, %f69;
	ld.global.f32 	%f71, [%rd20+40];
	add.f32 	%f72, %f70, %f71;
	ld.global.f32 	%f73, [%rd20+48];
	add.f32 	%f74, %f72, %f73;
	ld.global.f32 	%f75, [%rd20+56];
	add.f32 	%f98, %f74, %f75;
	add.s32 	%r44, %r44, 16;
$L__BB28_17:
	setp.eq.s32 	%p18, %r17, 0;
	@%p18 bra 	$L__BB28_23;
	and.b32  	%r20, %r9, 3;
	setp.lt.u32 	%p19, %r17, 4;
	@%p19 bra 	$L__BB28_20;
	mul.wide.u32 	%rd21, %r44, 4;
	add.s64 	%rd22, %rd1, %rd21;
	ld.global.f32 	%f77, [%rd22];
	add.f32 	%f78, %f98, %f77;
	ld.global.f32 	%f79, [%rd22+8];
	add.f32 	%f80, %f78, %f79;
	ld.global.f32 	%f81, [%rd22+16];
	add.f32 	%f82, %f80, %f81;
	ld.global.f32 	%f83, [%rd22+24];
	add.f32 	%f98, %f82, %f83;
	add.s32 	%r44, %r44, 8;
$L__BB28_20:
	setp.eq.s32 	%p20, %r20, 0;
	@%p20 bra 	$L__BB28_23;
	mul.wide.u32 	%rd23, %r44, 4;
	add.s64 	%rd25, %rd1, %rd23;
	neg.s32 	%r47, %r20;
$L__BB28_22:
	.pragma "nounroll";
	ld.global.f32 	%f84, [%rd25];
	add.f32 	%f98, %f98, %f84;
	add.s64 	%rd25, %rd25, 8;
	add.s32 	%r47, %r47, 1;
	setp.ne.s32 	%p21, %r47, 0;
	@%p21 bra 	$L__BB28_22;
$L__BB28_23:
	setp.gt.u32 	%p22, %r1, 31;
	mov.u32 	%r39, smem;
	add.s32 	%r26, %r39, %r30;
	st.volatile.shared.f32 	[%r26], %f98;
	bar.sync 	0;
	@%p22 bra 	$L__BB28_25;
	ld.volatile.shared.f32 	%f85, [%r26+4];
	add.f32 	%f86, %f98, %f85;
	st.volatile.shared.f32 	[%r26], %f86;
$L__BB28_25:
	@%p10 bra 	$L__BB28_27;
	ld.shared.f32 	%f87, [smem];
	st.global.f32 	[%rd1], %f87;
	mov.b32 	%r40, 0;
	st.global.u32 	[retirementCount], %r40;
$L__BB28_27:
	ret;

}
	// .globl	_Z16reduceSinglePassILj1ELb1EEvPKfPfj
.visible .entry _Z16reduceSinglePassILj1ELb1EEvPKfPfj(
	.param .u64 .ptr .align 1 _Z16reduceSinglePassILj1ELb1EEvPKfPfj_param_0,
	.param .u64 .ptr .align 1 _Z16reduceSinglePassILj1ELb1EEvPKfPfj_param_1,
	.param .u32 _Z16reduceSinglePassILj1ELb1EEvPKfPfj_param_2
)
{
	.reg .pred 	%p<18>;
	.reg .b16 	%rs<3>;
	.reg .b32 	%r<45>;
	.reg .b32 	%f<95>;
	.reg .b64 	%rd<24>;
	// demoted variable
	.shared .align 1 .u8 _ZZ16reduceSinglePassILj1ELb1EEvPKfPfjE6amLast;
	ld.param.u64 	%rd9, [_Z16reduceSinglePassILj1ELb1EEvPKfPfj_param_0];
	ld.param.u64 	%rd10, [_Z16reduceSinglePassILj1ELb1EEvPKfPfj_param_1];
	ld.param.u32 	%r25, [_Z16reduceSinglePassILj1ELb1EEvPKfPfj_param_2];
	cvta.to.global.u64 	%rd1, %rd10;
	mov.u32 	%r1, %tid.x;
	mov.u32 	%r2, %ctaid.x;
	shl.b32 	%r26, %r2, 1;
	add.s32 	%r38, %r26, %r1;
	mov.u32 	%r4, %nctaid.x;
	setp.ge.u32 	%p1, %r38, %r25;
	mov.f32 	%f85, 0f00000000;
	@%p1 bra 	$L__BB29_3;
	shl.b32 	%r5, %r4, 1;
	cvta.to.global.u64 	%rd2, %rd9;
	mov.f32 	%f85, 0f00000000;
$L__BB29_2:
	mul.wide.u32 	%rd11, %r38, 4;
	add.s64 	%rd12, %rd2, %rd11;
	ld.global.f32 	%f19, [%rd12];
	add.f32 	%f20, %f85, %f19;
	ld.global.f32 	%f21, [%rd12+4];
	add.f32 	%f85, %f20, %f21;
	add.s32 	%r38, %r38, %r5;
	setp.lt.u32 	%p2, %r38, %r25;
	@%p2 bra 	$L__BB29_2;
$L__BB29_3:
	shl.b32 	%r27, %r1, 2;
	mov.u32 	%r28, sdata;
	add.s32 	%r29, %r28, %r27;
	st.volatile.shared.f32 	[%r29], %f85;
	bar.sync 	0;
	setp.ne.s32 	%p3, %r1, 0;
	@%p3 bra 	$L__BB29_5;
	ld.shared.f32 	%f22, [sdata];
	mul.wide.u32 	%rd13, %r2, 4;
	add.s64 	%rd14, %rd1, %rd13;
	st.global.f32 	[%rd14], %f22;
$L__BB29_5:
	setp.lt.u32 	%p4, %r4, 2;
	@%p4 bra 	$L__BB29_24;
	setp.ne.s32 	%p5, %r1, 0;
	membar.gl;
	@%p5 bra 	$L__BB29_8;
	atom.global.inc.u32 	%r30, [retirementCount], %r4;
	add.s32 	%r31, %r4, -1;
	setp.eq.s32 	%p6, %r30, %r31;
	selp.u16 	%rs1, 1, 0, %p6;
	st.shared.u8 	[_ZZ16reduceSinglePassILj1ELb1EEvPKfPfjE6amLast], %rs1;
$L__BB29_8:
	bar.sync 	0;
	ld.shared.u8 	%rs2, [_ZZ16reduceSinglePassILj1ELb1EEvPKfPfjE6amLast];
	setp.eq.s16 	%p7, %rs2, 0;
	@%p7 bra 	$L__BB29_24;
	setp.ge.u32 	%p8, %r1, %r4;
	mov.f32 	%f94, 0f00000000;
	@%p8 bra 	$L__BB29_22;
	sub.s32 	%r8, %r4, %r1;
	and.b32  	%r9, %r8, 15;
	sub.s32 	%r32, %r1, %r4;
	setp.gt.u32 	%p9, %r32, -16;
	mov.f32 	%f94, 0f00000000;
	mov.u32 	%r41, %r1;
	@%p9 bra 	$L__BB29_13;
	and.b32  	%r33, %r8, 2147483632;
	neg.s32 	%r39, %r33;
	mul.wide.u32 	%rd15, %r1, 4;
	add.s64 	%rd16, %rd15, %rd1;
	add.s64 	%rd22, %rd16, 32;
	mov.f32 	%f94, 0f00000000;
	mov.u32 	%r41, %r1;
$L__BB29_12:
	.pragma "nounroll";
	ld.global.f32 	%f27, [%rd22+-32];
	add.f32 	%f28, %f94, %f27;
	ld.global.f32 	%f29, [%rd22+-28];
	add.f32 	%f30, %f28, %f29;
	ld.global.f32 	%f31, [%rd22+-24];
	add.f32 	%f32, %f30, %f31;
	ld.global.f32 	%f33, [%rd22+-20];
	add.f32 	%f34, %f32, %f33;
	ld.global.f32 	%f35, [%rd22+-16];
	add.f32 	%f36, %f34, %f35;
	ld.global.f32 	%f37, [%rd22+-12];
	add.f32 	%f38, %f36, %f37;
	ld.global.f32 	%f39, [%rd22+-8];
	add.f32 	%f40, %f38, %f39;
	ld.global.f32 	%f41, [%rd22+-4];
	add.f32 	%f42, %f40, %f41;
	ld.global.f32 	%f43, [%rd22];
	add.f32 	%f44, %f42, %f43;
	ld.global.f32 	%f45, [%rd22+4];
	add.f32 	%f46, %f44, %f45;
	ld.global.f32 	%f47, [%rd22+8];
	add.f32 	%f48, %f46, %f47;
	ld.global.f32 	%f49, [%rd22+12];
	add.f32 	%f50, %f48, %f49;
	ld.global.f32 	%f51, [%rd22+16];
	add.f32 	%f52, %f50, %f51;
	ld.global.f32 	%f53, [%rd22+20];
	add.f32 	%f54, %f52, %f53;
	ld.global.f32 	%f55, [%rd22+24];
	add.f32 	%f56, %f54, %f55;
	ld.global.f32 	%f57, [%rd22+28];
	add.f32 	%f94, %f56, %f57;
	add.s32 	%r41, %r41, 16;
	add.s32 	%r39, %r39, 16;
	add.s64 	%rd22, %rd22, 64;
	setp.ne.s32 	%p10, %r39, 0;
	@%p10 bra 	$L__BB29_12;
$L__BB29_13:
	setp.eq.s32 	%p11, %r9, 0;
	@%p11 bra 	$L__BB29_22;
	and.b32  	%r16, %r8, 7;
	setp.lt.u32 	%p12, %r9, 8;
	@%p12 bra 	$L__BB29_16;
	mul.wide.u32 	%rd17, %r41, 4;
	add.s64 	%rd18, %rd1, %rd17;
	ld.global.f32 	%f59, [%rd18];
	add.f32 	%f60, %f94, %f59;
	ld.global.f32 	%f61, [%rd18+4];
	add.f32 	%f62, %f60, %f61;
	ld.global.f32 	%f63, [%rd18+8];
	add.f32 	%f64, %f62, %f63;
	ld.global.f32 	%f65, [%rd18+12];
	add.f32 	%f66, %f64, %f65;
	ld.global.f32 	%f67, [%rd18+16];
	add.f32 	%f68, %f66, %f67;
	ld.global.f32 	%f69, [%rd18+20];
	add.f32 	%f70, %f68, %f69;
	ld.global.f32 	%f71, [%rd18+24];
	add.f32 	%f72, %f70, %f71;
	ld.global.f32 	%f73, [%rd18+28];
	add.f32 	%f94, %f72, %f73;
	add.s32 	%r41, %r41, 8;
$L__BB29_16:
	setp.eq.s32 	%p13, %r16, 0;
	@%p13 bra 	$L__BB29_22;
	and.b32  	%r19, %r8, 3;
	setp.lt.u32 	%p14, %r16, 4;
	@%p14 bra 	$L__BB29_19;
	mul.wide.u32 	%rd19, %r41, 4;
	add.s64 	%rd20, %rd1, %rd19;
	ld.global.f32 	%f75, [%rd20];
	add.f32 	%f76, %f94, %f75;
	ld.global.f32 	%f77, [%rd20+4];
	add.f32 	%f78, %f76, %f77;
	ld.global.f32 	%f79, [%rd20+8];
	add.f32 	%f80, %f78, %f79;
	ld.global.f32 	%f81, [%rd20+12];
	add.f32 	%f94, %f80, %f81;
	add.s32 	%r41, %r41, 4;
$L__BB29_19:
	setp.eq.s32 	%p15, %r19, 0;
	@%p15 bra 	$L__BB29_22;
	mul.wide.u32 	%rd21, %r41, 4;
	add.s64 	%rd23, %rd1, %rd21;
	neg.s32 	%r44, %r19;
$L__BB29_21:
	.pragma "nounroll";
	ld.global.f32 	%f82, [%rd23];
	add.f32 	%f94, %f94, %f82;
	add.s64 	%rd23, %rd23, 4;
	add.s32 	%r44, %r44, 1;
	setp.ne.s32 	%p16, %r44, 0;
	@%p16 bra 	$L__BB29_21;
$L__BB29_22:
	setp.ne.s32 	%p17, %r1, 0;
	mov.u32 	%r35, smem;
	add.s32 	%r36, %r35, %r27;
	st.volatile.shared.f32 	[%r36], %f94;
	bar.sync 	0;
	@%p17 bra 	$L__BB29_24;
	ld.shared.f32 	%f83, [smem];
	st.global.f32 	[%rd1], %f83;
	mov.b32 	%r37, 0;
	st.global.u32 	[retirementCount], %r37;
$L__BB29_24:
	ret;

}
	// .globl	_Z16reduceSinglePassILj512ELb0EEvPKfPfj
.visible .entry _Z16reduceSinglePassILj512ELb0EEvPKfPfj(
	.param .u64 .ptr .align 1 _Z16reduceSinglePassILj512ELb0EEvPKfPfj_param_0,
	.param .u64 .ptr .align 1 _Z16reduceSinglePassILj512ELb0EEvPKfPfj_param_1,
	.param .u32 _Z16reduceSinglePassILj512ELb0EEvPKfPfj_param_2
)
{
	.reg .pred 	%p<32>;
	.reg .b16 	%rs<3>;
	.reg .b32 	%r<48>;
	.reg .b32 	%f<145>;
	.reg .b64 	%rd<26>;
	// demoted variable
	.shared .align 1 .u8 _ZZ16reduceSinglePassILj512ELb0EEvPKfPfjE6amLast;
	ld.param.u64 	%rd9, [_Z16reduceSinglePassILj512ELb0EEvPKfPfj_param_0];
	ld.param.u64 	%rd10, [_Z16reduceSinglePassILj512ELb0EEvPKfPfj_param_1];
	ld.param.u32 	%r28, [_Z16reduceSinglePassILj512ELb0EEvPKfPfj_param_2];
	cvta.to.global.u64 	%rd1, %rd9;
	cvta.to.global.u64 	%rd2, %rd10;
	mov.u32 	%r1, %tid.x;
	mov.u32 	%r2, %ctaid.x;
	shl.b32 	%r29, %r2, 10;
	or.b32  	%r41, %r29, %r1;
	mov.u32 	%r4, %nctaid.x;
	setp.ge.u32 	%p2, %r41, %r28;
	mov.f32 	%f127, 0f00000000;
	@%p2 bra 	$L__BB30_5;
	shl.b32 	%r5, %r4, 10;
	mov.f32 	%f127, 0f00000000;
$L__BB30_2:
	mul.wide.u32 	%rd11, %r41, 4;
	add.s64 	%rd12, %rd1, %rd11;
	ld.global.f32 	%f33, [%rd12];
	add.f32 	%f127, %f127, %f33;
	add.s32 	%r7, %r41, 512;
	setp.ge.u32 	%p3, %r7, %r28;
	@%p3 bra 	$L__BB30_4;
	mul.wide.u32 	%rd13, %r7, 4;
	add.s64 	%rd14, %rd1, %rd13;
	ld.global.f32 	%f34, [%rd14];
	add.f32 	%f127, %f127, %f34;
$L__BB30_4:
	add.s32 	%r41, %r41, %r5;
	setp.lt.u32 	%p4, %r41, %r28;
	@%p4 bra 	$L__BB30_2;
$L__BB30_5:
	shl.b32 	%r30, %r1, 2;
	mov.u32 	%r31, sdata;
	add.s32 	%r9, %r31, %r30;
	st.volatile.shared.f32 	[%r9], %f127;
	bar.sync 	0;
	setp.gt.u32 	%p5, %r1, 255;
	@%p5 bra 	$L__BB30_7;
	ld.volatile.shared.f32 	%f35, [%r9+1024];
	add.f32 	%f127, %f127, %f35;
	st.volatile.shared.f32 	[%r9], %f127;
$L__BB30_7:
	bar.sync 	0;
	setp.gt.u32 	%p6, %r1, 127;
	@%p6 bra 	$L__BB30_9;
	ld.volatile.shared.f32 	%f36, [%r9+512];
	add.f32 	%f127, %f127, %f36;
	st.volatile.shared.f32 	[%r9], %f127;
$L__BB30_9:
	bar.sync 	0;
	setp.gt.u32 	%p7, %r1, 63;
	@%p7 bra 	$L__BB30_11;
	ld.volatile.shared.f32 	%f37, [%r9+256];
	add.f32 	%f127, %f127, %f37;
	st.volatile.shared.f32 	[%r9], %f127;
$L__BB30_11:
	bar.sync 	0;
	setp.gt.u32 	%p9, %r1, 31;
	mov.pred 	%p31, 0;
	@%p9 bra 	$L__BB30_14;
	ld.volatile.shared.f32 	%f38, [%r9+128];
	add.f32 	%f39, %f127, %f38;
	st.volatile.shared.f32 	[%r9], %f39;
	ld.volatile.shared.f32 	%f40, [%r9+64];
	add.f32 	%f41, %f39, %f40;
	st.volatile.shared.f32 	[%r9], %f41;
	ld.volatile.shared.f32 	%f42, [%r9+32];
	add.f32 	%f43, %f41, %f42;
	st.volatile.shared.f32 	[%r9], %f43;
	ld.volatile.shared.f32 	%f44, [%r9+16];
	add.f32 	%f45, %f43, %f44;
	st.volatile.shared.f32 	[%r9], %f45;
	ld.volatile.shared.f32 	%f46, [%r9+8];
	add.f32 	%f47, %f45, %f46;
	st.volatile.shared.f32 	[%r9], %f47;
	ld.volatile.shared.f32 	%f48, [%r9+4];
	add.f32 	%f49, %f47, %f48;
	st.volatile.shared.f32 	[%r9], %f49;
	setp.ne.s32 	%p11, %r1, 0;
	@%p11 bra 	$L__BB30_14;
	ld.shared.f32 	%f50, [sdata];
	mul.wide.u32 	%rd15, %r2, 4;
	add.s64 	%rd16, %rd2, %rd15;
	st.global.f32 	[%rd16], %f50;
	mov.pred 	%p31, -1;
$L__BB30_14:
	setp.lt.u32 	%p13, %r4, 2;
	@%p13 bra 	$L__BB30_41;
	membar.gl;
	not.pred 	%p14, %p31;
	@%p14 bra 	$L__BB30_17;
	atom.global.inc.u32 	%r32, [retirementCount], %r4;
	add.s32 	%r33, %r4, -1;
	setp.eq.s32 	%p15, %r32, %r33;
	selp.u16 	%rs1, 1, 0, %p15;
	st.shared.u8 	[_ZZ16reduceSinglePassILj512ELb0EEvPKfPfjE6amLast], %rs1;
$L__BB30_17:
	bar.sync 	0;
	ld.shared.u8 	%rs2, [_ZZ16reduceSinglePassILj512ELb0EEvPKfPfjE6amLast];
	setp.eq.s16 	%p16, %rs2, 0;
	@%p16 bra 	$L__BB30_41;
	setp.ge.u32 	%p17, %r1, %r4;
	mov.f32 	%f141, 0f00000000;
	@%p17 bra 	$L__BB30_31;
	not.b32 	%r34, %r1;
	add.s32 	%r35, %r4, %r34;
	shr.u32 	%r36, %r35, 9;
	add.s32 	%r10, %r36, 1;
	and.b32  	%r11, %r10, 15;
	setp.lt.u32 	%p18, %r35, 7680;
	mov.f32 	%f141, 0f00000000;
	mov.u32 	%r44, %r1;
	@%p18 bra 	$L__BB30_22;
	and.b32  	%r37, %r10, 16777200;
	neg.s32 	%r42, %r37;
	mul.wide.u32 	%rd17, %r1, 4;
	add.s64 	%rd18, %rd17, %rd2;
	add.s64 	%rd24, %rd18, 16384;
	mov.f32 	%f141, 0f00000000;
	mov.u32 	%r44, %r1;
$L__BB30_21:
	.pragma "nounroll";
	ld.global.f32 	%f55, [%rd24+-16384];
	add.f32 	%f56, %f141, %f55;
	ld.global.f32 	%f57, [%rd24+-14336];
	add.f32 	%f58, %f56, %f57;
	ld.global.f32 	%f59, [%rd24+-12288];
	add.f32 	%f60, %f58, %f59;
	ld.global.f32 	%f61, [%rd24+-10240];
	add.f32 	%f62, %f60, %f61;
	ld.global.f32 	%f63, [%rd24+-8192];
	add.f32 	%f64, %f62, %f63;
	ld.global.f32 	%f65, [%rd24+-6144];
	add.f32 	%f66, %f64, %f65;
	ld.global.f32 	%f67, [%rd24+-4096];
	add.f32 	%f68, %f66, %f67;
	ld.global.f32 	%f69, [%rd24+-2048];
	add.f32 	%f70, %f68, %f69;
	ld.global.f32 	%f71, [%rd24];
	add.f32 	%f72, %f70, %f71;
	ld.global.f32 	%f73, [%rd24+2048];
	add.f32 	%f74, %f72, %f73;
	ld.global.f32 	%f75, [%rd24+4096];
	add.f32 	%f76, %f74, %f75;
	ld.global.f32 	%f77, [%rd24+6144];
	add.f32 	%f78, %f76, %f77;
	ld.global.f32 	%f79, [%rd24+8192];
	add.f32 	%f80, %f78, %f79;
	ld.global.f32 	%f81, [%rd24+10240];
	add.f32 	%f82, %f80, %f81;
	ld.global.f32 	%f83, [%rd24+12288];
	add.f32 	%f84, %f82, %f83;
	ld.global.f32 	%f85, [%rd24+14336];
	add.f32 	%f141, %f84, %f85;
	add.s32 	%r44, %r44, 8192;
	add.s32 	%r42, %r42, 16;
	add.s64 	%rd24, %rd24, 32768;
	setp.ne.s32 	%p19, %r42, 0;
	@%p19 bra 	$L__BB30_21;
$L__BB30_22:
	setp.eq.s32 	%p20, %r11, 0;
	@%p20 bra 	$L__BB30_31;
	and.b32  	%r18, %r10, 7;
	setp.lt.u32 	%p21, %r11, 8;
	@%p21 bra 	$L__BB30_25;
	mul.wide.u32 	%rd19, %r44, 4;
	add.s64 	%rd20, %rd2, %rd19;
	ld.global.f32 	%f87, [%rd20];
	add.f32 	%f88, %f141, %f87;
	ld.global.f32 	%f89, [%rd20+2048];
	add.f32 	%f90, %f88, %f89;
	ld.global.f32 	%f91, [%rd20+4096];
	add.f32 	%f92, %f90, %f91;
	ld.global.f32 	%f93, [%rd20+6144];
	add.f32 	%f94, %f92, %f93;
	ld.global.f32 	%f95, [%rd20+8192];
	add.f32 	%f96, %f94, %f95;
	ld.global.f32 	%f97, [%rd20+10240];
	add.f32 	%f98, %f96, %f97;
	ld.global.f32 	%f99, [%rd20+12288];
	add.f32 	%f100, %f98, %f99;
	ld.global.f32 	%f101, [%rd20+14336];
	add.f32 	%f141, %f100, %f101;
	add.s32 	%r44, %r44, 4096;
$L__BB30_25:
	setp.eq.s32 	%p22, %r18, 0;
	@%p22 bra 	$L__BB30_31;
	and.b32  	%r21, %r10, 3;
	setp.lt.u32 	%p23, %r18, 4;
	@%p23 bra 	$L__BB30_28;
	mul.wide.u32 	%rd21, %r44, 4;
	add.s64 	%rd22, %rd2, %rd21;
	ld.global.f32 	%f103, [%rd22];
	add.f32 	%f104, %f141, %f103;
	ld.global.f32 	%f105, [%rd22+2048];
	add.f32 	%f106, %f104, %f105;
	ld.global.f32 	%f107, [%rd22+4096];
	add.f32 	%f108, %f106, %f107;
	ld.global.f32 	%f109, [%rd22+6144];
	add.f32 	%f141, %f108, %f109;
	add.s32 	%r44, %r44, 2048;
$L__BB30_28:
	setp.eq.s32 	%p24, %r21, 0;
	@%p24 bra 	$L__BB30_31;
	mul.wide.u32 	%rd23, %r44, 4;
	add.s64 	%rd25, %rd2, %rd23;
	neg.s32 	%r47, %r21;
$L__BB30_30:
	.pragma "nounroll";
	ld.global.f32 	%f110, [%rd25];
	add.f32 	%f141, %f141, %f110;
	add.s64 	%rd25, %rd25, 2048;
	add.s32 	%r47, %r47, 1;
	setp.ne.s32 	%p25, %r47, 0;
	@%p25 bra 	$L__BB30_30;
$L__BB30_31:
	setp.gt.u32 	%p26, %r1, 255;
	mov.u32 	%r39, smem;
	add.s32 	%r27, %r39, %r30;
	st.volatile.shared.f32 	[%r27], %f141;
	bar.sync 	0;
	@%p26 bra 	$L__BB30_33;
	ld.volatile.shared.f32 	%f111, [%r27+1024];
	add.f32 	%f141, %f141, %f111;
	st.volatile.shared.f32 	[%r27], %f141;
$L__BB30_33:
	setp.gt.u32 	%p27, %r1, 127;
	bar.sync 	0;
	@%p27 bra 	$L__BB30_35;
	ld.volatile.shared.f32 	%f112, [%r27+512];
	add.f32 	%f141, %f141, %f112;
	st.volatile.shared.f32 	[%r27], %f141;
$L__BB30_35:
	setp.gt.u32 	%p28, %r1, 63;
	bar.sync 	0;
	@%p28 bra 	$L__BB30_37;
	ld.volatile.shared.f32 	%f113, [%r27+256];
	add.f32 	%f141, %f141, %f113;
	st.volatile.shared.f32 	[%r27], %f141;
$L__BB30_37:
	setp.gt.u32 	%p29, %r1, 31;
	bar.sync 	0;
	@%p29 bra 	$L__BB30_39;
	ld.volatile.shared.f32 	%f114, [%r27+128];
	add.f32 	%f115, %f141, %f114;
	st.volatile.shared.f32 	[%r27], %f115;
	ld.volatile.shared.f32 	%f116, [%r27+64];
	add.f32 	%f117, %f115, %f116;
	st.volatile.shared.f32 	[%r27], %f117;
	ld.volatile.shared.f32 	%f118, [%r27+32];
	add.f32 	%f119, %f117, %f118;
	st.volatile.shared.f32 	[%r27], %f119;
	ld.volatile.shared.f32 	%f120, [%r27+16];
	add.f32 	%f121, %f119, %f120;
	st.volatile.shared.f32 	[%r27], %f121;
	ld.volatile.shared.f32 	%f122, [%r27+8];
	add.f32 	%f123, %f121, %f122;
	st.volatile.shared.f32 	[%r27], %f123;
	ld.volatile.shared.f32 	%f124, [%r27+4];
	add.f32 	%f125, %f123, %f124;
	st.volatile.shared.f32 	[%r27], %f125;
$L__BB30_39:
	@%p14 bra 	$L__BB30_41;
	ld.shared.f32 	%f126, [smem];
	st.global.f32 	[%rd2], %f126;
	mov.b32 	%r40, 0;
	st.global.u32 	[retirementCount], %r40;
$L__BB30_41:
	ret;

}
	// .globl	_Z16reduceSinglePassILj256ELb0EEvPKfPfj
.visible .entry _Z16reduceSinglePassILj256ELb0EEvPKfPfj(
	.param .u64 .ptr .align 1 _Z16reduceSinglePassILj256ELb0EEvPKfPfj_param_0,
	.param .u64 .ptr .align 1 _Z16reduceSinglePassILj256ELb0EEvPKfPfj_param_1,
	.param .u32 _Z16reduceSinglePassILj256ELb0EEvPKfPfj_param_2
)
{
	.reg .pred 	%p<30>;
	.reg .b16 	%rs<3>;
	.reg .b32 	%r<48>;
	.reg .b32 	%f<137>;
	.reg .b64 	%rd<26>;
	// demoted variable
	.shared .align 1 .u8 _ZZ16reduceSinglePassILj256ELb0EEvPKfPfjE6amLast;
	ld.param.u64 	%rd9, [_Z16reduceSinglePassILj256ELb0EEvPKfPfj_param_0];
	ld.param.u64 	%rd10, [_Z16reduceSinglePassILj256ELb0EEvPKfPfj_param_1];
	ld.param.u32 	%r28, [_Z16reduceSinglePassILj256ELb0EEvPKfPfj_param_2];
	cvta.to.global.u64 	%rd1, %rd9;
	cvta.to.global.u64 	%rd2, %rd10;
	mov.u32 	%r1, %tid.x;
	mov.u32 	%r2, %ctaid.x;
	shl.b32 	%r29, %r2, 9;
	add.s32 	%r41, %r29, %r1;
	mov.u32 	%r4, %nctaid.x;
	setp.ge.u32 	%p2, %r41, %r28;
	mov.f32 	%f121, 0f00000000;
	@%p2 bra 	$L__BB31_5;
	shl.b32 	%r5, %r4, 9;
	mov.f32 	%f121, 0f00000000;
$L__BB31_2:
	mul.wide.u32 	%rd11, %r41, 4;
	add.s64 	%rd12, %rd1, %rd11;
	ld.global.f32 	%f29, [%rd12];
	add.f32 	%f121, %f121, %f29;
	add.s32 	%r7, %r41, 256;
	setp.ge.u32 	%p3, %r7, %r28;
	@%p3 bra 	$L__BB31_4;
	mul.wide.u32 	%rd13, %r7, 4;
	add.s64 	%rd14, %rd1, %rd13;
	ld.global.f32 	%f30, [%rd14];
	add.f32 	%f121, %f121, %f30;
$L__BB31_4:
	add.s32 	%r41, %r41, %r5;
	setp.lt.u32 	%p4, %r41, %r28;
	@%p4 bra 	$L__BB31_2;
$L__BB31_5:
	shl.b32 	%r30, %r1, 2;
	mov.u32 	%r31, sdata;
	add.s32 	%r9, %r31, %r30;
	st.volatile.shared.f32 	[%r9], %f121;
	bar.sync 	0;
	setp.gt.u32 	%p5, %r1, 127;
	@%p5 bra 	$L__BB31_7;
	ld.volatile.shared.f32 	%f31, [%r9+512];
	add.f32 	%f121, %f121, %f31;
	st.volatile.shared.f32 	[%r9], %f121;
$L__BB31_7:
	bar.sync 	0;
	setp.gt.u32 	%p6, %r1, 63;
	@%p6 bra 	$L__BB31_9;
	ld.volatile.shared.f32 	%f32, [%r9+256];
	add.f32 	%f121, %f121, %f32;
	st.volatile.shared.f32 	[%r9], %f121;
$L__BB31_9:
	bar.sync 	0;
	setp.gt.u32 	%p8, %r1, 31;
	mov.pred 	%p29, 0;
	@%p8 bra 	$L__BB31_12;
	ld.volatile.shared.f32 	%f33, [%r9+128];
	add.f32 	%f34, %f121, %f33;
	st.volatile.shared.f32 	[%r9], %f34;
	ld.volatile.shared.f32 	%f35, [%r9+64];
	add.f32 	%f36, %f34, %f35;
	st.volatile.shared.f32 	[%r9], %f36;
	ld.volatile.shared.f32 	%f37, [%r9+32];
	add.f32 	%f38, %f36, %f37;
	st.volatile.shared.f32 	[%r9], %f38;
	ld.volatile.shared.f32 	%f39, [%r9+16];
	add.f32 	%f40, %f38, %f39;
	st.volatile.shared.f32 	[%r9], %f40;
	ld.volatile.shared.f32 	%f41, [%r9+8];
	add.f32 	%f42, %f40, %f41;
	st.volatile.shared.f32 	[%r9], %f42;
	ld.volatile.shared.f32 	%f43, [%r9+4];
	add.f32 	%f44, %f42, %f43;
	st.volatile.shared.f32 	[%r9], %f44;
	setp.ne.s32 	%p10, %r1, 0;
	@%p10 bra 	$L__BB31_12;
	ld.shared.f32 	%f45, [sdata];
	mul.wide.u32 	%rd15, %r2, 4;
	add.s64 	%rd16, %rd2, %rd15;
	st.global.f32 	[%rd16], %f45;
	mov.pred 	%p29, -1;
$L__BB31_12:
	setp.lt.u32 	%p12, %r4, 2;
	@%p12 bra 	$L__BB31_37;
	membar.gl;
	not.pred 	%p13, %p29;
	@%p13 bra 	$L__BB31_15;
	atom.global.inc.u32 	%r32, [retirementCount], %r4;
	add.s32 	%r33, %r4, -1;
	setp.eq.s32 	%p14, %r32, %r33;
	selp.u16 	%rs1, 1, 0, %p14;
	st.shared.u8 	[_ZZ16reduceSinglePassILj256ELb0EEvPKfPfjE6amLast], %rs1;
$L__BB31_15:
	bar.sync 	0;
	ld.shared.u8 	%rs2, [_ZZ16reduceSinglePassILj256ELb0EEvPKfPfjE6amLast];
	setp.eq.s16 	%p15, %rs2, 0;
	@%p15 bra 	$L__BB31_37;
	setp.ge.u32 	%p16, %r1, %r4;
	mov.f32 	%f134, 0f00000000;
	@%p16 bra 	$L__BB31_29;
	not.b32 	%r34, %r1;
	add.s32 	%r35, %r4, %r34;
	shr.u32 	%r36, %r35, 8;
	add.s32 	%r10, %r36, 1;
	and.b32  	%r11, %r10, 15;
	setp.lt.u32 	%p17, %r35, 3840;
	mov.f32 	%f134, 0f00000000;
	mov.u32 	%r44, %r1;
	@%p17 bra 	$L__BB31_20;
	and.b32  	%r37, %r10, 33554416;
	neg.s32 	%r42, %r37;
	mul.wide.u32 	%rd17, %r1, 4;
	add.s64 	%rd18, %rd17, %rd2;
	add.s64 	%rd24, %rd18, 8192;
	mov.f32 	%f134, 0f00000000;
	mov.u32 	%r44, %r1;
$L__BB31_19:
	.pragma "nounroll";
	ld.global.f32 	%f50, [%rd24+-8192];
	add.f32 	%f51, %f134, %f50;
	ld.global.f32 	%f52, [%rd24+-7168];
	add.f32 	%f53, %f51, %f52;
	ld.global.f32 	%f54, [%rd24+-6144];
	add.f32 	%f55, %f53, %f54;
	ld.global.f32 	%f56, [%rd24+-5120];
	add.f32 	%f57, %f55, %f56;
	ld.global.f32 	%f58, [%rd24+-4096];
	add.f32 	%f59, %f57, %f58;
	ld.global.f32 	%f60, [%rd24+-3072];
	add.f32 	%f61, %f59, %f60;
	ld.global.f32 	%f62, [%rd24+-2048];
	add.f32 	%f63, %f61, %f62;
	ld.global.f32 	%f64, [%rd24+-1024];
	add.f32 	%f65, %f63, %f64;
	ld.global.f32 	%f66, [%rd24];
	add.f32 	%f67, %f65, %f66;
	ld.global.f32 	%f68, [%rd24+1024];
	add.f32 	%f69, %f67, %f68;
	ld.global.f32 	%f70, [%rd24+2048];
	add.f32 	%f71, %f69, %f70;
	ld.global.f32 	%f72, [%rd24+3072];
	add.f32 	%f73, %f71, %f72;
	ld.global.f32 	%f74, [%rd24+4096];
	add.f32 	%f75, %f73, %f74;
	ld.global.f32 	%f76, [%rd24+5120];
	add.f32 	%f77, %f75, %f76;
	ld.global.f32 	%f78, [%rd24+6144];
	add.f32 	%f79, %f77, %f78;
	ld.global.f32 	%f80, [%rd24+7168];
	add.f32 	%f134, %f79, %f80;
	add.s32 	%r44, %r44, 4096;
	add.s32 	%r42, %r42, 16;
	add.s64 	%rd24, %rd24, 16384;
	setp.ne.s32 	%p18, %r42, 0;
	@%p18 bra 	$L__BB31_19;
$L__BB31_20:
	setp.eq.s32 	%p19, %r11, 0;
	@%p19 bra 	$L__BB31_29;
	and.b32  	%r18, %r10, 7;
	setp.lt.u32 	%p20, %r11, 8;
	@%p20 bra 	$L__BB31_23;
	mul.wide.u32 	%rd19, %r44, 4;
	add.s64 	%rd20, %rd2, %rd19;
	ld.global.f32 	%f82, [%rd20];
	add.f32 	%f83, %f134, %f82;
	ld.global.f32 	%f84, [%rd20+1024];
	add.f32 	%f85, %f83, %f84;
	ld.global.f32 	%f86, [%rd20+2048];
	add.f32 	%f87, %f85, %f86;
	ld.global.f32 	%f88, [%rd20+3072];
	add.f32 	%f89, %f87, %f88;
	ld.global.f32 	%f90, [%rd20+4096];
	add.f32 	%f91, %f89, %f90;
	ld.global.f32 	%f92, [%rd20+5120];
	add.f32 	%f93, %f91, %f92;
	ld.global.f32 	%f94, [%rd20+6144];
	add.f32 	%f95, %f93, %f94;
	ld.global.f32 	%f96, [%rd20+7168];
	add.f32 	%f134, %f95, %f96;
	add.s32 	%r44, %r44, 2048;
$L__BB31_23:
	setp.eq.s32 	%p21, %r18, 0;
	@%p21 bra 	$L__BB31_29;
	and.b32  	%r21, %r10, 3;
	setp.lt.u32 	%p22, %r18, 4;
	@%p22 bra 	$L__BB31_26;
	mul.wide.u32 	%rd21, %r44, 4;
	add.s64 	%rd22, %rd2, %rd21;
	ld.global.f32 	%f98, [%rd22];
	add.f32 	%f99, %f134, %f98;
	ld.global.f32 	%f100, [%rd22+1024];
	add.f32 	%f101, %f99, %f100;
	ld.global.f32 	%f102, [%rd22+2048];
	add.f32 	%f103, %f101, %f102;
	ld.global.f32 	%f104, [%rd22+3072];
	add.f32 	%f134, %f103, %f104;
	add.s32 	%r44, %r44, 1024;
$L__BB31_26:
	setp.eq.s32 	%p23, %r21, 0;
	@%p23 bra 	$L__BB31_29;
	mul.wide.u32 	%rd23, %r44, 4;
	add.s64 	%rd25, %rd2, %rd23;
	neg.s32 	%r47, %r21;
$L__BB31_28:
	.pragma "nounroll";
	ld.global.f32 	%f105, [%rd25];
	add.f32 	%f134, %f134, %f105;
	add.s64 	%rd25, %rd25, 1024;
	add.s32 	%r47, %r47, 1;
	setp.ne.s32 	%p24, %r47, 0;
	@%p24 bra 	$L__BB31_28;
$L__BB31_29:
	setp.gt.u32 	%p25, %r1, 127;
	mov.u32 	%r39, smem;
	add.s32 	%r27, %r39, %r30;
	st.volatile.shared.f32 	[%r27], %f134;
	bar.sync 	0;
	@%p25 bra 	$L__BB31_31;
	ld.volatile.shared.f32 	%f106, [%r27+512];
	add.f32 	%f134, %f134, %f106;
	st.volatile.shared.f32 	[%r27], %f134;
$L__BB31_31:
	setp.gt.u32 	%p26, %r1, 63;
	bar.sync 	0;
	@%p26 bra 	$L__BB31_33;
	ld.volatile.shared.f32 	%f107, [%r27+256];
	add.f32 	%f134, %f134, %f107;
	st.volatile.shared.f32 	[%r27], %f134;
$L__BB31_33:
	setp.gt.u32 	%p27, %r1, 31;
	bar.sync 	0;
	@%p27 bra 	$L__BB31_35;
	ld.volatile.shared.f32 	%f108, [%r27+128];
	add.f32 	%f109, %f134, %f108;
	st.volatile.shared.f32 	[%r27], %f109;
	ld.volatile.shared.f32 	%f110, [%r27+64];
	add.f32 	%f111, %f109, %f110;
	st.volatile.shared.f32 	[%r27], %f111;
	ld.volatile.shared.f32 	%f112, [%r27+32];
	add.f32 	%f113, %f111, %f112;
	st.volatile.shared.f32 	[%r27], %f113;
	ld.volatile.shared.f32 	%f114, [%r27+16];
	add.f32 	%f115, %f113, %f114;
	st.volatile.shared.f32 	[%r27], %f115;
	ld.volatile.shared.f32 	%f116, [%r27+8];
	add.f32 	%f117, %f115, %f116;
	st.volatile.shared.f32 	[%r27], %f117;
	ld.volatile.shared.f32 	%f118, [%r27+4];
	add.f32 	%f119, %f117, %f118;
	st.volatile.shared.f32 	[%r27], %f119;
$L__BB31_35:
	@%p13 bra 	$L__BB31_37;
	ld.shared.f32 	%f120, [smem];
	st.global.f32 	[%rd2], %f120;
	mov.b32 	%r40, 0;
	st.global.u32 	[retirementCount], %r40;
$L__BB31_37:
	ret;

}
	// .globl	_Z16reduceSinglePassILj128ELb0EEvPKfPfj
.visible .entry _Z16reduceSinglePassILj128ELb0EEvPKfPfj(
	.param .u64 .ptr .align 1 _Z16reduceSinglePassILj128ELb0EEvPKfPfj_param_0,
	.param .u64 .ptr .align 1 _Z16reduceSinglePassILj128ELb0EEvPKfPfj_param_1,
	.param .u32 _Z16reduceSinglePassILj128ELb0EEvPKfPfj_param_2
)
{
	.reg .pred 	%p<28>;
	.reg .b16 	%rs<3>;
	.reg .b32 	%r<48>;
	.reg .b32 	%f<129>;
	.reg .b64 	%rd<26>;
	// demoted variable
	.shared .align 1 .u8 _ZZ16reduceSinglePassILj128ELb0EEvPKfPfjE6amLast;
	ld.param.u64 	%rd9, [_Z16reduceSinglePassILj128ELb0EEvPKfPfj_param_0];
	ld.param.u64 	%rd10, [_Z16reduceSinglePassILj128ELb0EEvPKfPfj_param_1];
	ld.param.u32 	%r28, [_Z16reduceSinglePassILj128ELb0EEvPKfPfj_param_2];
	cvta.to.global.u64 	%rd1, %rd9;
	cvta.to.global.u64 	%rd2, %rd10;
	mov.u32 	%r1, %tid.x;
	mov.u32 	%r2, %ctaid.x;
	shl.b32 	%r29, %r2, 8;
	add.s32 	%r41, %r29, %r1;
	mov.u32 	%r4, %nctaid.x;
	setp.ge.u32 	%p2, %r41, %r28;
	mov.f32 	%f115, 0f00000000;
	@%p2 bra 	$L__BB32_5;
	shl.b32 	%r5, %r4, 8;
	mov.f32 	%f115, 0f00000000;
$L__BB32_2:
	mul.wide.u32 	%rd11, %r41, 4;
	add.s64 	%rd12, %rd1, %rd11;
	ld.global.f32 	%f25, [%rd12];
	add.f32 	%f115, %f115, %f25;
	add.s32 	%r7, %r41, 128;
	setp.ge.u32 	%p3, %r7, %r28;
	@%p3 bra 	$L__BB32_4;
	mul.wide.u32 	%rd13, %r7, 4;
	add.s64 	%rd14, %rd1, %rd13;
	ld.global.f32 	%f26, [%rd14];
	add.f32 	%f115, %f115, %f26;
$L__BB32_4:
	add.s32 	%r41, %r41, %r5;
	setp.lt.u32 	%p4, %r41, %r28;
	@%p4 bra 	$L__BB32_2;
$L__BB32_5:
	shl.b32 	%r30, %r1, 2;
	mov.u32 	%r31, sdata;
	add.s32 	%r9, %r31, %r30;
	st.volatile.shared.f32 	[%r9], %f115;
	bar.sync 	0;
	setp.gt.u32 	%p5, %r1, 63;
	@%p5 bra 	$L__BB32_7;
	ld.volatile.shared.f32 	%f27, [%r9+256];
	add.f32 	%f115, %f115, %f27;
	st.volatile.shared.f32 	[%r9], %f115;
$L__BB32_7:
	bar.sync 	0;
	setp.gt.u32 	%p7, %r1, 31;
	mov.pred 	%p27, 0;
	@%p7 bra 	$L__BB32_10;
	ld.volatile.shared.f32 	%f28, [%r9+128];
	add.f32 	%f29, %f115, %f28;
	st.volatile.shared.f32 	[%r9], %f29;
	ld.volatile.shared.f32 	%f30, [%r9+64];
	add.f32 	%f31, %f29, %f30;
	st.volatile.shared.f32 	[%r9], %f31;
	ld.volatile.shared.f32 	%f32, [%r9+32];
	add.f32 	%f33, %f31, %f32;
	st.volatile.shared.f32 	[%r9], %f33;
	ld.volatile.shared.f32 	%f34, [%r9+16];
	add.f32 	%f35, %f33, %f34;
	st.volatile.shared.f32 	[%r9], %f35;
	ld.volatile.shared.f32 	%f36, [%r9+8];
	add.f32 	%f37, %f35, %f36;
	st.volatile.shared.f32 	[%r9], %f37;
	ld.volatile.shared.f32 	%f38, [%r9+4];
	add.f32 	%f39, %f37, %f38;
	st.volatile.shared.f32 	[%r9], %f39;
	setp.ne.s32 	%p9, %r1, 0;
	@%p9 bra 	$L__BB32_10;
	ld.shared.f32 	%f40, [sdata];
	mul.wide.u32 	%rd15, %r2, 4;
	add.s64 	%rd16, %rd2, %rd15;
	st.global.f32 	[%rd16], %f40;
	mov.pred 	%p27, -1;
$L__BB32_10:
	setp.lt.u32 	%p11, %r4, 2;
	@%p11 bra 	$L__BB32_33;
	membar.gl;
	not.pred 	%p12, %p27;
	@%p12 bra 	$L__BB32_13;
	atom.global.inc.u32 	%r32, [retirementCount], %r4;
	add.s32 	%r33, %r4, -1;
	setp.eq.s32 	%p13, %r32, %r33;
	selp.u16 	%rs1, 1, 0, %p13;
	st.shared.u8 	[_ZZ16reduceSinglePassILj128ELb0EEvPKfPfjE6amLast], %rs1;
$L__BB32_13:
	bar.sync 	0;
	ld.shared.u8 	%rs2, [_ZZ16reduceSinglePassILj128ELb0EEvPKfPfjE6amLast];
	setp.eq.s16 	%p14, %rs2, 0;
	@%p14 bra 	$L__BB32_33;
	setp.ge.u32 	%p15, %r1, %r4;
	mov.f32 	%f127, 0f00000000;
	@%p15 bra 	$L__BB32_27;
	not.b32 	%r34, %r1;
	add.s32 	%r35, %r4, %r34;
	shr.u32 	%r36, %r35, 7;
	add.s32 	%r10, %r36, 1;
	and.b32  	%r11, %r10, 15;
	setp.lt.u32 	%p16, %r35, 1920;
	mov.f32 	%f127, 0f00000000;
	mov.u32 	%r44, %r1;
	@%p16 bra 	$L__BB32_18;
	and.b32  	%r37, %r10, 67108848;
	neg.s32 	%r42, %r37;
	mul.wide.u32 	%rd17, %r1, 4;
	add.s64 	%rd18, %rd17, %rd2;
	add.s64 	%rd24, %rd18, 4096;
	mov.f32 	%f127, 0f00000000;
	mov.u32 	%r44, %r1;
$L__BB32_17:
	.pragma "nounroll";
	ld.global.f32 	%f45, [%rd24+-4096];
	add.f32 	%f46, %f127, %f45;
	ld.global.f32 	%f47, [%rd24+-3584];
	add.f32 	%f48, %f46, %f47;
	ld.global.f32 	%f49, [%rd24+-3072];
	add.f32 	%f50, %f48, %f49;
	ld.global.f32 	%f51, [%rd24+-2560];
	add.f32 	%f52, %f50, %f51;
	ld.global.f32 	%f53, [%rd24+-2048];
	add.f32 	%f54, %f52, %f53;
	ld.global.f32 	%f55, [%rd24+-1536];
	add.f32 	%f56, %f54, %f55;
	ld.global.f32 	%f57, [%rd24+-1024];
	add.f32 	%f58, %f56, %f57;
	ld.global.f32 	%f59, [%rd24+-512];
	add.f32 	%f60, %f58, %f59;
	ld.global.f32 	%f61, [%rd24];
	add.f32 	%f62, %f60, %f61;
	ld.global.f32 	%f63, [%rd24+512];
	add.f32 	%f64, %f62, %f63;
	ld.global.f32 	%f65, [%rd24+1024];
	add.f32 	%f66, %f64, %f65;
	ld.global.f32 	%f67, [%rd24+1536];
	add.f32 	%f68, %f66, %f67;
	ld.global.f32 	%f69, [%rd24+2048];
	add.f32 	%f70, %f68, %f69;
	ld.global.f32 	%f71, [%rd24+2560];
	add.f32 	%f72, %f70, %f71;
	ld.global.f32 	%f73, [%rd24+3072];
	add.f32 	%f74, %f72, %f73;
	ld.global.f32 	%f75, [%rd24+3584];
	add.f32 	%f127, %f74, %f75;
	add.s32 	%r44, %r44, 2048;
	add.s32 	%r42, %r42, 16;
	add.s64 	%rd24, %rd24, 8192;
	setp.ne.s32 	%p17, %r42, 0;
	@%p17 bra 	$L__BB32_17;
$L__BB32_18:
	setp.eq.s32 	%p18, %r11, 0;
	@%p18 bra 	$L__BB32_27;
	and.b32  	%r18, %r10, 7;
	setp.lt.u32 	%p19, %r11, 8;
	@%p19 bra 	$L__BB32_21;
	mul.wide.u32 	%rd19, %r44, 4;
	add.s64 	%rd20, %rd2, %rd19;
	ld.global.f32 	%f77, [%rd20];
	add.f32 	%f78, %f127, %f77;
	ld.global.f32 	%f79, [%rd20+512];
	add.f32 	%f80, %f78, %f79;
	ld.global.f32 	%f81, [%rd20+1024];
	add.f32 	%f82, %f80, %f81;
	ld.global.f32 	%f83, [%rd20+1536];
	add.f32 	%f84, %f82, %f83;
	ld.global.f32 	%f85, [%rd20+2048];
	add.f32 	%f86, %f84, %f85;
	ld.global.f32 	%f87, [%rd20+2560];
	add.f32 	%f88, %f86, %f87;
	ld.global.f32 	%f89, [%rd20+3072];
	add.f32 	%f90, %f88, %f89;
	ld.global.f32 	%f91, [%rd20+3584];
	add.f32 	%f127, %f90, %f91;
	add.s32 	%r44, %r44, 1024;
$L__BB32_21:
	setp.eq.s32 	%p20, %r18, 0;
	@%p20 bra 	$L__BB32_27;
	and.b32  	%r21, %r10, 3;
	setp.lt.u32 	%p21, %r18, 4;
	@%p21 bra 	$L__BB32_24;
	mul.wide.u32 	%rd21, %r44, 4;
	add.s64 	%rd22, %rd2, %rd21;
	ld.global.f32 	%f93, [%rd22];
	add.f32 	%f94, %f127, %f93;
	ld.global.f32 	%f95, [%rd22+512];
	add.f32 	%f96, %f94, %f95;
	ld.global.f32 	%f97, [%rd22+1024];
	add.f32 	%f98, %f96, %f97;
	ld.global.f32 	%f99, [%rd22+1536];
	add.f32 	%f127, %f98, %f99;
	add.s32 	%r44, %r44, 512;
$L__BB32_24:
	setp.eq.s32 	%p22, %r21, 0;
	@%p22 bra 	$L__BB32_27;
	mul.wide.u32 	%rd23, %r44, 4;
	add.s64 	%rd25, %rd2, %rd23;
	neg.s32 	%r47, %r21;
$L__BB32_26:
	.pragma "nounroll";
	ld.global.f32 	%f100, [%rd25];
	add.f32 	%f127, %f127, %f100;
	add.s64 	%rd25, %rd25, 512;
	add.s32 	%r47, %r47, 1;
	setp.ne.s32 	%p23, %r47, 0;
	@%p23 bra 	$L__BB32_26;
$L__BB32_27:
	setp.gt.u32 	%p24, %r1, 63;
	mov.u32 	%r39, smem;
	add.s32 	%r27, %r39, %r30;
	st.volatile.shared.f32 	[%r27], %f127;
	bar.sync 	0;
	@%p24 bra 	$L__BB32_29;
	ld.volatile.shared.f32 	%f101, [%r27+256];
	add.f32 	%f127, %f127, %f101;
	st.volatile.shared.f32 	[%r27], %f127;
$L__BB32_29:
	setp.gt.u32 	%p25, %r1, 31;
	bar.sync 	0;
	@%p25 bra 	$L__BB32_31;
	ld.volatile.shared.f32 	%f102, [%r27+128];
	add.f32 	%f103, %f127, %f102;
	st.volatile.shared.f32 	[%r27], %f103;
	ld.volatile.shared.f32 	%f104, [%r27+64];
	add.f32 	%f105, %f103, %f104;
	st.volatile.shared.f32 	[%r27], %f105;
	ld.volatile.shared.f32 	%f106, [%r27+32];
	add.f32 	%f107, %f105, %f106;
	st.volatile.shared.f32 	[%r27], %f107;
	ld.volatile.shared.f32 	%f108, [%r27+16];
	add.f32 	%f109, %f107, %f108;
	st.volatile.shared.f32 	[%r27], %f109;
	ld.volatile.shared.f32 	%f110, [%r27+8];
	add.f32 	%f111, %f109, %f110;
	st.volatile.shared.f32 	[%r27], %f111;
	ld.volatile.shared.f32 	%f112, [%r27+4];
	add.f32 	%f113, %f111, %f112;
	st.volatile.shared.f32 	[%r27], %f113;
$L__BB32_31:
	@%p12 bra 	$L__BB32_33;
	ld.shared.f32 	%f114, [smem];
	st.global.f32 	[%rd2], %f114;
	mov.b32 	%r40, 0;
	st.global.u32 	[retirementCount], %r40;
$L__BB32_33:
	ret;

}
	// .globl	_Z16reduceSinglePassILj64ELb0EEvPKfPfj
.visible .entry _Z16reduceSinglePassILj64ELb0EEvPKfPfj(
	.param .u64 .ptr .align 1 _Z16reduceSinglePassILj64ELb0EEvPKfPfj_param_0,
	.param .u64 .ptr .align 1 _Z16reduceSinglePassILj64ELb0EEvPKfPfj_param_1,
	.param .u32 _Z16reduceSinglePassILj64ELb0EEvPKfPfj_param_2
)
{
	.reg .pred 	%p<26>;
	.reg .b16 	%rs<3>;
	.reg .b32 	%r<48>;
	.reg .b32 	%f<121>;
	.reg .b64 	%rd<26>;
	// demoted variable
	.shared .align 1 .u8 _ZZ16reduceSinglePassILj64ELb0EEvPKfPfjE6amLast;
	ld.param.u64 	%rd9, [_Z16reduceSinglePassILj64ELb0EEvPKfPfj_param_0];
	ld.param.u64 	%rd10, [_Z16reduceSinglePassILj64ELb0EEvPKfPfj_param_1];
	ld.param.u32 	%r28, [_Z16reduceSinglePassILj64ELb0EEvPKfPfj_param_2];
	cvta.to.global.u64 	%rd1, %rd9;
	cvta.to.global.u64 	%rd2, %rd10;
	mov.u32 	%r1, %tid.x;
	mov.u32 	%r2, %ctaid.x;
	shl.b32 	%r29, %r2, 7;
	add.s32 	%r41, %r29, %r1;
	mov.u32 	%r4, %nctaid.x;
	setp.ge.u32 	%p2, %r41, %r28;
	mov.f32 	%f109, 0f00000000;
	@%p2 bra 	$L__BB33_5;
	shl.b32 	%r5, %r4, 7;
	mov.f32 	%f109, 0f00000000;
$L__BB33_2:
	mul.wide.u32 	%rd11, %r41, 4;
	add.s64 	%rd12, %rd1, %rd11;
	ld.global.f32 	%f21, [%rd12];
	add.f32 	%f109, %f109, %f21;
	add.s32 	%r7, %r41, 64;
	setp.ge.u32 	%p3, %r7, %r28;
	@%p3 bra 	$L__BB33_4;
	mul.wide.u32 	%rd13, %r7, 4;
	add.s64 	%rd14, %rd1, %rd13;
	ld.global.f32 	%f22, [%rd14];
	add.f32 	%f109, %f109, %f22;
$L__BB33_4:
	add.s32 	%r41, %r41, %r5;
	setp.lt.u32 	%p4, %r41, %r28;
	@%p4 bra 	$L__BB33_2;
$L__BB33_5:
	shl.b32 	%r30, %r1, 2;
	mov.u32 	%r31, sdata;
	add.s32 	%r9, %r31, %r30;
	st.volatile.shared.f32 	[%r9], %f109;
	bar.sync 	0;
	setp.gt.u32 	%p6, %r1, 31;
	mov.pred 	%p25, 0;
	@%p6 bra 	$L__BB33_8;
	ld.volatile.shared.f32 	%f23, [%r9+128];
	add.f32 	%f24, %f109, %f23;
	st.volatile.shared.f32 	[%r9], %f24;
	ld.volatile.shared.f32 	%f25, [%r9+64];
	add.f32 	%f26, %f24, %f25;
	st.volatile.shared.f32 	[%r9], %f26;
	ld.volatile.shared.f32 	%f27, [%r9+32];
	add.f32 	%f28, %f26, %f27;
	st.volatile.shared.f32 	[%r9], %f28;
	ld.volatile.shared.f32 	%f29, [%r9+16];
	add.f32 	%f30, %f28, %f29;
	st.volatile.shared.f32 	[%r9], %f30;
	ld.volatile.shared.f32 	%f31, [%r9+8];
	add.f32 	%f32, %f30, %f31;
	st.volatile.shared.f32 	[%r9], %f32;
	ld.volatile.shared.f32 	%f33, [%r9+4];
	add.f32 	%f34, %f32, %f33;
	st.volatile.shared.f32 	[%r9], %f34;
	setp.ne.s32 	%p8, %r1, 0;
	@%p8 bra 	$L__BB33_8;
	ld.shared.f32 	%f35, [sdata];
	mul.wide.u32 	%rd15, %r2, 4;
	add.s64 	%rd16, %rd2, %rd15;
	st.global.f32 	[%rd16], %f35;
	mov.pred 	%p25, -1;
$L__BB33_8:
	setp.lt.u32 	%p10, %r4, 2;
	@%p10 bra 	$L__BB33_29;
	membar.gl;
	not.pred 	%p11, %p25;
	@%p11 bra 	$L__BB33_11;
	atom.global.inc.u32 	%r32, [retirementCount], %r4;
	add.s32 	%r33, %r4, -1;
	setp.eq.s32 	%p12, %r32, %r33;
	selp.u16 	%rs1, 1, 0, %p12;
	st.shared.u8 	[_ZZ16reduceSinglePassILj64ELb0EEvPKfPfjE6amLast], %rs1;
$L__BB33_11:
	bar.sync 	0;
	ld.shared.u8 	%rs2, [_ZZ16reduceSinglePassILj64ELb0EEvPKfPfjE6amLast];
	setp.eq.s16 	%p13, %rs2, 0;
	@%p13 bra 	$L__BB33_29;
	setp.ge.u32 	%p14, %r1, %r4;
	mov.f32 	%f120, 0f00000000;
	@%p14 bra 	$L__BB33_25;
	not.b32 	%r34, %r1;
	add.s32 	%r35, %r4, %r34;
	shr.u32 	%r36, %r35, 6;
	add.s32 	%r10, %r36, 1;
	and.b32  	%r11, %r10, 15;
	setp.lt.u32 	%p15, %r35, 960;
	mov.f32 	%f120, 0f00000000;
	mov.u32 	%r44, %r1;
	@%p15 bra 	$L__BB33_16;
	and.b32  	%r37, %r10, 134217712;
	neg.s32 	%r42, %r37;
	mul.wide.u32 	%rd17, %r1, 4;
	add.s64 	%rd18, %rd17, %rd2;
	add.s64 	%rd24, %rd18, 2048;
	mov.f32 	%f120, 0f00000000;
	mov.u32 	%r44, %r1;
$L__BB33_15:
	.pragma "nounroll";
	ld.global.f32 	%f40, [%rd24+-2048];
	add.f32 	%f41, %f120, %f40;
	ld.global.f32 	%f42, [%rd24+-1792];
	add.f32 	%f43, %f41, %f42;
	ld.global.f32 	%f44, [%rd24+-1536];
	add.f32 	%f45, %f43, %f44;
	ld.global.f32 	%f46, [%rd24+-1280];
	add.f32 	%f47, %f45, %f46;
	ld.global.f32 	%f48, [%rd24+-1024];
	add.f32 	%f49, %f47, %f48;
	ld.global.f32 	%f50, [%rd24+-768];
	add.f32 	%f51, %f49, %f50;
	ld.global.f32 	%f52, [%rd24+-512];
	add.f32 	%f53, %f51, %f52;
	ld.global.f32 	%f54, [%rd24+-256];
	add.f32 	%f55, %f53, %f54;
	ld.global.f32 	%f56, [%rd24];
	add.f32 	%f57, %f55, %f56;
	ld.global.f32 	%f58, [%rd24+256];
	add.f32 	%f59, %f57, %f58;
	ld.global.f32 	%f60, [%rd24+512];
	add.f32 	%f61, %f59, %f60;
	ld.global.f32 	%f62, [%rd24+768];
	add.f32 	%f63, %f61, %f62;
	ld.global.f32 	%f64, [%rd24+1024];
	add.f32 	%f65, %f63, %f64;
	ld.global.f32 	%f66, [%rd24+1280];
	add.f32 	%f67, %f65, %f66;
	ld.global.f32 	%f68, [%rd24+1536];
	add.f32 	%f69, %f67, %f68;
	ld.global.f32 	%f70, [%rd24+1792];
	add.f32 	%f120, %f69, %f70;
	add.s32 	%r44, %r44, 1024;
	add.s32 	%r42, %r42, 16;
	add.s64 	%rd24, %rd24, 4096;
	setp.ne.s32 	%p16, %r42, 0;
	@%p16 bra 	$L__BB33_15;
$L__BB33_16:
	setp.eq.s32 	%p17, %r11, 0;
	@%p17 bra 	$L__BB33_25;
	and.b32  	%r18, %r10, 7;
	setp.lt.u32 	%p18, %r11, 8;
	@%p18 bra 	$L__BB33_19;
	mul.wide.u32 	%rd19, %r44, 4;
	add.s64 	%rd20, %rd2, %rd19;
	ld.global.f32 	%f72, [%rd20];
	add.f32 	%f73, %f120, %f72;
	ld.global.f32 	%f74, [%rd20+256];
	add.f32 	%f75, %f73, %f74;
	ld.global.f32 	%f76, [%rd20+512];
	add.f32 	%f77, %f75, %f76;
	ld.global.f32 	%f78, [%rd20+768];
	add.f32 	%f79, %f77, %f78;
	ld.global.f32 	%f80, [%rd20+1024];
	add.f32 	%f81, %f79, %f80;
	ld.global.f32 	%f82, [%rd20+1280];
	add.f32 	%f83, %f81, %f82;
	ld.global.f32 	%f84, [%rd20+1536];
	add.f32 	%f85, %f83, %f84;
	ld.global.f32 	%f86, [%rd20+1792];
	add.f32 	%f120, %f85, %f86;
	add.s32 	%r44, %r44, 512;
$L__BB33_19:
	setp.eq.s32 	%p19, %r18, 0;
	@%p19 bra 	$L__BB33_25;
	and.b32  	%r21, %r10, 3;
	setp.lt.u32 	%p20, %r18, 4;
	@%p20 bra 	$L__BB33_22;
	mul.wide.u32 	%rd21, %r44, 4;
	add.s64 	%rd22, %rd2, %rd21;
	ld.global.f32 	%f88, [%rd22];
	add.f32 	%f89, %f120, %f88;
	ld.global.f32 	%f90, [%rd22+256];
	add.f32 	%f91, %f89, %f90;
	ld.global.f32 	%f92, [%rd22+512];
	add.f32 	%f93, %f91, %f92;
	ld.global.f32 	%f94, [%rd22+768];
	add.f32 	%f120, %f93, %f94;
	add.s32 	%r44, %r44, 256;
$L__BB33_22:
	setp.eq.s32 	%p21, %r21, 0;
	@%p21 bra 	$L__BB33_25;
	mul.wide.u32 	%rd23, %r44, 4;
	add.s64 	%rd25, %rd2, %rd23;
	neg.s32 	%r47, %r21;
$L__BB33_24:
	.pragma "nounroll";
	ld.global.f32 	%f95, [%rd25];
	add.f32 	%f120, %f120, %f95;
	add.s64 	%rd25, %rd25, 256;
	add.s32 	%r47, %r47, 1;
	setp.ne.s32 	%p22, %r47, 0;
	@%p22 bra 	$L__BB33_24;
$L__BB33_25:
	setp.gt.u32 	%p23, %r1, 31;
	mov.u32 	%r39, smem;
	add.s32 	%r27, %r39, %r30;
	st.volatile.shared.f32 	[%r27], %f120;
	bar.sync 	0;
	@%p23 bra 	$L__BB33_27;
	ld.volatile.shared.f32 	%f96, [%r27+128];
	add.f32 	%f97, %f120, %f96;
	st.volatile.shared.f32 	[%r27], %f97;
	ld.volatile.shared.f32 	%f98, [%r27+64];
	add.f32 	%f99, %f97, %f98;
	st.volatile.shared.f32 	[%r27], %f99;
	ld.volatile.shared.f32 	%f100, [%r27+32];
	add.f32 	%f101, %f99, %f100;
	st.volatile.shared.f32 	[%r27], %f101;
	ld.volatile.shared.f32 	%f102, [%r27+16];
	add.f32 	%f103, %f101, %f102;
	st.volatile.shared.f32 	[%r27], %f103;
	ld.volatile.shared.f32 	%f104, [%r27+8];
	add.f32 	%f105, %f103, %f104;
	st.volatile.shared.f32 	[%r27], %f105;
	ld.volatile.shared.f32 	%f106, [%r27+4];
	add.f32 	%f107, %f105, %f106;
	st.volatile.shared.f32 	[%r27], %f107;
$L__BB33_27:
	@%p11 bra 	$L__BB33_29;
	ld.shared.f32 	%f108, [smem];
	st.global.f32 	[%rd2], %f108;
	mov.b32 	%r40, 0;
	st.global.u32 	[retirementCount], %r40;
$L__BB33_29:
	ret;

}
	// .globl	_Z16reduceSinglePassILj32ELb0EEvPKfPfj
.visible .entry _Z16reduceSinglePassILj32ELb0EEvPKfPfj(
	.param .u64 .ptr .align 1 _Z16reduceSinglePassILj32ELb0EEvPKfPfj_param_0,
	.param .u64 .ptr .align 1 _Z16reduceSinglePassILj32ELb0EEvPKfPfj_param_1,
	.param .u32 _Z16reduceSinglePassILj32ELb0EEvPKfPfj_param_2
)
{
	.reg .pred 	%p<26>;
	.reg .b16 	%rs<3>;
	.reg .b32 	%r<48>;
	.reg .b32 	%f<117>;
	.reg .b64 	%rd<26>;
	// demoted variable
	.shared .align 1 .u8 _ZZ16reduceSinglePassILj32ELb0EEvPKfPfjE6amLast;
	ld.param.u64 	%rd9, [_Z16reduceSinglePassILj32ELb0EEvPKfPfj_param_0];
	ld.param.u64 	%rd10, [_Z16reduceSinglePassILj32ELb0EEvPKfPfj_param_1];
	ld.param.u32 	%r28, [_Z16reduceSinglePassILj32ELb0EEvPKfPfj_param_2];
	cvta.to.global.u64 	%rd1, %rd9;
	cvta.to.global.u64 	%rd2, %rd10;
	mov.u32 	%r1, %tid.x;
	mov.u32 	%r2, %ctaid.x;
	shl.b32 	%r29, %r2, 6;
	add.s32 	%r41, %r29, %r1;
	mov.u32 	%r4, %nctaid.x;
	setp.ge.u32 	%p2, %r41, %r28;
	mov.f32 	%f105, 0f00000000;
	@%p2 bra 	$L__BB34_5;
	shl.b32 	%r5, %r4, 6;
	mov.f32 	%f105, 0f00000000;
$L__BB34_2:
	mul.wide.u32 	%rd11, %r41, 4;
	add.s64 	%rd12, %rd1, %rd11;
	ld.global.f32 	%f21, [%rd12];
	add.f32 	%f105, %f105, %f21;
	add.s32 	%r7, %r41, 32;
	setp.ge.u32 	%p3, %r7, %r28;
	@%p3 bra 	$L__BB34_4;
	mul.wide.u32 	%rd13, %r7, 4;
	add.s64 	%rd14, %rd1, %rd13;
	ld.global.f32 	%f22, [%rd14];
	add.f32 	%f105, %f105, %f22;
$L__BB34_4:
	add.s32 	%r41, %r41, %r5;
	setp.lt.u32 	%p4, %r41, %r28;
	@%p4 bra 	$L__BB34_2;
$L__BB34_5:
	shl.b32 	%r30, %r1, 2;
	mov.u32 	%r31, sdata;
	add.s32 	%r9, %r31, %r30;
	st.volatile.shared.f32 	[%r9], %f105;
	bar.sync 	0;
	setp.gt.u32 	%p6, %r1, 31;
	mov.pred 	%p25, 0;
	@%p6 bra 	$L__BB34_8;
	ld.volatile.shared.f32 	%f23, [%r9+64];
	add.f32 	%f24, %f105, %f23;
	st.volatile.shared.f32 	[%r9], %f24;
	ld.volatile.shared.f32 	%f25, [%r9+32];
	add.f32 	%f26, %f24, %f25;
	st.volatile.shared.f32 	[%r9], %f26;
	ld.volatile.shared.f32 	%f27, [%r9+16];
	add.f32 	%f28, %f26, %f27;
	st.volatile.shared.f32 	[%r9], %f28;
	ld.volatile.shared.f32 	%f29, [%r9+8];
	add.f32 	%f30, %f28, %f29;
	st.volatile.shared.f32 	[%r9], %f30;
	ld.volatile.shared.f32 	%f31, [%r9+4];
	add.f32 	%f32, %f30, %f31;
	st.volatile.shared.f32 	[%r9], %f32;
	setp.ne.s32 	%p8, %r1, 0;
	@%p8 bra 	$L__BB34_8;
	ld.shared.f32 	%f33, [sdata];
	mul.wide.u32 	%rd15, %r2, 4;
	add.s64 	%rd16, %rd2, %rd15;
	st.global.f32 	[%rd16], %f33;
	mov.pred 	%p25, -1;
$L__BB34_8:
	setp.lt.u32 	%p10, %r4, 2;
	@%p10 bra 	$L__BB34_29;
	membar.gl;
	not.pred 	%p11, %p25;
	@%p11 bra 	$L__BB34_11;
	atom.global.inc.u32 	%r32, [retirementCount], %r4;
	add.s32 	%r33, %r4, -1;
	setp.eq.s32 	%p12, %r32, %r33;
	selp.u16 	%rs1, 1, 0, %p12;
	st.shared.u8 	[_ZZ16reduceSinglePassILj32ELb0EEvPKfPfjE6amLast], %rs1;
$L__BB34_11:
	bar.sync 	0;
	ld.shared.u8 	%rs2, [_ZZ16reduceSinglePassILj32ELb0EEvPKfPfjE6amLast];
	setp.eq.s16 	%p13, %rs2, 0;
	@%p13 bra 	$L__BB34_29;
	setp.ge.u32 	%p14, %r1, %r4;
	mov.f32 	%f116, 0f00000000;
	@%p14 bra 	$L__BB34_25;
	not.b32 	%r34, %r1;
	add.s32 	%r35, %r4, %r34;
	shr.u32 	%r36, %r35, 5;
	add.s32 	%r10, %r36, 1;
	and.b32  	%r11, %r10, 15;
	setp.lt.u32 	%p15, %r35, 480;
	mov.f32 	%f116, 0f00000000;
	mov.u32 	%r44, %r1;
	@%p15 bra 	$L__BB34_16;
	and.b32  	%r37, %r10, 268435440;
	neg.s32 	%r42, %r37;
	mul.wide.u32 	%rd17, %r1, 4;
	add.s64 	%rd18, %rd17, %rd2;
	add.s64 	%rd24, %rd18, 1024;
	mov.f32 	%f116, 0f00000000;
	mov.u32 	%r44, %r1;
$L__BB34_15:
	.pragma "nounroll";
	ld.global.f32 	%f38, [%rd24+-1024];
	add.f32 	%f39, %f116, %f38;
	ld.global.f32 	%f40, [%rd24+-896];
	add.f32 	%f41, %f39, %f40;
	ld.global.f32 	%f42, [%rd24+-768];
	add.f32 	%f43, %f41, %f42;
	ld.global.f32 	%f44, [%rd24+-640];
	add.f32 	%f45, %f43, %f44;
	ld.global.f32 	%f46, [%rd24+-512];
	add.f32 	%f47, %f45, %f46;
	ld.global.f32 	%f48, [%rd24+-384];
	add.f32 	%f49, %f47, %f48;
	ld.global.f32 	%f50, [%rd24+-256];
	add.f32 	%f51, %f49, %f50;
	ld.global.f32 	%f52, [%rd24+-128];
	add.f32 	%f53, %f51, %f52;
	ld.global.f32 	%f54, [%rd24];
	add.f32 	%f55, %f53, %f54;
	ld.global.f32 	%f56, [%rd24+128];
	add.f32 	%f57, %f55, %f56;
	ld.global.f32 	%f58, [%rd24+256];
	add.f32 	%f59, %f57, %f58;
	ld.global.f32 	%f60, [%rd24+384];
	add.f32 	%f61, %f59, %f60;
	ld.global.f32 	%f62, [%rd24+512];
	add.f32 	%f63, %f61, %f62;
	ld.global.f32 	%f64, [%rd24+640];
	add.f32 	%f65, %f63, %f64;
	ld.global.f32 	%f66, [%rd24+768];
	add.f32 	%f67, %f65, %f66;
	ld.global.f32 	%f68, [%rd24+896];
	add.f32 	%f116, %f67, %f68;
	add.s32 	%r44, %r44, 512;
	add.s32 	%r42, %r42, 16;
	add.s64 	%rd24, %rd24, 2048;
	setp.ne.s32 	%p16, %r42, 0;
	@%p16 bra 	$L__BB34_15;
$L__BB34_16:
	setp.eq.s32 	%p17, %r11, 0;
	@%p17 bra 	$L__BB34_25;
	and.b32  	%r18, %r10, 7;
	setp.lt.u32 	%p18, %r11, 8;
	@%p18 bra 	$L__BB34_19;
	mul.wide.u32 	%rd19, %r44, 4;
	add.s64 	%rd20, %rd2, %rd19;
	ld.global.f32 	%f70, [%rd20];
	add.f32 	%f71, %f116, %f70;
	ld.global.f32 	%f72, [%rd20+128];
	add.f32 	%f73, %f71, %f72;
	ld.global.f32 	%f74, [%rd20+256];
	add.f32 	%f75, %f73, %f74;
	ld.global.f32 	%f76, [%rd20+384];
	add.f32 	%f77, %f75, %f76;
	ld.global.f32 	%f78, [%rd20+512];
	add.f32 	%f79, %f77, %f78;
	ld.global.f32 	%f80, [%rd20+640];
	add.f32 	%f81, %f79, %f80;
	ld.global.f32 	%f82, [%rd20+768];
	add.f32 	%f83, %f81, %f82;
	ld.global.f32 	%f84, [%rd20+896];
	add.f32 	%f116, %f83, %f84;
	add.s32 	%r44, %r44, 256;
$L__BB34_19:
	setp.eq.s32 	%p19, %r18, 0;
	@%p19 bra 	$L__BB34_25;
	and.b32  	%r21, %r10, 3;
	setp.lt.u32 	%p20, %r18, 4;
	@%p20 bra 	$L__BB34_22;
	mul.wide.u32 	%rd21, %r44, 4;
	add.s64 	%rd22, %rd2, %rd21;
	ld.global.f32 	%f86, [%rd22];
	add.f32 	%f87, %f116, %f86;
	ld.global.f32 	%f88, [%rd22+128];
	add.f32 	%f89, %f87, %f88;
	ld.global.f32 	%f90, [%rd22+256];
	add.f32 	%f91, %f89, %f90;
	ld.global.f32 	%f92, [%rd22+384];
	add.f32 	%f116, %f91, %f92;
	add.s32 	%r44, %r44, 128;
$L__BB34_22:
	setp.eq.s32 	%p21, %r21, 0;
	@%p21 bra 	$L__BB34_25;
	mul.wide.u32 	%rd23, %r44, 4;
	add.s64 	%rd25, %rd2, %rd23;
	neg.s32 	%r47, %r21;
$L__BB34_24:
	.pragma "nounroll";
	ld.global.f32 	%f93, [%rd25];
	add.f32 	%f116, %f116, %f93;
	add.s64 	%rd25, %rd25, 128;
	add.s32 	%r47, %r47, 1;
	setp.ne.s32 	%p22, %r47, 0;
	@%p22 bra 	$L__BB34_24;
$L__BB34_25:
	setp.gt.u32 	%p23, %r1, 31;
	mov.u32 	%r39, smem;
	add.s32 	%r27, %r39, %r30;
	st.volatile.shared.f32 	[%r27], %f116;
	bar.sync 	0;
	@%p23 bra 	$L__BB34_27;
	ld.volatile.shared.f32 	%f94, [%r27+64];
	add.f32 	%f95, %f116, %f94;
	st.volatile.shared.f32 	[%r27], %f95;
	ld.volatile.shared.f32 	%f96, [%r27+32];
	add.f32 	%f97, %f95, %f96;
	st.volatile.shared.f32 	[%r27], %f97;
	ld.volatile.shared.f32 	%f98, [%r27+16];
	add.f32 	%f99, %f97, %f98;
	st.volatile.shared.f32 	[%r27], %f99;
	ld.volatile.shared.f32 	%f100, [%r27+8];
	add.f32 	%f101, %f99, %f100;
	st.volatile.shared.f32 	[%r27], %f101;
	ld.volatile.shared.f32 	%f102, [%r27+4];
	add.f32 	%f103, %f101, %f102;
	st.volatile.shared.f32 	[%r27], %f103;
$L__BB34_27:
	@%p11 bra 	$L__BB34_29;
	ld.shared.f32 	%f104, [smem];
	st.global.f32 	[%rd2], %f104;
	mov.b32 	%r40, 0;
	st.global.u32 	[retirementCount], %r40;
$L__BB34_29:
	ret;

}
	// .globl	_Z16reduceSinglePassILj16ELb0EEvPKfPfj
.visible .entry _Z16reduceSinglePassILj16ELb0EEvPKfPfj(
	.param .u64 .ptr .align 1 _Z16reduceSinglePassILj16ELb0EEvPKfPfj_param_0,
	.param .u64 .ptr .align 1 _Z16reduceSinglePassILj16ELb0EEvPKfPfj_param_1,
	.param .u32 _Z16reduceSinglePassILj16ELb0EEvPKfPfj_param_2
)
{
	.reg .pred 	%p<26>;
	.reg .b16 	%rs<3>;
	.reg .b32 	%r<48>;
	.reg .b32 	%f<113>;
	.reg .b64 	%rd<26>;
	// demoted variable
	.shared .align 1 .u8 _ZZ16reduceSinglePassILj16ELb0EEvPKfPfjE6amLast;
	ld.param.u64 	%rd9, [_Z16reduceSinglePassILj16ELb0EEvPKfPfj_param_0];
	ld.param.u64 	%rd10, [_Z16reduceSinglePassILj16ELb0EEvPKfPfj_param_1];
	ld.param.u32 	%r28, [_Z16reduceSinglePassILj16ELb0EEvPKfPfj_param_2];
	cvta.to.global.u64 	%rd1, %rd9;
	cvta.to.global.u64 	%rd2, %rd10;
	mov.u32 	%r1, %tid.x;
	mov.u32 	%r2, %ctaid.x;
	shl.b32 	%r29, %r2, 5;
	add.s32 	%r41, %r29, %r1;
	mov.u32 	%r4, %nctaid.x;
	setp.ge.u32 	%p2, %r41, %r28;
	mov.f32 	%f101, 0f00000000;
	@%p2 bra 	$L__BB35_5;
	shl.b32 	%r5, %r4, 5;
	mov.f32 	%f101, 0f00000000;
$L__BB35_2:
	mul.wide.u32 	%rd11, %r41, 4;
	add.s64 	%rd12, %rd1, %rd11;
	ld.global.f32 	%f21, [%rd12];
	add.f32 	%f101, %f101, %f21;
	add.s32 	%r7, %r41, 16;
	setp.ge.u32 	%p3, %r7, %r28;
	@%p3 bra 	$L__BB35_4;
	mul.wide.u32 	%rd13, %r7, 4;
	add.s64 	%rd14, %rd1, %rd13;
	ld.global.f32 	%f22, [%rd14];
	add.f32 	%f101, %f101, %f22;
$L__BB35_4:
	add.s32 	%r41, %r41, %r5;
	setp.lt.u32 	%p4, %r41, %r28;
	@%p4 bra 	$L__BB35_2;
$L__BB35_5:
	shl.b32 	%r30, %r1, 2;
	mov.u32 	%r31, sdata;
	add.s32 	%r9, %r31, %r30;
	st.volatile.shared.f32 	[%r9], %f101;
	bar.sync 	0;
	setp.gt.u32 	%p6, %r1, 31;
	mov.pred 	%p25, 0;
	@%p6 bra 	$L__BB35_8;
	ld.volatile.shared.f32 	%f23, [%r9+32];
	add.f32 	%f24, %f101, %f23;
	st.volatile.shared.f32 	[%r9], %f24;
	ld.volatile.shared.f32 	%f25, [%r9+16];
	add.f32 	%f26, %f24, %f25;
	st.volatile.shared.f32 	[%r9], %f26;
	ld.volatile.shared.f32 	%f27, [%r9+8];
	add.f32 	%f28, %f26, %f27;
	st.volatile.shared.f32 	[%r9], %f28;
	ld.volatile.shared.f32 	%f29, [%r9+4];
	add.f32 	%f30, %f28, %f29;
	st.volatile.shared.f32 	[%r9], %f30;
	setp.ne.s32 	%p8, %r1, 0;
	@%p8 bra 	$L__BB35_8;
	ld.shared.f32 	%f31, [sdata];
	mul.wide.u32 	%rd15, %r2, 4;
	add.s64 	%rd16, %rd2, %rd15;
	st.global.f32 	[%rd16], %f31;
	mov.pred 	%p25, -1;
$L__BB35_8:
	setp.lt.u32 	%p10, %r4, 2;
	@%p10 bra 	$L__BB35_29;
	membar.gl;
	not.pred 	%p11, %p25;
	@%p11 bra 	$L__BB35_11;
	atom.global.inc.u32 	%r32, [retirementCount], %r4;
	add.s32 	%r33, %r4, -1;
	setp.eq.s32 	%p12, %r32, %r33;
	selp.u16 	%rs1, 1, 0, %p12;
	st.shared.u8 	[_ZZ16reduceSinglePassILj16ELb0EEvPKfPfjE6amLast], %rs1;
$L__BB35_11:
	bar.sync 	0;
	ld.shared.u8 	%rs2, [_ZZ16reduceSinglePassILj16ELb0EEvPKfPfjE6amLast];
	setp.eq.s16 	%p13, %rs2, 0;
	@%p13 bra 	$L__BB35_29;
	setp.ge.u32 	%p14, %r1, %r4;
	mov.f32 	%f112, 0f00000000;
	@%p14 bra 	$L__BB35_25;
	not.b32 	%r34, %r1;
	add.s32 	%r35, %r4, %r34;
	shr.u32 	%r36, %r35, 4;
	add.s32 	%r10, %r36, 1;
	and.b32  	%r11, %r10, 15;
	setp.lt.u32 	%p15, %r35, 240;
	mov.f32 	%f112, 0f00000000;
	mov.u32 	%r44, %r1;
	@%p15 bra 	$L__BB35_16;
	and.b32  	%r37, %r10, 536870896;
	neg.s32 	%r42, %r37;
	mul.wide.u32 	%rd17, %r1, 4;
	add.s64 	%rd18, %rd17, %rd2;
	add.s64 	%rd24, %rd18, 512;
	mov.f32 	%f112, 0f00000000;
	mov.u32 	%r44, %r1;
$L__BB35_15:
	.pragma "nounroll";
	ld.global.f32 	%f36, [%rd24+-512];
	add.f32 	%f37, %f112, %f36;
	ld.global.f32 	%f38, [%rd24+-448];
	add.f32 	%f39, %f37, %f38;
	ld.global.f32 	%f40, [%rd24+-384];
	add.f32 	%f41, %f39, %f40;
	ld.global.f32 	%f42, [%rd24+-320];
	add.f32 	%f43, %f41, %f42;
	ld.global.f32 	%f44, [%rd24+-256];
	add.f32 	%f45, %f43, %f44;
	ld.global.f32 	%f46, [%rd24+-192];
	add.f32 	%f47, %f45, %f46;
	ld.global.f32 	%f48, [%rd24+-128];
	add.f32 	%f49, %f47, %f48;
	ld.global.f32 	%f50, [%rd24+-64];
	add.f32 	%f51, %f49, %f50;
	ld.global.f32 	%f52, [%rd24];
	add.f32 	%f53, %f51, %f52;
	ld.global.f32 	%f54, [%rd24+64];
	add.f32 	%f55, %f53, %f54;
	ld.global.f32 	%f56, [%rd24+128];
	add.f32 	%f57, %f55, %f56;
	ld.global.f32 	%f58, [%rd24+192];
	add.f32 	%f59, %f57, %f58;
	ld.global.f32 	%f60, [%rd24+256];
	add.f32 	%f61, %f59, %f60;
	ld.global.f32 	%f62, [%rd24+320];
	add.f32 	%f63, %f61, %f62;
	ld.global.f32 	%f64, [%rd24+384];
	add.f32 	%f65, %f63, %f64;
	ld.global.f32 	%f66, [%rd24+448];
	add.f32 	%f112, %f65, %f66;
	add.s32 	%r44, %r44, 256;
	add.s32 	%r42, %r42, 16;
	add.s64 	%rd24, %rd24, 1024;
	setp.ne.s32 	%p16, %r42, 0;
	@%p16 bra 	$L__BB35_15;
$L__BB35_16:
	setp.eq.s32 	%p17, %r11, 0;
	@%p17 bra 	$L__BB35_25;
	and.b32  	%r18, %r10, 7;
	setp.lt.u32 	%p18, %r11, 8;
	@%p18 bra 	$L__BB35_19;
	mul.wide.u32 	%rd19, %r44, 4;
	add.s64 	%rd20, %rd2, %rd19;
	ld.global.f32 	%f68, [%rd20];
	add.f32 	%f69, %f112, %f68;
	ld.global.f32 	%f70, [%rd20+64];
	add.f32 	%f71, %f69, %f70;
	ld.global.f32 	%f72, [%rd20+128];
	add.f32 	%f73, %f71, %f72;
	ld.global.f32 	%f74, [%rd20+192];
	add.f32 	%f75, %f73, %f74;
	ld.global.f32 	%f76, [%rd20+256];
	add.f32 	%f77, %f75, %f76;
	ld.global.f32 	%f78, [%rd20+320];
	add.f32 	%f79, %f77, %f78;
	ld.global.f32 	%f80, [%rd20+384];
	add.f32 	%f81, %f79, %f80;
	ld.global.f32 	%f82, [%rd20+448];
	add.f32 	%f112, %f81, %f82;
	add.s32 	%r44, %r44, 128;
$L__BB35_19:
	setp.eq.s32 	%p19, %r18, 0;
	@%p19 bra 	$L__BB35_25;
	and.b32  	%r21, %r10, 3;
	setp.lt.u32 	%p20, %r18, 4;
	@%p20 bra 	$L__BB35_22;
	mul.wide.u32 	%rd21, %r44, 4;
	add.s64 	%rd22, %rd2, %rd21;
	ld.global.f32 	%f84, [%rd22];
	add.f32 	%f85, %f112, %f84;
	ld.global.f32 	%f86, [%rd22+64];
	add.f32 	%f87, %f85, %f86;
	ld.global.f32 	%f88, [%rd22+128];
	add.f32 	%f89, %f87, %f88;
	ld.global.f32 	%f90, [%rd22+192];
	add.f32 	%f112, %f89, %f90;
	add.s32 	%r44, %r44, 64;
$L__BB35_22:
	setp.eq.s32 	%p21, %r21, 0;
	@%p21 bra 	$L__BB35_25;
	mul.wide.u32 	%rd23, %r44, 4;
	add.s64 	%rd25, %rd2, %rd23;
	neg.s32 	%r47, %r21;
$L__BB35_24:
	.pragma "nounroll";
	ld.global.f32 	%f91, [%rd25];
	add.f32 	%f112, %f112, %f91;
	add.s64 	%rd25, %rd25, 64;
	add.s32 	%r47, %r47, 1;
	setp.ne.s32 	%p22, %r47, 0;
	@%p22 bra 	$L__BB35_24;
$L__BB35_25:
	setp.gt.u32 	%p23, %r1, 31;
	mov.u32 	%r39, smem;
	add.s32 	%r27, %r39, %r30;
	st.volatile.shared.f32 	[%r27], %f112;
	bar.sync 	0;
	@%p23 bra 	$L__BB35_27;
	ld.volatile.shared.f32 	%f92, [%r27+32];
	add.f32 	%f93, %f112, %f92;
	st.volatile.shared.f32 	[%r27], %f93;
	ld.volatile.shared.f32 	%f94, [%r27+16];
	add.f32 	%f95, %f93, %f94;
	st.volatile.shared.f32 	[%r27], %f95;
	ld.volatile.shared.f32 	%f96, [%r27+8];
	add.f32 	%f97, %f95, %f96;
	st.volatile.shared.f32 	[%r27], %f97;
	ld.volatile.shared.f32 	%f98, [%r27+4];
	add.f32 	%f99, %f97, %f98;
	st.volatile.shared.f32 	[%r27], %f99;
$L__BB35_27:
	@%p11 bra 	$L__BB35_29;
	ld.shared.f32 	%f100, [smem];
	st.global.f32 	[%rd2], %f100;
	mov.b32 	%r40, 0;
	st.global.u32 	[retirementCount], %r40;
$L__BB35_29:
	ret;

}
	// .globl	_Z16reduceSinglePassILj8ELb0EEvPKfPfj
.visible .entry _Z16reduceSinglePassILj8ELb0EEvPKfPfj(
	.param .u64 .ptr .align 1 _Z16reduceSinglePassILj8ELb0EEvPKfPfj_param_0,
	.param .u64 .ptr .align 1 _Z16reduceSinglePassILj8ELb0EEvPKfPfj_param_1,
	.param .u32 _Z16reduceSinglePassILj8ELb0EEvPKfPfj_param_2
)
{
	.reg .pred 	%p<26>;
	.reg .b16 	%rs<3>;
	.reg .b32 	%r<48>;
	.reg .b32 	%f<109>;
	.reg .b64 	%rd<26>;
	// demoted variable
	.shared .align 1 .u8 _ZZ16reduceSinglePassILj8ELb0EEvPKfPfjE6amLast;
	ld.param.u64 	%rd9, [_Z16reduceSinglePassILj8ELb0EEvPKfPfj_param_0];
	ld.param.u64 	%rd10, [_Z16reduceSinglePassILj8ELb0EEvPKfPfj_param_1];
	ld.param.u32 	%r28, [_Z16reduceSinglePassILj8ELb0EEvPKfPfj_param_2];
	cvta.to.global.u64 	%rd1, %rd9;
	cvta.to.global.u64 	%rd2, %rd10;
	mov.u32 	%r1, %tid.x;
	mov.u32 	%r2, %ctaid.x;
	shl.b32 	%r29, %r2, 4;
	add.s32 	%r41, %r29, %r1;
	mov.u32 	%r4, %nctaid.x;
	setp.ge.u32 	%p2, %r41, %r28;
	mov.f32 	%f97, 0f00000000;
	@%p2 bra 	$L__BB36_5;
	shl.b32 	%r5, %r4, 4;
	mov.f32 	%f97, 0f00000000;
$L__BB36_2:
	mul.wide.u32 	%rd11, %r41, 4;
	add.s64 	%rd12, %rd1, %rd11;
	ld.global.f32 	%f21, [%rd12];
	add.f32 	%f97, %f97, %f21;
	add.s32 	%r7, %r41, 8;
	setp.ge.u32 	%p3, %r7, %r28;
	@%p3 bra 	$L__BB36_4;
	mul.wide.u32 	%rd13, %r7, 4;
	add.s64 	%rd14, %rd1, %rd13;
	ld.global.f32 	%f22, [%rd14];
	add.f32 	%f97, %f97, %f22;
$L__BB36_4:
	add.s32 	%r41, %r41, %r5;
	setp.lt.u32 	%p4, %r41, %r28;
	@%p4 bra 	$L__BB36_2;
$L__BB36_5:
	shl.b32 	%r30, %r1, 2;
	mov.u32 	%r31, sdata;
	add.s32 	%r9, %r31, %r30;
	st.volatile.shared.f32 	[%r9], %f97;
	bar.sync 	0;
	setp.gt.u32 	%p6, %r1, 31;
	mov.pred 	%p25, 0;
	@%p6 bra 	$L__BB36_8;
	ld.volatile.shared.f32 	%f23, [%r9+16];
	add.f32 	%f24, %f97, %f23;
	st.volatile.shared.f32 	[%r9], %f24;
	ld.volatile.shared.f32 	%f25, [%r9+8];
	add.f32 	%f26, %f24, %f25;
	st.volatile.shared.f32 	[%r9], %f26;
	ld.volatile.shared.f32 	%f27, [%r9+4];
	add.f32 	%f28, %f26, %f27;
	st.volatile.shared.f32 	[%r9], %f28;
	setp.ne.s32 	%p8, %r1, 0;
	@%p8 bra 	$L__BB36_8;
	ld.shared.f32 	%f29, [sdata];
	mul.wide.u32 	%rd15, %r2, 4;
	add.s64 	%rd16, %rd2, %rd15;
	st.global.f32 	[%rd16], %f29;
	mov.pred 	%p25, -1;
$L__BB36_8:
	setp.lt.u32 	%p10, %r4, 2;
	@%p10 bra 	$L__BB36_29;
	membar.gl;
	not.pred 	%p11, %p25;
	@%p11 bra 	$L__BB36_11;
	atom.global.inc.u32 	%r32, [retirementCount], %r4;
	add.s32 	%r33, %r4, -1;
	setp.eq.s32 	%p12, %r32, %r33;
	selp.u16 	%rs1, 1, 0, %p12;
	st.shared.u8 	[_ZZ16reduceSinglePassILj8ELb0EEvPKfPfjE6amLast], %rs1;
$L__BB36_11:
	bar.sync 	0;
	ld.shared.u8 	%rs2, [_ZZ16reduceSinglePassILj8ELb0EEvPKfPfjE6amLast];
	setp.eq.s16 	%p13, %rs2, 0;
	@%p13 bra 	$L__BB36_29;
	setp.ge.u32 	%p14, %r1, %r4;
	mov.f32 	%f108, 0f00000000;
	@%p14 bra 	$L__BB36_25;
	not.b32 	%r34, %r1;
	add.s32 	%r35, %r4, %r34;
	shr.u32 	%r36, %r35, 3;
	add.s32 	%r10, %r36, 1;
	and.b32  	%r11, %r10, 15;
	setp.lt.u32 	%p15, %r35, 120;
	mov.f32 	%f108, 0f00000000;
	mov.u32 	%r44, %r1;
	@%p15 bra 	$L__BB36_16;
	and.b32  	%r37, %r10, 1073741808;
	neg.s32 	%r42, %r37;
	mul.wide.u32 	%rd17, %r1, 4;
	add.s64 	%rd18, %rd17, %rd2;
	add.s64 	%rd24, %rd18, 256;
	mov.f32 	%f108, 0f00000000;
	mov.u32 	%r44, %r1;
$L__BB36_15:
	.pragma "nounroll";
	ld.global.f32 	%f34, [%rd24+-256];
	add.f32 	%f35, %f108, %f34;
	ld.global.f32 	%f36, [%rd24+-224];
	add.f32 	%f37, %f35, %f36;
	ld.global.f32 	%f38, [%rd24+-192];
	add.f32 	%f39, %f37, %f38;
	ld.global.f32 	%f40, [%rd24+-160];
	add.f32 	%f41, %f39, %f40;
	ld.global.f32 	%f42, [%rd24+-128];
	add.f32 	%f43, %f41, %f42;
	ld.global.f32 	%f44, [%rd24+-96];
	add.f32 	%f45, %f43, %f44;
	ld.global.f32 	%f46, [%rd24+-64];
	add.f32 	%f47, %f45, %f46;
	ld.global.f32 	%f48, [%rd24+-32];
	add.f32 	%f49, %f47, %f48;
	ld.global.f32 	%f50, [%rd24];
	add.f32 	%f51, %f49, %f50;
	ld.global.f32 	%f52, [%rd24+32];
	add.f32 	%f53, %f51, %f52;
	ld.global.f32 	%f54, [%rd24+64];
	add.f32 	%f55, %f53, %f54;
	ld.global.f32 	%f56, [%rd24+96];
	add.f32 	%f57, %f55, %f56;
	ld.global.f32 	%f58, [%rd24+128];
	add.f32 	%f59, %f57, %f58;
	ld.global.f32 	%f60, [%rd24+160];
	add.f32 	%f61, %f59, %f60;
	ld.global.f32 	%f62, [%rd24+192];
	add.f32 	%f63, %f61, %f62;
	ld.global.f32 	%f64, [%rd24+224];
	add.f32 	%f108, %f63, %f64;
	add.s32 	%r44, %r44, 128;
	add.s32 	%r42, %r42, 16;
	add.s64 	%rd24, %rd24, 512;
	setp.ne.s32 	%p16, %r42, 0;
	@%p16 bra 	$L__BB36_15;
$L__BB36_16:
	setp.eq.s32 	%p17, %r11, 0;
	@%p17 bra 	$L__BB36_25;
	and.b32  	%r18, %r10, 7;
	setp.lt.u32 	%p18, %r11, 8;
	@%p18 bra 	$L__BB36_19;
	mul.wide.u32 	%rd19, %r44, 4;
	add.s64 	%rd20, %rd2, %rd19;
	ld.global.f32 	%f66, [%rd20];
	add.f32 	%f67, %f108, %f66;
	ld.global.f32 	%f68, [%rd20+32];
	add.f32 	%f69, %f67, %f68;
	ld.global.f32 	%f70, [%rd20+64];
	add.f32 	%f71, %f69, %f70;
	ld.global.f32 	%f72, [%rd20+96];
	add.f32 	%f73, %f71, %f72;
	ld.global.f32 	%f74, [%rd20+128];
	add.f32 	%f75, %f73, %f74;
	ld.global.f32 	%f76, [%rd20+160];
	add.f32 	%f77, %f75, %f76;
	ld.global.f32 	%f78, [%rd20+192];
	add.f32 	%f79, %f77, %f78;
	ld.global.f32 	%f80, [%rd20+224];
	add.f32 	%f108, %f79, %f80;
	add.s32 	%r44, %r44, 64;
$L__BB36_19:
	setp.eq.s32 	%p19, %r18, 0;
	@%p19 bra 	$L__BB36_25;
	and.b32  	%r21, %r10, 3;
	setp.lt.u32 	%p20, %r18, 4;
	@%p20 bra 	$L__BB36_22;
	mul.wide.u32 	%rd21, %r44, 4;
	add.s64 	%rd22, %rd2, %rd21;
	ld.global.f32 	%f82, [%rd22];
	add.f32 	%f83, %f108, %f82;
	ld.global.f32 	%f84, [%rd22+32];
	add.f32 	%f85, %f83, %f84;
	ld.global.f32 	%f86, [%rd22+64];
	add.f32 	%f87, %f85, %f86;
	ld.global.f32 	%f88, [%rd22+96];
	add.f32 	%f108, %f87, %f88;
	add.s32 	%r44, %r44, 32;
$L__BB36_22:
	setp.eq.s32 	%p21, %r21, 0;
	@%p21 bra 	$L__BB36_25;
	mul.wide.u32 	%rd23, %r44, 4;
	add.s64 	%rd25, %rd2, %rd23;
	neg.s32 	%r47, %r21;
$L__BB36_24:
	.pragma "nounroll";
	ld.global.f32 	%f89, [%rd25];
	add.f32 	%f108, %f108, %f89;
	add.s64 	%rd25, %rd25, 32;
	add.s32 	%r47, %r47, 1;
	setp.ne.s32 	%p22, %r47, 0;
	@%p22 bra 	$L__BB36_24;
$L__BB36_25:
	setp.gt.u32 	%p23, %r1, 31;
	mov.u32 	%r39, smem;
	add.s32 	%r27, %r39, %r30;
	st.volatile.shared.f32 	[%r27], %f108;
	bar.sync 	0;
	@%p23 bra 	$L__BB36_27;
	ld.volatile.shared.f32 	%f90, [%r27+16];
	add.f32 	%f91, %f108, %f90;
	st.volatile.shared.f32 	[%r27], %f91;
	ld.volatile.shared.f32 	%f92, [%r27+8];
	add.f32 	%f93, %f91, %f92;
	st.volatile.shared.f32 	[%r27], %f93;
	ld.volatile.shared.f32 	%f94, [%r27+4];
	add.f32 	%f95, %f93, %f94;
	st.volatile.shared.f32 	[%r27], %f95;
$L__BB36_27:
	@%p11 bra 	$L__BB36_29;
	ld.shared.f32 	%f96, [smem];
	st.global.f32 	[%rd2], %f96;
	mov.b32 	%r40, 0;
	st.global.u32 	[retirementCount], %r40;
$L__BB36_29:
	ret;

}
	// .globl	_Z16reduceSinglePassILj4ELb0EEvPKfPfj
.visible .entry _Z16reduceSinglePassILj4ELb0EEvPKfPfj(
	.param .u64 .ptr .align 1 _Z16reduceSinglePassILj4ELb0EEvPKfPfj_param_0,
	.param .u64 .ptr .align 1 _Z16reduceSinglePassILj4ELb0EEvPKfPfj_param_1,
	.param .u32 _Z16reduceSinglePassILj4ELb0EEvPKfPfj_param_2
)
{
	.reg .pred 	%p<26>;
	.reg .b16 	%rs<3>;
	.reg .b32 	%r<48>;
	.reg .b32 	%f<105>;
	.reg .b64 	%rd<26>;
	// demoted variable
	.shared .align 1 .u8 _ZZ16reduceSinglePassILj4ELb0EEvPKfPfjE6amLast;
	ld.param.u64 	%rd9, [_Z16reduceSinglePassILj4ELb0EEvPKfPfj_param_0];
	ld.param.u64 	%rd10, [_Z16reduceSinglePassILj4ELb0EEvPKfPfj_param_1];
	ld.param.u32 	%r28, [_Z16reduceSinglePassILj4ELb0EEvPKfPfj_param_2];
	cvta.to.global.u64 	%rd1, %rd9;
	cvta.to.global.u64 	%rd2, %rd10;
	mov.u32 	%r1, %tid.x;
	mov.u32 	%r2, %ctaid.x;
	shl.b32 	%r29, %r2, 3;
	add.s32 	%r41, %r29, %r1;
	mov.u32 	%r4, %nctaid.x;
	setp.ge.u32 	%p2, %r41, %r28;
	mov.f32 	%f93, 0f00000000;
	@%p2 bra 	$L__BB37_5;
	shl.b32 	%r5, %r4, 3;
	mov.f32 	%f93, 0f00000000;
$L__BB37_2:
	mul.wide.u32 	%rd11, %r41, 4;
	add.s64 	%rd12, %rd1, %rd11;
	ld.global.f32 	%f21, [%rd12];
	add.f32 	%f93, %f93, %f21;
	add.s32 	%r7, %r41, 4;
	setp.ge.u32 	%p3, %r7, %r28;
	@%p3 bra 	$L__BB37_4;
	mul.wide.u32 	%rd13, %r7, 4;
	add.s64 	%rd14, %rd1, %rd13;
	ld.global.f32 	%f22, [%rd14];
	add.f32 	%f93, %f93, %f22;
$L__BB37_4:
	add.s32 	%r41, %r41, %r5;
	setp.lt.u32 	%p4, %r41, %r28;
	@%p4 bra 	$L__BB37_2;
$L__BB37_5:
	shl.b32 	%r30, %r1, 2;
	mov.u32 	%r31, sdata;
	add.s32 	%r9, %r31, %r30;
	st.volatile.shared.f32 	[%r9], %f93;
	bar.sync 	0;
	setp.gt.u32 	%p6, %r1, 31;
	mov.pred 	%p25, 0;
	@%p6 bra 	$L__BB37_8;
	ld.volatile.shared.f32 	%f23, [%r9+8];
	add.f32 	%f24, %f93, %f23;
	st.volatile.shared.f32 	[%r9], %f24;
	ld.volatile.shared.f32 	%f25, [%r9+4];
	add.f32 	%f26, %f24, %f25;
	st.volatile.shared.f32 	[%r9], %f26;
	setp.ne.s32 	%p8, %r1, 0;
	@%p8 bra 	$L__BB37_8;
	ld.shared.f32 	%f27, [sdata];
	mul.wide.u32 	%rd15, %r2, 4;
	add.s64 	%rd16, %rd2, %rd15;
	st.global.f32 	[%rd16], %f27;
	mov.pred 	%p25, -1;
$L__BB37_8:
	setp.lt.u32 	%p10, %r4, 2;
	@%p10 bra 	$L__BB37_29;
	membar.gl;
	not.pred 	%p11, %p25;
	@%p11 bra 	$L__BB37_11;
	atom.global.inc.u32 	%r32, [retirementCount], %r4;
	add.s32 	%r33, %r4, -1;
	setp.eq.s32 	%p12, %r32, %r33;
	selp.u16 	%rs1, 1, 0, %p12;
	st.shared.u8 	[_ZZ16reduceSinglePassILj4ELb0EEvPKfPfjE6amLast], %rs1;
$L__BB37_11:
	bar.sync 	0;
	ld.shared.u8 	%rs2, [_ZZ16reduceSinglePassILj4ELb0EEvPKfPfjE6amLast];
	setp.eq.s16 	%p13, %rs2, 0;
	@%p13 bra 	$L__BB37_29;
	setp.ge.u32 	%p14, %r1, %r4;
	mov.f32 	%f104, 0f00000000;
	@%p14 bra 	$L__BB37_25;
	not.b32 	%r34, %r1;
	add.s32 	%r35, %r4, %r34;
	shr.u32 	%r36, %r35, 2;
	add.s32 	%r10, %r36, 1;
	and.b32  	%r11, %r10, 15;
	setp.lt.u32 	%p15, %r35, 60;
	mov.f32 	%f104, 0f00000000;
	mov.u32 	%r44, %r1;
	@%p15 bra 	$L__BB37_16;
	and.b32  	%r37, %r10, 2147483632;
	neg.s32 	%r42, %r37;
	mul.wide.u32 	%rd17, %r1, 4;
	add.s64 	%rd18, %rd17, %rd2;
	add.s64 	%rd24, %rd18, 128;
	mov.f32 	%f104, 0f00000000;
	mov.u32 	%r44, %r1;
$L__BB37_15:
	.pragma "nounroll";
	ld.global.f32 	%f32, [%rd24+-128];
	add.f32 	%f33, %f104, %f32;
	ld.global.f32 	%f34, [%rd24+-112];
	add.f32 	%f35, %f33, %f34;
	ld.global.f32 	%f36, [%rd24+-96];
	add.f32 	%f37, %f35, %f36;
	ld.global.f32 	%f38, [%rd24+-80];
	add.f32 	%f39, %f37, %f38;
	ld.global.f32 	%f40, [%rd24+-64];
	add.f32 	%f41, %f39, %f40;
	ld.global.f32 	%f42, [%rd24+-48];
	add.f32 	%f43, %f41, %f42;
	ld.global.f32 	%f44, [%rd24+-32];
	add.f32 	%f45, %f43, %f44;
	ld.global.f32 	%f46, [%rd24+-16];
	add.f32 	%f47, %f45, %f46;
	ld.global.f32 	%f48, [%rd24];
	add.f32 	%f49, %f47, %f48;
	ld.global.f32 	%f50, [%rd24+16];
	add.f32 	%f51, %f49, %f50;
	ld.global.f32 	%f52, [%rd24+32];
	add.f32 	%f53, %f51, %f52;
	ld.global.f32 	%f54, [%rd24+48];
	add.f32 	%f55, %f53, %f54;
	ld.global.f32 	%f56, [%rd24+64];
	add.f32 	%f57, %f55, %f56;
	ld.global.f32 	%f58, [%rd24+80];
	add.f32 	%f59, %f57, %f58;
	ld.global.f32 	%f60, [%rd24+96];
	add.f32 	%f61, %f59, %f60;
	ld.global.f32 	%f62, [%rd24+112];
	add.f32 	%f104, %f61, %f62;
	add.s32 	%r44, %r44, 64;
	add.s32 	%r42, %r42, 16;
	add.s64 	%rd24, %rd24, 256;
	setp.ne.s32 	%p16, %r42, 0;
	@%p16 bra 	$L__BB37_15;
$L__BB37_16:
	setp.eq.s32 	%p17, %r11, 0;
	@%p17 bra 	$L__BB37_25;
	and.b32  	%r18, %r10, 7;
	setp.lt.u32 	%p18, %r11, 8;
	@%p18 bra 	$L__BB37_19;
	mul.wide.u32 	%rd19, %r44, 4;
	add.s64 	%rd20, %rd2, %rd19;
	ld.global.f32 	%f64, [%rd20];
	add.f32 	%f65, %f104, %f64;
	ld.global.f32 	%f66, [%rd20+16];
	add.f32 	%f67, %f65, %f66;
	ld.global.f32 	%f68, [%rd20+32];
	add.f32 	%f69, %f67, %f68;
	ld.global.f32 	%f70, [%rd20+48];
	add.f32 	%f71, %f69, %f70;
	ld.global.f32 	%f72, [%rd20+64];
	add.f32 	%f73, %f71, %f72;
	ld.global.f32 	%f74, [%rd20+80];
	add.f32 	%f75, %f73, %f74;
	ld.global.f32 	%f76, [%rd20+96];
	add.f32 	%f77, %f75, %f76;
	ld.global.f32 	%f78, [%rd20+112];
	add.f32 	%f104, %f77, %f78;
	add.s32 	%r44, %r44, 32;
$L__BB37_19:
	setp.eq.s32 	%p19, %r18, 0;
	@%p19 bra 	$L__BB37_25;
	and.b32  	%r21, %r10, 3;
	setp.lt.u32 	%p20, %r18, 4;
	@%p20 bra 	$L__BB37_22;
	mul.wide.u32 	%rd21, %r44, 4;
	add.s64 	%rd22, %rd2, %rd21;
	ld.global.f32 	%f80, [%rd22];
	add.f32 	%f81, %f104, %f80;
	ld.global.f32 	%f82, [%rd22+16];
	add.f32 	%f83, %f81, %f82;
	ld.global.f32 	%f84, [%rd22+32];
	add.f32 	%f85, %f83, %f84;
	ld.global.f32 	%f86, [%rd22+48];
	add.f32 	%f104, %f85, %f86;
	add.s32 	%r44, %r44, 16;
$L__BB37_22:
	setp.eq.s32 	%p21, %r21, 0;
	@%p21 bra 	$L__BB37_25;
	mul.wide.u32 	%rd23, %r44, 4;
	add.s64 	%rd25, %rd2, %rd23;
	neg.s32 	%r47, %r21;
$L__BB37_24:
	.pragma "nounroll";
	ld.global.f32 	%f87, [%rd25];
	add.f32 	%f104, %f104, %f87;
	add.s64 	%rd25, %rd25, 16;
	add.s32 	%r47, %r47, 1;
	setp.ne.s32 	%p22, %r47, 0;
	@%p22 bra 	$L__BB37_24;
$L__BB37_25:
	setp.gt.u32 	%p23, %r1, 31;
	mov.u32 	%r39, smem;
	add.s32 	%r27, %r39, %r30;
	st.volatile.shared.f32 	[%r27], %f104;
	bar.sync 	0;
	@%p23 bra 	$L__BB37_27;
	ld.volatile.shared.f32 	%f88, [%r27+8];
	add.f32 	%f89, %f104, %f88;
	st.volatile.shared.f32 	[%r27], %f89;
	ld.volatile.shared.f32 	%f90, [%r27+4];
	add.f32 	%f91, %f89, %f90;
	st.volatile.shared.f32 	[%r27], %f91;
$L__BB37_27:
	@%p11 bra 	$L__BB37_29;
	ld.shared.f32 	%f92, [smem];
	st.global.f32 	[%rd2], %f92;
	mov.b32 	%r40, 0;
	st.global.u32 	[retirementCount], %r40;
$L__BB37_29:
	ret;

}
	// .globl	_Z16reduceSinglePassILj2ELb0EEvPKfPfj
.visible .entry _Z16reduceSinglePassILj2ELb0EEvPKfPfj(
	.param .u64 .ptr .align 1 _Z16reduceSinglePassILj2ELb0EEvPKfPfj_param_0,
	.param .u64 .ptr .align 1 _Z16reduceSinglePassILj2ELb0EEvPKfPfj_param_1,
	.param .u32 _Z16reduceSinglePassILj2ELb0EEvPKfPfj_param_2
)
{
	.reg .pred 	%p<26>;
	.reg .b16 	%rs<3>;
	.reg .b32 	%r<48>;
	.reg .b32 	%f<101>;
	.reg .b64 	%rd<26>;
	// demoted variable
	.shared .align 1 .u8 _ZZ16reduceSinglePassILj2ELb0EEvPKfPfjE6amLast;
	ld.param.u64 	%rd9, [_Z16reduceSinglePassILj2ELb0EEvPKfPfj_param_0];
	ld.param.u64 	%rd10, [_Z16reduceSinglePassILj2ELb0EEvPKfPfj_param_1];
	ld.param.u32 	%r28, [_Z16reduceSinglePassILj2ELb0EEvPKfPfj_param_2];
	cvta.to.global.u64 	%rd1, %rd9;
	cvta.to.global.u64 	%rd2, %rd10;
	mov.u32 	%r1, %tid.x;
	mov.u32 	%r2, %ctaid.x;
	shl.b32 	%r29, %r2, 2;
	add.s32 	%r41, %r29, %r1;
	mov.u32 	%r4, %nctaid.x;
	setp.ge.u32 	%p2, %r41, %r28;
	mov.f32 	%f89, 0f00000000;
	@%p2 bra 	$L__BB38_5;
	shl.b32 	%r5, %r4, 2;
	mov.f32 	%f89, 0f00000000;
$L__BB38_2:
	mul.wide.u32 	%rd11, %r41, 4;
	add.s64 	%rd12, %rd1, %rd11;
	ld.global.f32 	%f21, [%rd12];
	add.f32 	%f89, %f89, %f21;
	add.s32 	%r7, %r41, 2;
	setp.ge.u32 	%p3, %r7, %r28;
	@%p3 bra 	$L__BB38_4;
	mul.wide.u32 	%rd13, %r7, 4;
	add.s64 	%rd14, %rd1, %rd13;
	ld.global.f32 	%f22, [%rd14];
	add.f32 	%f89, %f89, %f22;
$L__BB38_4:
	add.s32 	%r41, %r41, %r5;
	setp.lt.u32 	%p4, %r41, %r28;
	@%p4 bra 	$L__BB38_2;
$L__BB38_5:
	shl.b32 	%r30, %r1, 2;
	mov.u32 	%r31, sdata;
	add.s32 	%r9, %r31, %r30;
	st.volatile.shared.f32 	[%r9], %f89;
	bar.sync 	0;
	setp.gt.u32 	%p6, %r1, 31;
	mov.pred 	%p25, 0;
	@%p6 bra 	$L__BB38_8;
	ld.volatile.shared.f32 	%f23, [%r9+4];
	add.f32 	%f24, %f89, %f23;
	st.volatile.shared.f32 	[%r9], %f24;
	setp.ne.s32 	%p8, %r1, 0;
	@%p8 bra 	$L__BB38_8;
	ld.shared.f32 	%f25, [sdata];
	mul.wide.u32 	%rd15, %r2, 4;
	add.s64 	%rd16, %rd2, %rd15;
	st.global.f32 	[%rd16], %f25;
	mov.pred 	%p25, -1;
$L__BB38_8:
	setp.lt.u32 	%p10, %r4, 2;
	@%p10 bra 	$L__BB38_29;
	membar.gl;
	not.pred 	%p11, %p25;
	@%p11 bra 	$L__BB38_11;
	atom.global.inc.u32 	%r32, [retirementCount], %r4;
	add.s32 	%r33, %r4, -1;
	setp.eq.s32 	%p12, %r32, %r33;
	selp.u16 	%rs1, 1, 0, %p12;
	st.shared.u8 	[_ZZ16reduceSinglePassILj2ELb0EEvPKfPfjE6amLast], %rs1;
$L__BB38_11:
	bar.sync 	0;
	ld.shared.u8 	%rs2, [_ZZ16reduceSinglePassILj2ELb0EEvPKfPfjE6amLast];
	setp.eq.s16 	%p13, %rs2, 0;
	@%p13 bra 	$L__BB38_29;
	setp.ge.u32 	%p14, %r1, %r4;
	mov.f32 	%f100, 0f00000000;
	@%p14 bra 	$L__BB38_25;
	not.b32 	%r34, %r1;
	add.s32 	%r35, %r4, %r34;
	shr.u32 	%r36, %r35, 1;
	add.s32 	%r10, %r36, 1;
	and.b32  	%r11, %r10, 15;
	setp.lt.u32 	%p15, %r35, 30;
	mov.f32 	%f100, 0f00000000;
	mov.u32 	%r44, %r1;
	@%p15 bra 	$L__BB38_16;
	and.b32  	%r37, %r10, -16;
	neg.s32 	%r42, %r37;
	mul.wide.u32 	%rd17, %r1, 4;
	add.s64 	%rd18, %rd17, %rd2;
	add.s64 	%rd24, %rd18, 64;
	mov.f32 	%f100, 0f00000000;
	mov.u32 	%r44, %r1;
$L__BB38_15:
	.pragma "nounroll";
	ld.global.f32 	%f30, [%rd24+-64];
	add.f32 	%f31, %f100, %f30;
	ld.global.f32 	%f32, [%rd24+-56];
	add.f32 	%f33, %f31, %f32;
	ld.global.f32 	%f34, [%rd24+-48];
	add.f32 	%f35, %f33, %f34;
	ld.global.f32 	%f36, [%rd24+-40];
	add.f32 	%f37, %f35, %f36;
	ld.global.f32 	%f38, [%rd24+-32];
	add.f32 	%f39, %f37, %f38;
	ld.global.f32 	%f40, [%rd24+-24];
	add.f32 	%f41, %f39, %f40;
	ld.global.f32 	%f42, [%rd24+-16];
	add.f32 	%f43, %f41, %f42;
	ld.global.f32 	%f44, [%rd24+-8];
	add.f32 	%f45, %f43, %f44;
	ld.global.f32 	%f46, [%rd24];
	add.f32 	%f47, %f45, %f46;
	ld.global.f32 	%f48, [%rd24+8];
	add.f32 	%f49, %f47, %f48;
	ld.global.f32 	%f50, [%rd24+16];
	add.f32 	%f51, %f49, %f50;
	ld.global.f32 	%f52, [%rd24+24];
	add.f32 	%f53, %f51, %f52;
	ld.global.f32 	%f54, [%rd24+32];
	add.f32 	%f55, %f53, %f54;
	ld.global.f32 	%f56, [%rd24+40];
	add.f32 	%f57, %f55, %f56;
	ld.global.f32 	%f58, [%rd24+48];
	add.f32 	%f59, %f57, %f58;
	ld.global.f32 	%f60, [%rd24+56];
	add.f32 	%f100, %f59, %f60;
	add.s32 	%r44, %r44, 32;
	add.s32 	%r42, %r42, 16;
	add.s64 	%rd24, %rd24, 128;
	setp.ne.s32 	%p16, %r42, 0;
	@%p16 bra 	$L__BB38_15;
$L__BB38_16:
	setp.eq.s32 	%p17, %r11, 0;
	@%p17 bra 	$L__BB38_25;
	and.b32  	%r18, %r10, 7;
	setp.lt.u32 	%p18, %r11, 8;
	@%p18 bra 	$L__BB38_19;
	mul.wide.u32 	%rd19, %r44, 4;
	add.s64 	%rd20, %rd2, %rd19;
	ld.global.f32 	%f62, [%rd20];
	add.f32 	%f63, %f100, %f62;
	ld.global.f32 	%f64, [%rd20+8];
	add.f32 	%f65, %f63, %f64;
	ld.global.f32 	%f66, [%rd20+16];
	add.f32 	%f67, %f65, %f66;
	ld.global.f32 	%f68, [%rd20+24];
	add.f32 	%f69, %f67, %f68;
	ld.global.f32 	%f70, [%rd20+32];
	add.f32 	%f71, %f69, %f70;
	ld.global.f32 	%f72, [%rd20+40];
	add.f32 	%f73, %f71, %f72;
	ld.global.f32 	%f74, [%rd20+48];
	add.f32 	%f75, %f73, %f74;
	ld.global.f32 	%f76, [%rd20+56];
	add.f32 	%f100, %f75, %f76;
	add.s32 	%r44, %r44, 16;
$L__BB38_19:
	setp.eq.s32 	%p19, %r18, 0;
	@%p19 bra 	$L__BB38_25;
	and.b32  	%r21, %r10, 3;
	setp.lt.u32 	%p20, %r18, 4;
	@%p20 bra 	$L__BB38_22;
	mul.wide.u32 	%rd21, %r44, 4;
	add.s64 	%rd22, %rd2, %rd21;
	ld.global.f32 	%f78, [%rd22];
	add.f32 	%f79, %f100, %f78;
	ld.global.f32 	%f80, [%rd22+8];
	add.f32 	%f81, %f79, %f80;
	ld.global.f32 	%f82, [%rd22+16];
	add.f32 	%f83, %f81, %f82;
	ld.global.f32 	%f84, [%rd22+24];
	add.f32 	%f100, %f83, %f84;
	add.s32 	%r44, %r44, 8;
$L__BB38_22:
	setp.eq.s32 	%p21, %r21, 0;
	@%p21 bra 	$L__BB38_25;
	mul.wide.u32 	%rd23, %r44, 4;
	add.s64 	%rd25, %rd2, %rd23;
	neg.s32 	%r47, %r21;
$L__BB38_24:
	.pragma "nounroll";
	ld.global.f32 	%f85, [%rd25];
	add.f32 	%f100, %f100, %f85;
	add.s64 	%rd25, %rd25, 8;
	add.s32 	%r47, %r47, 1;
	setp.ne.s32 	%p22, %r47, 0;
	@%p22 bra 	$L__BB38_24;
$L__BB38_25:
	setp.gt.u32 	%p23, %r1, 31;
	mov.u32 	%r39, smem;
	add.s32 	%r27, %r39, %r30;
	st.volatile.shared.f32 	[%r27], %f100;
	bar.sync 	0;
	@%p23 bra 	$L__BB38_27;
	ld.volatile.shared.f32 	%f86, [%r27+4];
	add.f32 	%f87, %f100, %f86;
	st.volatile.shared.f32 	[%r27], %f87;
$L__BB38_27:
	@%p11 bra 	$L__BB38_29;
	ld.shared.f32 	%f88, [smem];
	st.global.f32 	[%rd2], %f88;
	mov.b32 	%r40, 0;
	st.global.u32 	[retirementCount], %r40;
$L__BB38_29:
	ret;

}
	// .globl	_Z16reduceSinglePassILj1ELb0EEvPKfPfj
.visible .entry _Z16reduceSinglePassILj1ELb0EEvPKfPfj(
	.param .u64 .ptr .align 1 _Z16reduceSinglePassILj1ELb0EEvPKfPfj_param_0,
	.param .u64 .ptr .align 1 _Z16reduceSinglePassILj1ELb0EEvPKfPfj_param_1,
	.param .u32 _Z16reduceSinglePassILj1ELb0EEvPKfPfj_param_2
)
{
	.reg .pred 	%p<19>;
	.reg .b16 	%rs<3>;
	.reg .b32 	%r<46>;
	.reg .b32 	%f<97>;
	.reg .b64 	%rd<24>;
	// demoted variable
	.shared .align 1 .u8 _ZZ16reduceSinglePassILj1ELb0EEvPKfPfjE6amLast;
	ld.param.u64 	%rd10, [_Z16reduceSinglePassILj1ELb0EEvPKfPfj_param_0];
	ld.param.u64 	%rd11, [_Z16reduceSinglePassILj1ELb0EEvPKfPfj_param_1];
	ld.param.u32 	%r25, [_Z16reduceSinglePassILj1ELb0EEvPKfPfj_param_2];
	cvta.to.global.u64 	%rd1, %rd11;
	mov.u32 	%r1, %tid.x;
	mov.u32 	%r2, %ctaid.x;
	shl.b32 	%r26, %r2, 1;
	add.s32 	%r39, %r26, %r1;
	mov.u32 	%r4, %nctaid.x;
	setp.ge.u32 	%p1, %r39, %r25;
	mov.f32 	%f85, 0f00000000;
	@%p1 bra 	$L__BB39_5;
	shl.b32 	%r5, %r4, 1;
	cvta.to.global.u64 	%rd2, %rd10;
	mov.f32 	%f85, 0f00000000;
$L__BB39_2:
	mul.wide.u32 	%rd12, %r39, 4;
	add.s64 	%rd3, %rd2, %rd12;
	ld.global.f32 	%f21, [%rd3];
	add.f32 	%f85, %f85, %f21;
	add.s32 	%r27, %r39, 1;
	setp.ge.u32 	%p2, %r27, %r25;
	@%p2 bra 	$L__BB39_4;
	ld.global.f32 	%f22, [%rd3+4];
	add.f32 	%f85, %f85, %f22;
$L__BB39_4:
	add.s32 	%r39, %r39, %r5;
	setp.lt.u32 	%p3, %r39, %r25;
	@%p3 bra 	$L__BB39_2;
$L__BB39_5:
	shl.b32 	%r28, %r1, 2;
	mov.u32 	%r29, sdata;
	add.s32 	%r30, %r29, %r28;
	st.volatile.shared.f32 	[%r30], %f85;
	bar.sync 	0;
	setp.ne.s32 	%p4, %r1, 0;
	@%p4 bra 	$L__BB39_7;
	ld.shared.f32 	%f23, [sdata];
	mul.wide.u32 	%rd13, %r2, 4;
	add.s64 	%rd14, %rd1, %rd13;
	st.global.f32 	[%rd14], %f23;
$L__BB39_7:
	setp.lt.u32 	%p5, %r4, 2;
	@%p5 bra 	$L__BB39_26;
	setp.ne.s32 	%p6, %r1, 0;
	membar.gl;
	@%p6 bra 	$L__BB39_10;
	atom.global.inc.u32 	%r31, [retirementCount], %r4;
	add.s32 	%r32, %r4, -1;
	setp.eq.s32 	%p7, %r31, %r32;
	selp.u16 	%rs1, 1, 0, %p7;
	st.shared.u8 	[_ZZ16reduceSinglePassILj1ELb0EEvPKfPfjE6amLast], %rs1;
$L__BB39_10:
	bar.sync 	0;
	ld.shared.u8 	%rs2, [_ZZ16reduceSinglePassILj1ELb0EEvPKfPfjE6amLast];
	setp.eq.s16 	%p8, %rs2, 0;
	@%p8 bra 	$L__BB39_26;
	setp.ge.u32 	%p9, %r1, %r4;
	mov.f32 	%f96, 0f00000000;
	@%p9 bra 	$L__BB39_24;
	sub.s32 	%r8, %r4, %r1;
	and.b32  	%r9, %r8, 15;
	sub.s32 	%r33, %r1, %r4;
	setp.gt.u32 	%p10, %r33, -16;
	mov.f32 	%f96, 0f00000000;
	mov.u32 	%r42, %r1;
	@%p10 bra 	$L__BB39_15;
	and.b32  	%r34, %r8, 2147483632;
	neg.s32 	%r40, %r34;
	mul.wide.u32 	%rd15, %r1, 4;
	add.s64 	%rd16, %rd15, %rd1;
	add.s64 	%rd22, %rd16, 32;
	mov.f32 	%f96, 0f00000000;
	mov.u32 	%r42, %r1;
$L__BB39_14:
	.pragma "nounroll";
	ld.global.f32 	%f28, [%rd22+-32];
	add.f32 	%f29, %f96, %f28;
	ld.global.f32 	%f30, [%rd22+-28];
	add.f32 	%f31, %f29, %f30;
	ld.global.f32 	%f32, [%rd22+-24];
	add.f32 	%f33, %f31, %f32;
	ld.global.f32 	%f34, [%rd22+-20];
	add.f32 	%f35, %f33, %f34;
	ld.global.f32 	%f36, [%rd22+-16];
	add.f32 	%f37, %f35, %f36;
	ld.global.f32 	%f38, [%rd22+-12];
	add.f32 	%f39, %f37, %f38;
	ld.global.f32 	%f40, [%rd22+-8];
	add.f32 	%f41, %f39, %f40;
	ld.global.f32 	%f42, [%rd22+-4];
	add.f32 	%f43, %f41, %f42;
	ld.global.f32 	%f44, [%rd22];
	add.f32 	%f45, %f43, %f44;
	ld.global.f32 	%f46, [%rd22+4];
	add.f32 	%f47, %f45, %f46;
	ld.global.f32 	%f48, [%rd22+8];
	add.f32 	%f49, %f47, %f48;
	ld.global.f32 	%f50, [%rd22+12];
	add.f32 	%f51, %f49, %f50;
	ld.global.f32 	%f52, [%rd22+16];
	add.f32 	%f53, %f51, %f52;
	ld.global.f32 	%f54, [%rd22+20];
	add.f32 	%f55, %f53, %f54;
	ld.global.f32 	%f56, [%rd22+24];
	add.f32 	%f57, %f55, %f56;
	ld.global.f32 	%f58, [%rd22+28];
	add.f32 	%f96, %f57, %f58;
	add.s32 	%r42, %r42, 16;
	add.s32 	%r40, %r40, 16;
	add.s64 	%rd22, %rd22, 64;
	setp.ne.s32 	%p11, %r40, 0;
	@%p11 bra 	$L__BB39_14;
$L__BB39_15:
	setp.eq.s32 	%p12, %r9, 0;
	@%p12 bra 	$L__BB39_24;
	and.b32  	%r16, %r8, 7;
	setp.lt.u32 	%p13, %r9, 8;
	@%p13 bra 	$L__BB39_18;
	mul.wide.u32 	%rd17, %r42, 4;
	add.s64 	%rd18, %rd1, %rd17;
	ld.global.f32 	%f60, [%rd18];
	add.f32 	%f61, %f96, %f60;
	ld.global.f32 	%f62, [%rd18+4];
	add.f32 	%f63, %f61, %f62;
	ld.global.f32 	%f64, [%rd18+8];
	add.f32 	%f65, %f63, %f64;
	ld.global.f32 	%f66, [%rd18+12];
	add.f32 	%f67, %f65, %f66;
	ld.global.f32 	%f68, [%rd18+16];
	add.f32 	%f69, %f67, %f68;
	ld.global.f32 	%f70, [%rd18+20];
	add.f32 	%f71, %f69, %f70;
	ld.global.f32 	%f72, [%rd18+24];
	add.f32 	%f73, %f71, %f72;
	ld.global.f32 	%f74, [%rd18+28];
	add.f32 	%f96, %f73, %f74;
	add.s32 	%r42, %r42, 8;
$L__BB39_18:
	setp.eq.s32 	%p14, %r16, 0;
	@%p14 bra 	$L__BB39_24;
	and.b32  	%r19, %r8, 3;
	setp.lt.u32 	%p15, %r16, 4;
	@%p15 bra 	$L__BB39_21;
	mul.wide.u32 	%rd19, %r42, 4;
	add.s64 	%rd20, %rd1, %rd19;
	ld.global.f32 	%f76, [%rd20];
	add.f32 	%f77, %f96, %f76;
	ld.global.f32 	%f78, [%rd20+4];
	add.f32 	%f79, %f77, %f78;
	ld.global.f32 	%f80, [%rd20+8];
	add.f32 	%f81, %f79, %f80;
	ld.global.f32 	%f82, [%rd20+12];
	add.f32 	%f96, %f81, %f82;
	add.s32 	%r42, %r42, 4;
$L__BB39_21:
	setp.eq.s32 	%p16, %r19, 0;
	@%p16 bra 	$L__BB39_24;
	mul.wide.u32 	%rd21, %r42, 4;
	add.s64 	%rd23, %rd1, %rd21;
	neg.s32 	%r45, %r19;
$L__BB39_23:
	.pragma "nounroll";
	ld.global.f32 	%f83, [%rd23];
	add.f32 	%f96, %f96, %f83;
	add.s64 	%rd23, %rd23, 4;
	add.s32 	%r45, %r45, 1;
	setp.ne.s32 	%p17, %r45, 0;
	@%p17 bra 	$L__BB39_23;
$L__BB39_24:
	setp.ne.s32 	%p18, %r1, 0;
	mov.u32 	%r36, smem;
	add.s32 	%r37, %r36, %r28;
	st.volatile.shared.f32 	[%r37], %f96;
	bar.sync 	0;
	@%p18 bra 	$L__BB39_26;
	ld.shared.f32 	%f84, [smem];
	st.global.f32 	[%rd1], %f84;
	mov.b32 	%r38, 0;
	st.global.u32 	[retirementCount], %r38;
$L__BB39_26:
	ret;

}


// ===== COMPILED SASS (sm_100) =====

	.target	sm_100

	.elftype	@"ET_EXEC"


//--------------------- .note.nv.tkinfo           --------------------------
	.section	.note.nv.tkinfo,"",@"SHT_NOTE"
	.sectionflags	@"SHF_NOTE_NV_TKINFO"
	.tkinfo
        /*0018*/ 	.word	0x00000002
        /*0030*/ 	.string	""
        /*0030*/ 	.string	"ptxas"
        /*0030*/ 	.string	"Cuda compilation tools, release 13.0, V13.0.88"
        /*0030*/ 	.string	"Build cuda_13.0.r13.0/compiler.36424714_0"
        /*0030*/ 	.string	"-arch sm_100 -m 64 "



//--------------------- .note.nv.cuinfo           --------------------------
	.section	.note.nv.cuinfo,"",@"SHT_NOTE"
	.sectionflags	@"SHF_NOTE_NV_CUINFO"
        /*0018*/ 	.short	0x0002
        /*001a*/ 	.short	0x0064
        /*001c*/ 	.short	0x0082
	.zero		2


//--------------------- .nv.info                  --------------------------
	.section	.nv.info,"",@"SHT_CUDA_INFO"
	.align	4


	//----- nvinfo : EIATTR_REGCOUNT
	.align		4
        /*0000*/ 	.byte	0x04, 0x2f
        /*0002*/ 	.short	(.L_2 - .L_1)
	.align		4
.L_1:
        /*0004*/ 	.word	index@(_Z15reduceMultiPassILj512ELb1EEvPKfPfj)
        /*0008*/ 	.word	0x0000000f


	//----- nvinfo : EIATTR_FRAME_SIZE
	.align		4
.L_2:
        /*000c*/ 	.byte	0x04, 0x11
        /*000e*/ 	.short	(.L_4 - .L_3)
	.align		4
.L_3:
        /*0010*/ 	.word	index@(_Z15reduceMultiPassILj512ELb1EEvPKfPfj)
        /*0014*/ 	.word	0x00000000


	//----- nvinfo : EIATTR_REGCOUNT
	.align		4
.L_4:
        /*0018*/ 	.byte	0x04, 0x2f
        /*001a*/ 	.short	(.L_6 - .L_5)
	.align		4
.L_5:
        /*001c*/ 	.word	index@(_Z15reduceMultiPassILj256ELb1EEvPKfPfj)
        /*0020*/ 	.word	0x0000000e


	//----- nvinfo : EIATTR_FRAME_SIZE
	.align		4
.L_6:
        /*0024*/ 	.byte	0x04, 0x11
        /*0026*/ 	.short	(.L_8 - .L_7)
	.align		4
.L_7:
        /*0028*/ 	.word	index@(_Z15reduceMultiPassILj256ELb1EEvPKfPfj)
        /*002c*/ 	.word	0x00000000


	//----- nvinfo : EIATTR_REGCOUNT
	.align		4
.L_8:
        /*0030*/ 	.byte	0x04, 0x2f
        /*0032*/ 	.short	(.L_10 - .L_9)
	.align		4
.L_9:
        /*0034*/ 	.word	index@(_Z15reduceMultiPassILj128ELb1EEvPKfPfj)
        /*0038*/ 	.word	0x0000000e


	//----- nvinfo : EIATTR_FRAME_SIZE
	.align		4
.L_10:
        /*003c*/ 	.byte	0x04, 0x11
        /*003e*/ 	.short	(.L_12 - .L_11)
	.align		4
.L_11:
        /*0040*/ 	.word	index@(_Z15reduceMultiPassILj128ELb1EEvPKfPfj)
        /*0044*/ 	.word	0x00000000


	//----- nvinfo : EIATTR_REGCOUNT
	.align		4
.L_12:
        /*0048*/ 	.byte	0x04, 0x2f
        /*004a*/ 	.short	(.L_14 - .L_13)
	.align		4
.L_13:
        /*004c*/ 	.word	index@(_Z15reduceMultiPassILj64ELb1EEvPKfPfj)
        /*0050*/ 	.word	0x0000000e


	//----- nvinfo : EIATTR_FRAME_SIZE
	.align		4
.L_14:
        /*0054*/ 	.byte	0x04, 0x11
        /*0056*/ 	.short	(.L_16 - .L_15)
	.align		4
.L_15:
        /*0058*/ 	.word	index@(_Z15reduceMultiPassILj64ELb1EEvPKfPfj)
        /*005c*/ 	.word	0x00000000


	//----- nvinfo : EIATTR_REGCOUNT
	.align		4
.L_16:
        /*0060*/ 	.byte	0x04, 0x2f
        /*0062*/ 	.short	(.L_18 - .L_17)
	.align		4
.L_17:
        /*0064*/ 	.word	index@(_Z15reduceMultiPassILj32ELb1EEvPKfPfj)
        /*0068*/ 	.word	0x0000000e


	//----- nvinfo : EIATTR_FRAME_SIZE
	.align		4
.L_18:
        /*006c*/ 	.byte	0x04, 0x11
        /*006e*/ 	.short	(.L_20 - .L_19)
	.align		4
.L_19:
        /*0070*/ 	.word	index@(_Z15reduceMultiPassILj32ELb1EEvPKfPfj)
        /*0074*/ 	.word	0x00000000


	//----- nvinfo : EIATTR_REGCOUNT
	.align		4
.L_20:
        /*0078*/ 	.byte	0x04, 0x2f
        /*007a*/ 	.short	(.L_22 - .L_21)
	.align		4
.L_21:
        /*007c*/ 	.word	index@(_Z15reduceMultiPassILj16ELb1EEvPKfPfj)
        /*0080*/ 	.word	0x0000000e


	//----- nvinfo : EIATTR_FRAME_SIZE
	.align		4
.L_22:
        /*0084*/ 	.byte	0x04, 0x11
        /*0086*/ 	.short	(.L_24 - .L_23)
	.align		4
.L_23:
        /*0088*/ 	.word	index@(_Z15reduceMultiPassILj16ELb1EEvPKfPfj)
        /*008c*/ 	.word	0x00000000


	//----- nvinfo : EIATTR_REGCOUNT
	.align		4
.L_24:
        /*0090*/ 	.byte	0x04, 0x2f
        /*0092*/ 	.short	(.L_26 - .L_25)
	.align		4
.L_25:
        /*0094*/ 	.word	index@(_Z15reduceMultiPassILj8ELb1EEvPKfPfj)
        /*0098*/ 	.word	0x0000000e


	//----- nvinfo : EIATTR_FRAME_SIZE
	.align		4
.L_26:
        /*009c*/ 	.byte	0x04, 0x11
        /*009e*/ 	.short	(.L_28 - .L_27)
	.align		4
.L_27:
        /*00a0*/ 	.word	index@(_Z15reduceMultiPassILj8ELb1EEvPKfPfj)
        /*00a4*/ 	.word	0x00000000


	//----- nvinfo : EIATTR_REGCOUNT
	.align		4
.L_28:
        /*00a8*/ 	.byte	0x04, 0x2f
        /*00aa*/ 	.short	(.L_30 - .L_29)
	.align		4
.L_29:
        /*00ac*/ 	.word	index@(_Z15reduceMultiPassILj4ELb1EEvPKfPfj)
        /*00b0*/ 	.word	0x0000000e


	//----- nvinfo : EIATTR_FRAME_SIZE
	.align		4
.L_30:
        /*00b4*/ 	.byte	0x04, 0x11
        /*00b6*/ 	.short	(.L_32 - .L_31)
	.align		4
.L_31:
        /*00b8*/ 	.word	index@(_Z15reduceMultiPassILj4ELb1EEvPKfPfj)
        /*00bc*/ 	.word	0x00000000


	//----- nvinfo : EIATTR_REGCOUNT
	.align		4
.L_32:
        /*00c0*/ 	.byte	0x04, 0x2f
        /*00c2*/ 	.short	(.L_34 - .L_33)
	.align		4
.L_33:
        /*00c4*/ 	.word	index@(_Z15reduceMultiPassILj2ELb1EEvPKfPfj)
        /*00c8*/ 	.word	0x0000000e


	//----- nvinfo : EIATTR_FRAME_SIZE
	.align		4
.L_34:
        /*00cc*/ 	.byte	0x04, 0x11
        /*00ce*/ 	.short	(.L_36 - .L_35)
	.align		4
.L_35:
        /*00d0*/ 	.word	index@(_Z15reduceMultiPassILj2ELb1EEvPKfPfj)
        /*00d4*/ 	.word	0x00000000


	//----- nvinfo : EIATTR_REGCOUNT
	.align		4
.L_36:
        /*00d8*/ 	.byte	0x04, 0x2f
        /*00da*/ 	.short	(.L_38 - .L_37)
	.align		4
.L_37:
        /*00dc*/ 	.word	index@(_Z15reduceMultiPassILj1ELb1EEvPKfPfj)
        /*00e0*/ 	.word	0x00000010


	//----- nvinfo : EIATTR_FRAME_SIZE
	.align		4
.L_38:
        /*00e4*/ 	.byte	0x04, 0x11
        /*00e6*/ 	.short	(.L_40 - .L_39)
	.align		4
.L_39:
        /*00e8*/ 	.word	index@(_Z15reduceMultiPassILj1ELb1EEvPKfPfj)
        /*00ec*/ 	.word	0x00000000


	//----- nvinfo : EIATTR_REGCOUNT
	.align		4
.L_40:
        /*00f0*/ 	.byte	0x04, 0x2f
        /*00f2*/ 	.short	(.L_42 - .L_41)
	.align		4
.L_41:
        /*00f4*/ 	.word	index@(_Z15reduceMultiPassILj512ELb0EEvPKfPfj)
        /*00f8*/ 	.word	0x0000000f


	//----- nvinfo : EIATTR_FRAME_SIZE
	.align		4
.L_42:
        /*00fc*/ 	.byte	0x04, 0x11
        /*00fe*/ 	.short	(.L_44 - .L_43)
	.align		4
.L_43:
        /*0100*/ 	.word	index@(_Z15reduceMultiPassILj512ELb0EEvPKfPfj)
        /*0104*/ 	.word	0x00000000


	//----- nvinfo : EIATTR_REGCOUNT
	.align		4
.L_44:
        /*0108*/ 	.byte	0x04, 0x2f
        /*010a*/ 	.short	(.L_46 - .L_45)
	.align		4
.L_45:
        /*010c*/ 	.word	index@(_Z15reduceMultiPassILj256ELb0EEvPKfPfj)
        /*0110*/ 	.word	0x0000000e


	//----- nvinfo : EIATTR_FRAME_SIZE
	.align		4
.L_46:
        /*0114*/ 	.byte	0x04, 0x11
        /*0116*/ 	.short	(.L_48 - .L_47)
	.align		4
.L_47:
        /*0118*/ 	.word	index@(_Z15reduceMultiPassILj256ELb0EEvPKfPfj)
        /*011c*/ 	.word	0x00000000


	//----- nvinfo : EIATTR_REGCOUNT
	.align		4
.L_48:
        /*0120*/ 	.byte	0x04, 0x2f
        /*0122*/ 	.short	(.L_50 - .L_49)
	.align		4
.L_49:
        /*0124*/ 	.word	index@(_Z15reduceMultiPassILj128ELb0EEvPKfPfj)
        /*0128*/ 	.word	0x0000000e


	//----- nvinfo : EIATTR_FRAME_SIZE
	.align		4
.L_50:
        /*012c*/ 	.byte	0x04, 0x11
        /*012e*/ 	.short	(.L_52 - .L_51)
	.align		4
.L_51:
        /*0130*/ 	.word	index@(_Z15reduceMultiPassILj128ELb0EEvPKfPfj)
        /*0134*/ 	.word	0x00000000


	//----- nvinfo : EIATTR_REGCOUNT
	.align		4
.L_52:
        /*0138*/ 	.byte	0x04, 0x2f
        /*013a*/ 	.short	(.L_54 - .L_53)
	.align		4
.L_53:
        /*013c*/ 	.word	index@(_Z15reduceMultiPassILj64ELb0EEvPKfPfj)
        /*0140*/ 	.word	0x0000000e


	//----- nvinfo : EIATTR_FRAME_SIZE
	.align		4
.L_54:
        /*0144*/ 	.byte	0x04, 0x11
        /*0146*/ 	.short	(.L_56 - .L_55)
	.align		4
.L_55:
        /*0148*/ 	.word	index@(_Z15reduceMultiPassILj64ELb0EEvPKfPfj)
        /*014c*/ 	.word	0x00000000


	//----- nvinfo : EIATTR_REGCOUNT
	.align		4
.L_56:
        /*0150*/ 	.byte	0x04, 0x2f
        /*0152*/ 	.short	(.L_58 - .L_57)
	.align		4
.L_57:
        /*0154*/ 	.word	index@(_Z15reduceMultiPassILj32ELb0EEvPKfPfj)
        /*0158*/ 	.word	0x0000000e


	//----- nvinfo : EIATTR_FRAME_SIZE
	.align		4
.L_58:
        /*015c*/ 	.byte	0x04, 0x11
        /*015e*/ 	.short	(.L_60 - .L_59)
	.align		4
.L_59:
        /*0160*/ 	.word	index@(_Z15reduceMultiPassILj32ELb0EEvPKfPfj)
        /*0164*/ 	.word	0x00000000


	//----- nvinfo : EIATTR_REGCOUNT
	.align		4
.L_60:
        /*0168*/ 	.byte	0x04, 0x2f
        /*016a*/ 	.short	(.L_62 - .L_61)
	.align		4
.L_61:
        /*016c*/ 	.word	index@(_Z15reduceMultiPassILj16ELb0EEvPKfPfj)
        /*0170*/ 	.word	0x0000000e


	//----- nvinfo : EIATTR_FRAME_SIZE
	.align		4
.L_62:
        /*0174*/ 	.byte	0x04, 0x11
        /*0176*/ 	.short	(.L_64 - .L_63)
	.align		4
.L_63:
        /*0178*/ 	.word	index@(_Z15reduceMultiPassILj16ELb0EEvPKfPfj)
        /*017c*/ 	.word	0x00000000


	//----- nvinfo : EIATTR_REGCOUNT
	.align		4
.L_64:
        /*0180*/ 	.byte	0x04, 0x2f
        /*0182*/ 	.short	(.L_66 - .L_65)
	.align		4
.L_65:
        /*0184*/ 	.word	index@(_Z15reduceMultiPassILj8ELb0EEvPKfPfj)
        /*0188*/ 	.word	0x0000000e


	//----- nvinfo : EIATTR_FRAME_SIZE
	.align		4
.L_66:
        /*018c*/ 	.byte	0x04, 0x11
        /*018e*/ 	.short	(.L_68 - .L_67)
	.align		4
.L_67:
        /*0190*/ 	.word	index@(_Z15reduceMultiPassILj8ELb0EEvPKfPfj)
        /*0194*/ 	.word	0x00000000


	//----- nvinfo : EIATTR_REGCOUNT
	.align		4
.L_68:
        /*0198*/ 	.byte	0x04, 0x2f
        /*019a*/ 	.short	(.L_70 - .L_69)
	.align		4
.L_69:
        /*019c*/ 	.word	index@(_Z15reduceMultiPassILj4ELb0EEvPKfPfj)
        /*01a0*/ 	.word	0x0000000e


	//----- nvinfo : EIATTR_FRAME_SIZE
	.align		4
.L_70:
        /*01a4*/ 	.byte	0x04, 0x11
        /*01a6*/ 	.short	(.L_72 - .L_71)
	.align		4
.L_71:
        /*01a8*/ 	.word	index@(_Z15reduceMultiPassILj4ELb0EEvPKfPfj)
        /*01ac*/ 	.word	0x00000000


	//----- nvinfo : EIATTR_REGCOUNT
	.align		4
.L_72:
        /*01b0*/ 	.byte	0x04, 0x2f
        /*01b2*/ 	.short	(.L_74 - .L_73)
	.align		4
.L_73:
        /*01b4*/ 	.word	index@(_Z15reduceMultiPassILj2ELb0EEvPKfPfj)
        /*01b8*/ 	.word	0x0000000e


	//----- nvinfo : EIATTR_FRAME_SIZE
	.align		4
.L_74:
        /*01bc*/ 	.byte	0x04, 0x11
        /*01be*/ 	.short	(.L_76 - .L_75)
	.align		4
.L_75:
        /*01c0*/ 	.word	index@(_Z15reduceMultiPassILj2ELb0EEvPKfPfj)
        /*01c4*/ 	.word	0x00000000


	//----- nvinfo : EIATTR_REGCOUNT
	.align		4
.L_76:
        /*01c8*/ 	.byte	0x04, 0x2f
        /*01ca*/ 	.short	(.L_78 - .L_77)
	.align		4
.L_77:
        /*01cc*/ 	.word	index@(_Z15reduceMultiPassILj1ELb0EEvPKfPfj)
        /*01d0*/ 	.word	0x00000010


	//----- nvinfo : EIATTR_FRAME_SIZE
	.align		4
.L_78:
        /*01d4*/ 	.byte	0x04, 0x11
        /*01d6*/ 	.short	(.L_80 - .L_79)
	.align		4
.L_79:
        /*01d8*/ 	.word	index@(_Z15reduceMultiPassILj1ELb0EEvPKfPfj)
        /*01dc*/ 	.word	0x00000000


	//----- nvinfo : EIATTR_REGCOUNT
	.align		4
.L_80:
        /*01e0*/ 	.byte	0x04, 0x2f
        /*01e2*/ 	.short	(.L_82 - .L_81)
	.align		4
.L_81:
        /*01e4*/ 	.word	index@(_Z16reduceSinglePassILj512ELb1EEvPKfPfj)
        /*01e8*/ 	.word	0x0000001e


	//----- nvinfo : EIATTR_FRAME_SIZE
	.align		4
.L_82:
        /*01ec*/ 	.byte	0x04, 0x11
        /*01ee*/ 	.short	(.L_84 - .L_83)
	.align		4
.L_83:
        /*01f0*/ 	.word	index@(_Z16reduceSinglePassILj512ELb1EEvPKfPfj)
        /*01f4*/ 	.word	0x00000000


	//----- nvinfo : EIATTR_REGCOUNT
	.align		4
.L_84:
        /*01f8*/ 	.byte	0x04, 0x2f
        /*01fa*/ 	.short	(.L_86 - .L_85)
	.align		4
.L_85:
        /*01fc*/ 	.word	index@(_Z16reduceSinglePassILj256ELb1EEvPKfPfj)
        /*0200*/ 	.word	0x00000020


	//----- nvinfo : EIATTR_FRAME_SIZE
	.align		4
.L_86:
        /*0204*/ 	.byte	0x04, 0x11
        /*0206*/ 	.short	(.L_88 - .L_87)
	.align		4
.L_87:
        /*0208*/ 	.word	index@(_Z16reduceSinglePassILj256ELb1EEvPKfPfj)
        /*020c*/ 	.word	0x00000000


	//----- nvinfo : EIATTR_REGCOUNT
	.align		4
.L_88:
        /*0210*/ 	.byte	0x04, 0x2f
        /*0212*/ 	.short	(.L_90 - .L_89)
	.align		4
.L_89:
        /*0214*/ 	.word	index@(_Z16reduceSinglePassILj128ELb1EEvPKfPfj)
        /*0218*/ 	.word	0x00000020


	//----- nvinfo : EIATTR_FRAME_SIZE
	.align		4
.L_90:
        /*021c*/ 	.byte	0x04, 0x11
        /*021e*/ 	.short	(.L_92 - .L_91)
	.align		4
.L_91:
        /*0220*/ 	.word	index@(_Z16reduceSinglePassILj128ELb1EEvPKfPfj)
        /*0224*/ 	.word	0x00000000


	//----- nvinfo : EIATTR_REGCOUNT
	.align		4
.L_92:
        /*0228*/ 	.byte	0x04, 0x2f
        /*022a*/ 	.short	(.L_94 - .L_93)
	.align		4
.L_93:
        /*022c*/ 	.word	index@(_Z16reduceSinglePassILj64ELb1EEvPKfPfj)
        /*0230*/ 	.word	0x00000020


	//----- nvinfo : EIATTR_FRAME_SIZE
	.align		4
.L_94:
        /*0234*/ 	.byte	0x04, 0x11
        /*0236*/ 	.short	(.L_96 - .L_95)
	.align		4
.L_95:
        /*0238*/ 	.word	index@(_Z16reduceSinglePassILj64ELb1EEvPKfPfj)
        /*023c*/ 	.word	0x00000000


	//----- nvinfo : EIATTR_REGCOUNT
	.align		4
.L_96:
        /*0240*/ 	.byte	0x04, 0x2f
        /*0242*/ 	.short	(.L_98 - .L_97)
	.align		4
.L_97:
        /*0244*/ 	.word	index@(_Z16reduceSinglePassILj32ELb1EEvPKfPfj)
        /*0248*/ 	.word	0x00000020


	//----- nvinfo : EIATTR_FRAME_SIZE
	.align		4
.L_98:
        /*024c*/ 	.byte	0x04, 0x11
        /*024e*/ 	.short	(.L_100 - .L_99)
	.align		4
.L_99:
        /*0250*/ 	.word	index@(_Z16reduceSinglePassILj32ELb1EEvPKfPfj)
        /*0254*/ 	.word	0x00000000


	//----- nvinfo : EIATTR_REGCOUNT
	.align		4
.L_100:
        /*0258*/ 	.byte	0x04, 0x2f
        /*025a*/ 	.short	(.L_102 - .L_101)
	.align		4
.L_101:
        /*025c*/ 	.word	index@(_Z16reduceSinglePassILj16ELb1EEvPKfPfj)
        /*0260*/ 	.word	0x00000020


	//----- nvinfo : EIATTR_FRAME_SIZE
	.align		4
.L_102:
        /*0264*/ 	.byte	0x04, 0x11
        /*0266*/ 	.short	(.L_104 - .L_103)
	.align		4
.L_103:
        /*0268*/ 	.word	index@(_Z16reduceSinglePassILj16ELb1EEvPKfPfj)
        /*026c*/ 	.word	0x00000000


	//----- nvinfo : EIATTR_REGCOUNT
	.align		4
.L_104:
        /*0270*/ 	.byte	0x04, 0x2f
        /*0272*/ 	.short	(.L_106 - .L_105)
	.align		4
.L_105:
        /*0274*/ 	.word	index@(_Z16reduceSinglePassILj8ELb1EEvPKfPfj)
        /*0278*/ 	.word	0x00000020


	//----- nvinfo : EIATTR_FRAME_SIZE
	.align		4
.L_106:
        /*027c*/ 	.byte	0x04, 0x11
        /*027e*/ 	.short	(.L_108 - .L_107)
	.align		4
.L_107:
        /*0280*/ 	.word	index@(_Z16reduceSinglePassILj8ELb1EEvPKfPfj)
        /*0284*/ 	.word	0x00000000


	//----- nvinfo : EIATTR_REGCOUNT
	.align		4
.L_108:
        /*0288*/ 	.byte	0x04, 0x2f
        /*028a*/ 	.short	(.L_110 - .L_109)
	.align		4
.L_109:
        /*028c*/ 	.word	index@(_Z16reduceSinglePassILj4ELb1EEvPKfPfj)
        /*0290*/ 	.word	0x00000020


	//----- nvinfo : EIATTR_FRAME_SIZE
	.align		4
.L_110:
        /*0294*/ 	.byte	0x04, 0x11
        /*0296*/ 	.short	(.L_112 - .L_111)
	.align		4
.L_111:
        /*0298*/ 	.word	index@(_Z16reduceSinglePassILj4ELb1EEvPKfPfj)
        /*029c*/ 	.word	0x00000000


	//----- nvinfo : EIATTR_REGCOUNT
	.align		4
.L_112:
        /*02a0*/ 	.byte	0x04, 0x2f
        /*02a2*/ 	.short	(.L_114 - .L_113)
	.align		4
.L_113:
        /*02a4*/ 	.word	index@(_Z16reduceSinglePassILj2ELb1EEvPKfPfj)
        /*02a8*/ 	.word	0x00000020


	//----- nvinfo : EIATTR_FRAME_SIZE
	.align		4
.L_114:
        /*02ac*/ 	.byte	0x04, 0x11
        /*02ae*/ 	.short	(.L_116 - .L_115)
	.align		4
.L_115:
        /*02b0*/ 	.word	index@(_Z16reduceSinglePassILj2ELb1EEvPKfPfj)
        /*02b4*/ 	.word	0x00000000


	//----- nvinfo : EIATTR_REGCOUNT
	.align		4
.L_116:
        /*02b8*/ 	.byte	0x04, 0x2f
        /*02ba*/ 	.short	(.L_118 - .L_117)
	.align		4
.L_117:
        /*02bc*/ 	.word	index@(_Z16reduceSinglePassILj1ELb1EEvPKfPfj)
        /*02c0*/ 	.word	0x00000020


	//----- nvinfo : EIATTR_FRAME_SIZE
	.align		4
.L_118:
        /*02c4*/ 	.byte	0x04, 0x11
        /*02c6*/ 	.short	(.L_120 - .L_119)
	.align		4
.L_119:
        /*02c8*/ 	.word	index@(_Z16reduceSinglePassILj1ELb1EEvPKfPfj)
        /*02cc*/ 	.word	0x00000000


	//----- nvinfo : EIATTR_REGCOUNT
	.align		4
.L_120:
        /*02d0*/ 	.byte	0x04, 0x2f
        /*02d2*/ 	.short	(.L_122 - .L_121)
	.align		4
.L_121:
        /*02d4*/ 	.word	index@(_Z16reduceSinglePassILj512ELb0EEvPKfPfj)
        /*02d8*/ 	.word	0x0000001e


	//----- nvinfo : EIATTR_FRAME_SIZE
	.align		4
.L_122:
        /*02dc*/ 	.byte	0x04, 0x11
        /*02de*/ 	.short	(.L_124 - .L_123)
	.align		4
.L_123:
        /*02e0*/ 	.word	index@(_Z16reduceSinglePassILj512ELb0EEvPKfPfj)
        /*02e4*/ 	.word	0x00000000


	//----- nvinfo : EIATTR_REGCOUNT
	.align		4
.L_124:
        /*02e8*/ 	.byte	0x04, 0x2f
        /*02ea*/ 	.short	(.L_126 - .L_125)
	.align		4
.L_125:
        /*02ec*/ 	.word	index@(_Z16reduceSinglePassILj256ELb0EEvPKfPfj)
        /*02f0*/ 	.word	0x00000020


	//----- nvinfo : EIATTR_FRAME_SIZE
	.align		4
.L_126:
        /*02f4*/ 	.byte	0x04, 0x11
        /*02f6*/ 	.short	(.L_128 - .L_127)
	.align		4
.L_127:
        /*02f8*/ 	.word	index@(_Z16reduceSinglePassILj256ELb0EEvPKfPfj)
        /*02fc*/ 	.word	0x00000000


	//----- nvinfo : EIATTR_REGCOUNT
	.align		4
.L_128:
        /*0300*/ 	.byte	0x04, 0x2f
        /*0302*/ 	.short	(.L_130 - .L_129)
	.align		4
.L_129:
        /*0304*/ 	.word	index@(_Z16reduceSinglePassILj128ELb0EEvPKfPfj)
        /*0308*/ 	.word	0x00000020


	//----- nvinfo : EIATTR_FRAME_SIZE
	.align		4
.L_130:
        /*030c*/ 	.byte	0x04, 0x11
        /*030e*/ 	.short	(.L_132 - .L_131)
	.align		4
.L_131:
        /*0310*/ 	.word	index@(_Z16reduceSinglePassILj128ELb0EEvPKfPfj)
        /*0314*/ 	.word	0x00000000


	//----- nvinfo : EIATTR_REGCOUNT
	.align		4
.L_132:
        /*0318*/ 	.byte	0x04, 0x2f
        /*031a*/ 	.short	(.L_134 - .L_133)
	.align		4
.L_133:
        /*031c*/ 	.word	index@(_Z16reduceSinglePassILj64ELb0EEvPKfPfj)
        /*0320*/ 	.word	0x00000020


	//----- nvinfo : EIATTR_FRAME_SIZE
	.align		4
.L_134:
        /*0324*/ 	.byte	0x04, 0x11
        /*0326*/ 	.short	(.L_136 - .L_135)
	.align		4
.L_135:
        /*0328*/ 	.word	index@(_Z16reduceSinglePassILj64ELb0EEvPKfPfj)
        /*032c*/ 	.word	0x00000000


	//----- nvinfo : EIATTR_REGCOUNT
	.align		4
.L_136:
        /*0330*/ 	.byte	0x04, 0x2f
        /*0332*/ 	.short	(.L_138 - .L_137)
	.align		4
.L_137:
        /*0334*/ 	.word	index@(_Z16reduceSinglePassILj32ELb0EEvPKfPfj)
        /*0338*/ 	.word	0x00000020


	//----- nvinfo : EIATTR_FRAME_SIZE
	.align		4
.L_138:
        /*033c*/ 	.byte	0x04, 0x11
        /*033e*/ 	.short	(.L_140 - .L_139)
	.align		4
.L_139:
        /*0340*/ 	.word	index@(_Z16reduceSinglePassILj32ELb0EEvPKfPfj)
        /*0344*/ 	.word	0x00000000


	//----- nvinfo : EIATTR_REGCOUNT
	.align		4
.L_140:
        /*0348*/ 	.byte	0x04, 0x2f
        /*034a*/ 	.short	(.L_142 - .L_141)
	.align		4
.L_141:
        /*034c*/ 	.word	index@(_Z16reduceSinglePassILj16ELb0EEvPKfPfj)
        /*0350*/ 	.word	0x00000020


	//----- nvinfo : EIATTR_FRAME_SIZE
	.align		4
.L_142:
        /*0354*/ 	.byte	0x04, 0x11
        /*0356*/ 	.short	(.L_144 - .L_143)
	.align		4
.L_143:
        /*0358*/ 	.word	index@(_Z16reduceSinglePassILj16ELb0EEvPKfPfj)
        /*035c*/ 	.word	0x00000000


	//----- nvinfo : EIATTR_REGCOUNT
	.align		4
.L_144:
        /*0360*/ 	.byte	0x04, 0x2f
        /*0362*/ 	.short	(.L_146 - .L_145)
	.align		4
.L_145:
        /*0364*/ 	.word	index@(_Z16reduceSinglePassILj8ELb0EEvPKfPfj)
        /*0368*/ 	.word	0x00000020


	//----- nvinfo : EIATTR_FRAME_SIZE
	.align		4
.L_146:
        /*036c*/ 	.byte	0x04, 0x11
        /*036e*/ 	.short	(.L_148 - .L_147)
	.align		4
.L_147:
        /*0370*/ 	.word	index@(_Z16reduceSinglePassILj8ELb0EEvPKfPfj)
        /*0374*/ 	.word	0x00000000


	//----- nvinfo : EIATTR_REGCOUNT
	.align		4
.L_148:
        /*0378*/ 	.byte	0x04, 0x2f
        /*037a*/ 	.short	(.L_150 - .L_149)
	.align		4
.L_149:
        /*037c*/ 	.word	index@(_Z16reduceSinglePassILj4ELb0EEvPKfPfj)
        /*0380*/ 	.word	0x00000020


	//----- nvinfo : EIATTR_FRAME_SIZE
	.align		4
.L_150:
        /*0384*/ 	.byte	0x04, 0x11
        /*0386*/ 	.short	(.L_152 - .L_151)
	.align		4
.L_151:
        /*0388*/ 	.word	index@(_Z16reduceSinglePassILj4ELb0EEvPKfPfj)
        /*038c*/ 	.word	0x00000000


	//----- nvinfo : EIATTR_REGCOUNT
	.align		4
.L_152:
        /*0390*/ 	.byte	0x04, 0x2f
        /*0392*/ 	.short	(.L_154 - .L_153)
	.align		4
.L_153:
        /*0394*/ 	.word	index@(_Z16reduceSinglePassILj2ELb0EEvPKfPfj)
        /*0398*/ 	.word	0x00000020


	//----- nvinfo : EIATTR_FRAME_SIZE
	.align		4
.L_154:
        /*039c*/ 	.byte	0x04, 0x11
        /*039e*/ 	.short	(.L_156 - .L_155)
	.align		4
.L_155:
        /*03a0*/ 	.word	index@(_Z16reduceSinglePassILj2ELb0EEvPKfPfj)
        /*03a4*/ 	.word	0x00000000


	//----- nvinfo : EIATTR_REGCOUNT
	.align		4
.L_156:
        /*03a8*/ 	.byte	0x04, 0x2f
        /*03aa*/ 	.short	(.L_158 - .L_157)
	.align		4
.L_157:
        /*03ac*/ 	.word	index@(_Z16reduceSinglePassILj1ELb0EEvPKfPfj)
        /*03b0*/ 	.word	0x00000020


	//----- nvinfo : EIATTR_FRAME_SIZE
	.align		4
.L_158:
        /*03b4*/ 	.byte	0x04, 0x11
        /*03b6*/ 	.short	(.L_160 - .L_159)
	.align		4
.L_159:
        /*03b8*/ 	.word	index@(_Z16reduceSinglePassILj1ELb0EEvPKfPfj)
        /*03bc*/ 	.word	0x00000000


	//----- nvinfo : EIATTR_MIN_STACK_SIZE
	.align		4
.L_160:
        /*03c0*/ 	.byte	0x04, 0x12
        /*03c2*/ 	.short	(.L_162 - .L_161)
	.align		4
.L_161:
        /*03c4*/ 	.word	index@(_Z16reduceSinglePassILj1ELb0EEvPKfPfj)
        /*03c8*/ 	.word	0x00000000


	//----- nvinfo : EIATTR_MIN_STACK_SIZE
	.align		4
.L_162:
        /*03cc*/ 	.byte	0x04, 0x12
        /*03ce*/ 	.short	(.L_164 - .L_163)
	.align		4
.L_163:
        /*03d0*/ 	.word	index@(_Z16reduceSinglePassILj2ELb0EEvPKfPfj)
        /*03d4*/ 	.word	0x00000000


	//----- nvinfo : EIATTR_MIN_STACK_SIZE
	.align		4
.L_164:
        /*03d8*/ 	.byte	0x04, 0x12
        /*03da*/ 	.short	(.L_166 - .L_165)
	.align		4
.L_165:
        /*03dc*/ 	.word	index@(_Z16reduceSinglePassILj4ELb0EEvPKfPfj)
        /*03e0*/ 	.word	0x00000000


	//----- nvinfo : EIATTR_MIN_STACK_SIZE
	.align		4
.L_166:
        /*03e4*/ 	.byte	0x04, 0x12
        /*03e6*/ 	.short	(.L_168 - .L_167)
	.align		4
.L_167:
        /*03e8*/ 	.word	index@(_Z16reduceSinglePassILj8ELb0EEvPKfPfj)
        /*03ec*/ 	.word	0x00000000


	//----- nvinfo : EIATTR_MIN_STACK_SIZE
	.align		4
.L_168:
        /*03f0*/ 	.byte	0x04, 0x12
        /*03f2*/ 	.short	(.L_170 - .L_169)
	.align		4
.L_169:
        /*03f4*/ 	.word	index@(_Z16reduceSinglePassILj16ELb0EEvPKfPfj)
        /*03f8*/ 	.word	0x00000000


	//----- nvinfo : EIATTR_MIN_STACK_SIZE
	.align		4
.L_170:
        /*03fc*/ 	.byte	0x04, 0x12
        /*03fe*/ 	.short	(.L_172 - .L_171)
	.align		4
.L_171:
        /*0400*/ 	.word	index@(_Z16reduceSinglePassILj32ELb0EEvPKfPfj)
        /*0404*/ 	.word	0x00000000


	//----- nvinfo : EIATTR_MIN_STACK_SIZE
	.align		4
.L_172:
        /*0408*/ 	.byte	0x04, 0x12
        /*040a*/ 	.short	(.L_174 - .L_173)
	.align		4
.L_173:
        /*040c*/ 	.word	index@(_Z16reduceSinglePassILj64ELb0EEvPKfPfj)
        /*0410*/ 	.word	0x00000000


	//----- nvinfo : EIATTR_MIN_STACK_SIZE
	.align		4
.L_174:
        /*0414*/ 	.byte	0x04, 0x12
        /*0416*/ 	.short	(.L_176 - .L_175)
	.align		4
.L_175:
        /*0418*/ 	.word	index@(_Z16reduceSinglePassILj128ELb0EEvPKfPfj)
        /*041c*/ 	.word	0x00000000


	//----- nvinfo : EIATTR_MIN_STACK_SIZE
	.align		4
.L_176:
        /*0420*/ 	.byte	0x04, 0x12
        /*0422*/ 	.short	(.L_178 - .L_177)
	.align		4
.L_177:
        /*0424*/ 	.word	index@(_Z16reduceSinglePassILj256ELb0EEvPKfPfj)
        /*0428*/ 	.word	0x00000000


	//----- nvinfo : EIATTR_MIN_STACK_SIZE
	.align		4
.L_178:
        /*042c*/ 	.byte	0x04, 0x12
        /*042e*/ 	.short	(.L_180 - .L_179)
	.align		4
.L_179:
        /*0430*/ 	.word	index@(_Z16reduceSinglePassILj512ELb0EEvPKfPfj)
        /*0434*/ 	.word	0x00000000


	//----- nvinfo : EIATTR_MIN_STACK_SIZE
	.align		4
.L_180:
        /*0438*/ 	.byte	0x04, 0x12
        /*043a*/ 	.short	(.L_182 - .L_181)
	.align		4
.L_181:
        /*043c*/ 	.word	index@(_Z16reduceSinglePassILj1ELb1EEvPKfPfj)
        /*0440*/ 	.word	0x00000000


	//----- nvinfo : EIATTR_MIN_STACK_SIZE
	.align		4
.L_182:
        /*0444*/ 	.byte	0x04, 0x12
        /*0446*/ 	.short	(.L_184 - .L_183)
	.align		4
.L_183:
        /*0448*/ 	.word	index@(_Z16reduceSinglePassILj2ELb1EEvPKfPfj)
        /*044c*/ 	.word	0x00000000


	//----- nvinfo : EIATTR_MIN_STACK_SIZE
	.align		4
.L_184:
        /*0450*/ 	.byte	0x04, 0x12
        /*0452*/ 	.short	(.L_186 - .L_185)
	.align		4
.L_185:
        /*0454*/ 	.word	index@(_Z16reduceSinglePassILj4ELb1EEvPKfPfj)
        /*0458*/ 	.word	0x00000000


	//----- nvinfo : EIATTR_MIN_STACK_SIZE
	.align		4
.L_186:
        /*045c*/ 	.byte	0x04, 0x12
        /*045e*/ 	.short	(.L_188 - .L_187)
	.align		4
.L_187:
        /*0460*/ 	.word	index@(_Z16reduceSinglePassILj8ELb1EEvPKfPfj)
        /*0464*/ 	.word	0x00000000


	//----- nvinfo : EIATTR_MIN_STACK_SIZE
	.align		4
.L_188:
        /*0468*/ 	.byte	0x04, 0x12
        /*046a*/ 	.short	(.L_190 - .L_189)
	.align		4
.L_189:
        /*046c*/ 	.word	index@(_Z16reduceSinglePassILj16ELb1EEvPKfPfj)
        /*0470*/ 	.word	0x00000000


	//----- nvinfo : EIATTR_MIN_STACK_SIZE
	.align		4
.L_190:
        /*0474*/ 	.byte	0x04, 0x12
        /*0476*/ 	.short	(.L_192 - .L_191)
	.align		4
.L_191:
        /*0478*/ 	.word	index@(_Z16reduceSinglePassILj32ELb1EEvPKfPfj)
        /*047c*/ 	.word	0x00000000


	//----- nvinfo : EIATTR_MIN_STACK_SIZE
	.align		4
.L_192:
        /*0480*/ 	.byte	0x04, 0x12
        /*0482*/ 	.short	(.L_194 - .L_193)
	.align		4
.L_193:
        /*0484*/ 	.word	index@(_Z16reduceSinglePassILj64ELb1EEvPKfPfj)
        /*0488*/ 	.word	0x00000000


	//----- nvinfo : EIATTR_MIN_STACK_SIZE
	.align		4
.L_194:
        /*048c*/ 	.byte	0x04, 0x12
        /*048e*/ 	.short	(.L_196 - .L_195)
	.align		4
.L_195:
        /*0490*/ 	.word	index@(_Z16reduceSinglePassILj128ELb1EEvPKfPfj)
        /*0494*/ 	.word	0x00000000


	//----- nvinfo : EIATTR_MIN_STACK_SIZE
	.align		4
.L_196:
        /*0498*/ 	.byte	0x04, 0x12
        /*049a*/ 	.short	(.L_198 - .L_197)
	.align		4
.L_197:
        /*049c*/ 	.word	index@(_Z16reduceSinglePassILj256ELb1EEvPKfPfj)
        /*04a0*/ 	.word	0x00000000


	//----- nvinfo : EIATTR_MIN_STACK_SIZE
	.align		4
.L_198:
        /*04a4*/ 	.byte	0x04, 0x12
        /*04a6*/ 	.short	(.L_200 - .L_199)
	.align		4
.L_199:
        /*04a8*/ 	.word	index@(_Z16reduceSinglePassILj512ELb1EEvPKfPfj)
        /*04ac*/ 	.word	0x00000000


	//----- nvinfo : EIATTR_MIN_STACK_SIZE
	.align		4
.L_200:
        /*04b0*/ 	.byte	0x04, 0x12
        /*04b2*/ 	.short	(.L_202 - .L_201)
	.align		4
.L_201:
        /*04b4*/ 	.word	index@(_Z15reduceMultiPassILj1ELb0EEvPKfPfj)
        /*04b8*/ 	.word	0x00000000


	//----- nvinfo : EIATTR_MIN_STACK_SIZE
	.align		4
.L_202:
        /*04bc*/ 	.byte	0x04, 0x12
        /*04be*/ 	.short	(.L_204 - .L_203)
	.align		4
.L_203:
        /*04c0*/ 	.word	index@(_Z15reduceMultiPassILj2ELb0EEvPKfPfj)
        /*04c4*/ 	.word	0x00000000


	//----- nvinfo : EIATTR_MIN_STACK_SIZE
	.align		4
.L_204:
        /*04c8*/ 	.byte	0x04, 0x12
        /*04ca*/ 	.short	(.L_206 - .L_205)
	.align		4
.L_205:
        /*04cc*/ 	.word	index@(_Z15reduceMultiPassILj4ELb0EEvPKfPfj)
        /*04d0*/ 	.word	0x00000000


	//----- nvinfo : EIATTR_MIN_STACK_SIZE
	.align		4
.L_206:
        /*04d4*/ 	.byte	0x04, 0x12
        /*04d6*/ 	.short	(.L_208 - .L_207)
	.align		4
.L_207:
        /*04d8*/ 	.word	index@(_Z15reduceMultiPassILj8ELb0EEvPKfPfj)
        /*04dc*/ 	.word	0x00000000


	//----- nvinfo : EIATTR_MIN_STACK_SIZE
	.align		4
.L_208:
        /*04e0*/ 	.byte	0x04, 0x12
        /*04e2*/ 	.short	(.L_210 - .L_209)
	.align		4
.L_209:
        /*04e4*/ 	.word	index@(_Z15reduceMultiPassILj16ELb0EEvPKfPfj)
        /*04e8*/ 	.word	0x00000000


	//----- nvinfo : EIATTR_MIN_STACK_SIZE
	.align		4
.L_210:
        /*04ec*/ 	.byte	0x04, 0x12
        /*04ee*/ 	.short	(.L_212 - .L_211)
	.align		4
.L_211:
        /*04f0*/ 	.word	index@(_Z15reduceMultiPassILj32ELb0EEvPKfPfj)
        /*04f4*/ 	.word	0x00000000


	//----- nvinfo : EIATTR_MIN_STACK_SIZE
	.align		4
.L_212:
        /*04f8*/ 	.byte	0x04, 0x12
        /*04fa*/ 	.short	(.L_214 - .L_213)
	.align		4
.L_213:
        /*04fc*/ 	.word	index@(_Z15reduceMultiPassILj64ELb0EEvPKfPfj)
        /*0500*/ 	.word	0x00000000


	//----- nvinfo : EIATTR_MIN_STACK_SIZE
	.align		4
.L_214:
        /*0504*/ 	.byte	0x04, 0x12
        /*0506*/ 	.short	(.L_216 - .L_215)
	.align		4
.L_215:
        /*0508*/ 	.word	index@(_Z15reduceMultiPassILj128ELb0EEvPKfPfj)
        /*050c*/ 	.word	0x00000000


	//----- nvinfo : EIATTR_MIN_STACK_SIZE
	.align		4
.L_216:
        /*0510*/ 	.byte	0x04, 0x12
        /*0512*/ 	.short	(.L_218 - .L_217)
	.align		4
.L_217:
        /*0514*/ 	.word	index@(_Z15reduceMultiPassILj256ELb0EEvPKfPfj)
        /*0518*/ 	.word	0x00000000


	//----- nvinfo : EIATTR_MIN_STACK_SIZE
	.align		4
.L_218:
        /*051c*/ 	.byte	0x04, 0x12
        /*051e*/ 	.short	(.L_220 - .L_219)
	.align		4
.L_219:
        /*0520*/ 	.word	index@(_Z15reduceMultiPassILj512ELb0EEvPKfPfj)
        /*0524*/ 	.word	0x00000000


	//----- nvinfo : EIATTR_MIN_STACK_SIZE
	.align		4
.L_220:
        /*0528*/ 	.byte	0x04, 0x12
        /*052a*/ 	.short	(.L_222 - .L_221)
	.align		4
.L_221:
        /*052c*/ 	.word	index@(_Z15reduceMultiPassILj1ELb1EEvPKfPfj)
        /*0530*/ 	.word	0x00000000


	//----- nvinfo : EIATTR_MIN_STACK_SIZE
	.align		4
.L_222:
        /*0534*/ 	.byte	0x04, 0x12
        /*0536*/ 	.short	(.L_224 - .L_223)
	.align		4
.L_223:
        /*0538*/ 	.word	index@(_Z15reduceMultiPassILj2ELb1EEvPKfPfj)
        /*053c*/ 	.word	0x00000000


	//----- nvinfo : EIATTR_MIN_STACK_SIZE
	.align		4
.L_224:
        /*0540*/ 	.byte	0x04, 0x12
        /*0542*/ 	.short	(.L_226 - .L_225)
	.align		4
.L_225:
        /*0544*/ 	.word	index@(_Z15reduceMultiPassILj4ELb1EEvPKfPfj)
        /*0548*/ 	.word	0x00000000


	//----- nvinfo : EIATTR_MIN_STACK_SIZE
	.align		4
.L_226:
        /*054c*/ 	.byte	0x04, 0x12
        /*054e*/ 	.short	(.L_228 - .L_227)
	.align		4
.L_227:
        /*0550*/ 	.word	index@(_Z15reduceMultiPassILj8ELb1EEvPKfPfj)
        /*0554*/ 	.word	0x00000000


	//----- nvinfo : EIATTR_MIN_STACK_SIZE
	.align		4
.L_228:
        /*0558*/ 	.byte	0x04, 0x12
        /*055a*/ 	.short	(.L_230 - .L_229)
	.align		4
.L_229:
        /*055c*/ 	.word	index@(_Z15reduceMultiPassILj16ELb1EEvPKfPfj)
        /*0560*/ 	.word	0x00000000


	//----- nvinfo : EIATTR_MIN_STACK_SIZE
	.align		4
.L_230:
        /*0564*/ 	.byte	0x04, 0x12
        /*0566*/ 	.short	(.L_232 - .L_231)
	.align		4
.L_231:
        /*0568*/ 	.word	index@(_Z15reduceMultiPassILj32ELb1EEvPKfPfj)
        /*056c*/ 	.word	0x00000000


	//----- nvinfo : EIATTR_MIN_STACK_SIZE
	.align		4
.L_232:
        /*0570*/ 	.byte	0x04, 0x12
        /*0572*/ 	.short	(.L_234 - .L_233)
	.align		4
.L_233:
        /*0574*/ 	.word	index@(_Z15reduceMultiPassILj64ELb1EEvPKfPfj)
        /*0578*/ 	.word	0x00000000


	//----- nvinfo : EIATTR_MIN_STACK_SIZE
	.align		4
.L_234:
        /*057c*/ 	.byte	0x04, 0x12
        /*057e*/ 	.short	(.L_236 - .L_235)
	.align		4
.L_235:
        /*0580*/ 	.word	index@(_Z15reduceMultiPassILj128ELb1EEvPKfPfj)
        /*0584*/ 	.word	0x00000000


	//----- nvinfo : EIATTR_MIN_STACK_SIZE
	.align		4
.L_236:
        /*0588*/ 	.byte	0x04, 0x12
        /*058a*/ 	.short	(.L_238 - .L_237)
	.align		4
.L_237:
        /*058c*/ 	.word	index@(_Z15reduceMultiPassILj256ELb1EEvPKfPfj)
        /*0590*/ 	.word	0x00000000


	//----- nvinfo : EIATTR_MIN_STACK_SIZE
	.align		4
.L_238:
        /*0594*/ 	.byte	0x04, 0x12
        /*0596*/ 	.short	(.L_240 - .L_239)
	.align		4
.L_239:
        /*0598*/ 	.word	index@(_Z15reduceMultiPassILj512ELb1EEvPKfPfj)
        /*059c*/ 	.word	0x00000000
.L_240:


//--------------------- .nv.compat                --------------------------
	.section	.nv.compat,"",@"SHT_CUDA_COMPAT_INFO"
	.align	4
        /*0000*/ 	.byte	0x02, 0x09, 0x00, 0x00, 0x02, 0x02, 0x01, 0x00, 0x02, 0x05, 0x05, 0x00, 0x03, 0x07, 0x01, 0x01
        /*0010*/ 	.byte	0x02, 0x03, 0x00, 0x00, 0x02, 0x06, 0x01, 0x00, 0x04, 0x0b, 0x08, 0x00, 0x09, 0x00, 0x00, 0x00
        /*0020*/ 	.byte	0x00, 0x00, 0x00, 0x00


//--------------------- .nv.info._Z16reduceSinglePassILj1ELb0EEvPKfPfj --------------------------
	.section	.nv.info._Z16reduceSinglePassILj1ELb0EEvPKfPfj,"",@"SHT_CUDA_INFO"
	.sectionflags	@""
	.align	4


	//----- nvinfo : EIATTR_CUDA_API_VERSION
	.align		4
        /*0000*/ 	.byte	0x04, 0x37
        /*0002*/ 	.short	(.L_242 - .L_241)
.L_241:
        /*0004*/ 	.word	0x00000082


	//----- nvinfo : EIATTR_KPARAM_INFO
	.align		4
.L_242:
        /*0008*/ 	.byte	0x04, 0x17
        /*000a*/ 	.short	(.L_244 - .L_243)
.L_243:
        /*000c*/ 	.word	0x00000000
        /*0010*/ 	.short	0x0002
        /*0012*/ 	.short	0x0010
        /*0014*/ 	.byte	0x00, 0xf0, 0x11, 0x00


	//----- nvinfo : EIATTR_KPARAM_INFO
	.align		4
.L_244:
        /*0018*/ 	.byte	0x04, 0x17
        /*001a*/ 	.short	(.L_246 - .L_245)
.L_245:
        /*001c*/ 	.word	0x00000000
        /*0020*/ 	.short	0x0001
        /*0022*/ 	.short	0x0008
        /*0024*/ 	.byte	0x00, 0xf5, 0x21, 0x00


	//----- nvinfo : EIATTR_KPARAM_INFO
	.align		4
.L_246:
        /*0028*/ 	.byte	0x04, 0x17
        /*002a*/ 	.short	(.L_248 - .L_247)
.L_247:
        /*002c*/ 	.word	0x00000000
        /*0030*/ 	.short	0x0000
        /*0032*/ 	.short	0x0000
        /*0034*/ 	.byte	0x00, 0xf5, 0x21, 0x00


	//----- nvinfo : EIATTR_SPARSE_MMA_MASK
	.align		4
.L_248:
        /*0038*/ 	.byte	0x03, 0x50
        /*003a*/ 	.short	0x0000


	//----- nvinfo : EIATTR_MAXREG_COUNT
	.align		4
        /*003c*/ 	.byte	0x03, 0x1b
        /*003e*/ 	.short	0x00ff


	//----- nvinfo : EIATTR_NUM_BARRIERS
	.align		4
        /*0040*/ 	.byte	0x02, 0x4c
        /*0042*/ 	.byte	0x01
	.zero		1


	//----- nvinfo : EIATTR_MERCURY_ISA_VERSION
	.align		4
        /*0044*/ 	.byte	0x03, 0x5f
        /*0046*/ 	.short	0x0101


	//----- nvinfo : EIATTR_VRC_CTA_INIT_COUNT
	.align		4
        /*0048*/ 	.byte	0x02, 0x4a
	.zero		1
	.zero		1


	//----- nvinfo : EIATTR_EXIT_INSTR_OFFSETS
	.align		4
        /*004c*/ 	.byte	0x04, 0x1c
        /*004e*/ 	.short	(.L_250 - .L_249)


	//   ....[0]....
.L_249:
        /*0050*/ 	.word	0x00000270


	//   ....[1]....
        /*0054*/ 	.word	0x000003a0


	//   ....[2]....
        /*0058*/ 	.word	0x00000b10


	//   ....[3]....
        /*005c*/ 	.word	0x00000b70


	//----- nvinfo : EIATTR_CRS_STACK_SIZE
	.align		4
.L_250:
        /*0060*/ 	.byte	0x04, 0x1e
        /*0062*/ 	.short	(.L_252 - .L_251)
.L_251:
        /*0064*/ 	.word	0x00000000


	//----- nvinfo : EIATTR_CBANK_PARAM_SIZE
	.align		4
.L_252:
        /*0068*/ 	.byte	0x03, 0x19
        /*006a*/ 	.short	0x0014


	//----- nvinfo : EIATTR_PARAM_CBANK
	.align		4
        /*006c*/ 	.byte	0x04, 0x0a
        /*006e*/ 	.short	(.L_254 - .L_253)
	.align		4
.L_253:
        /*0070*/ 	.word	index@(.nv.constant0._Z16reduceSinglePassILj1ELb0EEvPKfPfj)
        /*0074*/ 	.short	0x0380
        /*0076*/ 	.short	0x0014


	//----- nvinfo : EIATTR_SW_WAR
	.align		4
.L_254:
        /*0078*/ 	.byte	0x04, 0x36
        /*007a*/ 	.short	(.L_256 - .L_255)
.L_255:
        /*007c*/ 	.word	0x00000008
.L_256:


//--------------------- .nv.info._Z16reduceSinglePassILj2ELb0EEvPKfPfj --------------------------
	.section	.nv.info._Z16reduceSinglePassILj2ELb0EEvPKfPfj,"",@"SHT_CUDA_INFO"
	.sectionflags	@""
	.align	4


	//----- nvinfo : EIATTR_CUDA_API_VERSION
	.align		4
        /*0000*/ 	.byte	0x04, 0x37
        /*0002*/ 	.short	(.L_258 - .L_257)
.L_257:
        /*0004*/ 	.word	0x00000082


	//----- nvinfo : EIATTR_KPARAM_INFO
	.align		4
.L_258:
        /*0008*/ 	.byte	0x04, 0x17
        /*000a*/ 	.short	(.L_260 - .L_259)
.L_259:
        /*000c*/ 	.word	0x00000000
        /*0010*/ 	.short	0x0002
        /*0012*/ 	.short	0x0010
        /*0014*/ 	.byte	0x00, 0xf0, 0x11, 0x00


	//----- nvinfo : EIATTR_KPARAM_INFO
	.align		4
.L_260:
        /*0018*/ 	.byte	0x04, 0x17
        /*001a*/ 	.short	(.L_262 - .L_261)
.L_261:
        /*001c*/ 	.word	0x00000000
        /*0020*/ 	.short	0x0001
        /*0022*/ 	.short	0x0008
        /*0024*/ 	.byte	0x00, 0xf5, 0x21, 0x00


	//----- nvinfo : EIATTR_KPARAM_INFO
	.align		4
.L_262:
        /*0028*/ 	.byte	0x04, 0x17
        /*002a*/ 	.short	(.L_264 - .L_263)
.L_263:
        /*002c*/ 	.word	0x00000000
        /*0030*/ 	.short	0x0000
        /*0032*/ 	.short	0x0000
        /*0034*/ 	.byte	0x00, 0xf5, 0x21, 0x00


	//----- nvinfo : EIATTR_SPARSE_MMA_MASK
	.align		4
.L_264:
        /*0038*/ 	.byte	0x03, 0x50
        /*003a*/ 	.short	0x0000


	//----- nvinfo : EIATTR_MAXREG_COUNT
	.align		4
        /*003c*/ 	.byte	0x03, 0x1b
        /*003e*/ 	.short	0x00ff


	//----- nvinfo : EIATTR_NUM_BARRIERS
	.align		4
        /*0040*/ 	.byte	0x02, 0x4c
        /*0042*/ 	.byte	0x01
	.zero		1


	//----- nvinfo : EIATTR_MERCURY_ISA_VERSION
	.align		4
        /*0044*/ 	.byte	0x03, 0x5f
        /*0046*/ 	.short	0x0101


	//----- nvinfo : EIATTR_VRC_CTA_INIT_COUNT
	.align		4
        /*0048*/ 	.byte	0x02, 0x4a
	.zero		1
	.zero		1


	//----- nvinfo : EIATTR_EXIT_INSTR_OFFSETS
	.align		4
        /*004c*/ 	.byte	0x04, 0x1c
        /*004e*/ 	.short	(.L_266 - .L_265)


	//   ....[0]....
.L_265:
        /*0050*/ 	.word	0x00000310


	//   ....[1]....
        /*0054*/ 	.word	0x00000440


	//   ....[2]....
        /*0058*/ 	.word	0x00000bf0


	//   ....[3]....
        /*005c*/ 	.word	0x00000c50


	//----- nvinfo : EIATTR_CRS_STACK_SIZE
	.align		4
.L_266:
        /*0060*/ 	.byte	0x04, 0x1e
        /*0062*/ 	.short	(.L_268 - .L_267)
.L_267:
        /*0064*/ 	.word	0x00000000


	//----- nvinfo : EIATTR_CBANK_PARAM_SIZE
	.align		4
.L_268:
        /*0068*/ 	.byte	0x03, 0x19
        /*006a*/ 	.short	0x0014


	//----- nvinfo : EIATTR_PARAM_CBANK
	.align		4
        /*006c*/ 	.byte	0x04, 0x0a
        /*006e*/ 	.short	(.L_270 - .L_269)
	.align		4
.L_269:
        /*0070*/ 	.word	index@(.nv.constant0._Z16reduceSinglePassILj2ELb0EEvPKfPfj)
        /*0074*/ 	.short	0x0380
        /*0076*/ 	.short	0x0014


	//----- nvinfo : EIATTR_SW_WAR
	.align		4
.L_270:
        /*0078*/ 	.byte	0x04, 0x36
        /*007a*/ 	.short	(.L_272 - .L_271)
.L_271:
        /*007c*/ 	.word	0x00000008
.L_272:


//--------------------- .nv.info._Z16reduceSinglePassILj4ELb0EEvPKfPfj --------------------------
	.section	.nv.info._Z16reduceSinglePassILj4ELb0EEvPKfPfj,"",@"SHT_CUDA_INFO"
	.sectionflags	@""
	.align	4


	//----- nvinfo : EIATTR_CUDA_API_VERSION
	.align		4
        /*0000*/ 	.byte	0x04, 0x37
        /*0002*/ 	.short	(.L_274 - .L_273)
.L_273:
        /*0004*/ 	.word	0x00000082


	//----- nvinfo : EIATTR_KPARAM_INFO
	.align		4
.L_274:
        /*0008*/ 	.byte	0x04, 0x17
        /*000a*/ 	.short	(.L_276 - .L_275)
.L_275:
        /*000c*/ 	.word	0x00000000
        /*0010*/ 	.short	0x0002
        /*0012*/ 	.short	0x0010
        /*0014*/ 	.byte	0x00, 0xf0, 0x11, 0x00


	//----- nvinfo : EIATTR_KPARAM_INFO
	.align		4
.L_276:
        /*0018*/ 	.byte	0x04, 0x17
        /*001a*/ 	.short	(.L_278 - .L_277)
.L_277:
        /*001c*/ 	.word	0x00000000
        /*0020*/ 	.short	0x0001
        /*0022*/ 	.short	0x0008
        /*0024*/ 	.byte	0x00, 0xf5, 0x21, 0x00


	//----- nvinfo : EIATTR_KPARAM_INFO
	.align		4
.L_278:
        /*0028*/ 	.byte	0x04, 0x17
        /*002a*/ 	.short	(.L_280 - .L_279)
.L_279:
        /*002c*/ 	.word	0x00000000
        /*0030*/ 	.short	0x0000
        /*0032*/ 	.short	0x0000
        /*0034*/ 	.byte	0x00, 0xf5, 0x21, 0x00


	//----- nvinfo : EIATTR_SPARSE_MMA_MASK
	.align		4
.L_280:
        /*0038*/ 	.byte	0x03, 0x50
        /*003a*/ 	.short	0x0000


	//----- nvinfo : EIATTR_MAXREG_COUNT
	.align		4
        /*003c*/ 	.byte	0x03, 0x1b
        /*003e*/ 	.short	0x00ff


	//----- nvinfo : EIATTR_NUM_BARRIERS
	.align		4
        /*0040*/ 	.byte	0x02, 0x4c
        /*0042*/ 	.byte	0x01
	.zero		1


	//----- nvinfo : EIATTR_MERCURY_ISA_VERSION
	.align		4
        /*0044*/ 	.byte	0x03, 0x5f
        /*0046*/ 	.short	0x0101


	//----- nvinfo : EIATTR_VRC_CTA_INIT_COUNT
	.align		4
        /*0048*/ 	.byte	0x02, 0x4a
	.zero		1
	.zero		1


	//----- nvinfo : EIATTR_EXIT_INSTR_OFFSETS
	.align		4
        /*004c*/ 	.byte	0x04, 0x1c
        /*004e*/ 	.short	(.L_282 - .L_281)


	//   ....[0]....
.L_281:
        /*0050*/ 	.word	0x00000340


	//   ....[1]....
        /*0054*/ 	.word	0x00000470


	//   ....[2]....
        /*0058*/ 	.word	0x00000c50


	//   ....[3]....
        /*005c*/ 	.word	0x00000cb0


	//----- nvinfo : EIATTR_CRS_STACK_SIZE
	.align		4
.L_282:
        /*0060*/ 	.byte	0x04, 0x1e
        /*0062*/ 	.short	(.L_284 - .L_283)
.L_283:
        /*0064*/ 	.word	0x00000000


	//----- nvinfo : EIATTR_CBANK_PARAM_SIZE
	.align		4
.L_284:
        /*0068*/ 	.byte	0x03, 0x19
        /*006a*/ 	.short	0x0014


	//----- nvinfo : EIATTR_PARAM_CBANK
	.align		4
        /*006c*/ 	.byte	0x04, 0x0a
        /*006e*/ 	.short	(.L_286 - .L_285)
	.align		4
.L_285:
        /*0070*/ 	.word	index@(.nv.constant0._Z16reduceSinglePassILj4ELb0EEvPKfPfj)
        /*0074*/ 	.short	0x0380
        /*0076*/ 	.short	0x0014


	//----- nvinfo : EIATTR_SW_WAR
	.align		4
.L_286:
        /*0078*/ 	.byte	0x04, 0x36
        /*007a*/ 	.short	(.L_288 - .L_287)
.L_287:
        /*007c*/ 	.word	0x00000008
.L_288:


//--------------------- .nv.info._Z16reduceSinglePassILj8ELb0EEvPKfPfj --------------------------
	.section	.nv.info._Z16reduceSinglePassILj8ELb0EEvPKfPfj,"",@"SHT_CUDA_INFO"
	.sectionflags	@""
	.align	4


	//----- nvinfo : EIATTR_CUDA_API_VERSION
	.align		4
        /*0000*/ 	.byte	0x04, 0x37
        /*0002*/ 	.short	(.L_290 - .L_289)
.L_289:
        /*0004*/ 	.word	0x00000082


	//----- nvinfo : EIATTR_KPARAM_INFO
	.align		4
.L_290:
        /*0008*/ 	.byte	0x04, 0x17
        /*000a*/ 	.short	(.L_292 - .L_291)
.L_291:
        /*000c*/ 	.word	0x00000000
        /*0010*/ 	.short	0x0002
        /*0012*/ 	.short	0x0010
        /*0014*/ 	.byte	0x00, 0xf0, 0x11, 0x00


	//----- nvinfo : EIATTR_KPARAM_INFO
	.align		4
.L_292:
        /*0018*/ 	.byte	0x04, 0x17
        /*001a*/ 	.short	(.L_294 - .L_293)
.L_293:
        /*001c*/ 	.word	0x00000000
        /*0020*/ 	.short	0x0001
        /*0022*/ 	.short	0x0008
        /*0024*/ 	.byte	0x00, 0xf5, 0x21, 0x00


	//----- nvinfo : EIATTR_KPARAM_INFO
	.align		4
.L_294:
        /*0028*/ 	.byte	0x04, 0x17
        /*002a*/ 	.short	(.L_296 - .L_295)
.L_295:
        /*002c*/ 	.word	0x00000000
        /*0030*/ 	.short	0x0000
        /*0032*/ 	.short	0x0000
        /*0034*/ 	.byte	0x00, 0xf5, 0x21, 0x00


	//----- nvinfo : EIATTR_SPARSE_MMA_MASK
	.align		4
.L_296:
        /*0038*/ 	.byte	0x03, 0x50
        /*003a*/ 	.short	0x0000


	//----- nvinfo : EIATTR_MAXREG_COUNT
	.align		4
        /*003c*/ 	.byte	0x03, 0x1b
        /*003e*/ 	.short	0x00ff


	//----- nvinfo : EIATTR_NUM_BARRIERS
	.align		4
        /*0040*/ 	.byte	0x02, 0x4c
        /*0042*/ 	.byte	0x01
	.zero		1


	//----- nvinfo : EIATTR_MERCURY_ISA_VERSION
	.align		4
        /*0044*/ 	.byte	0x03, 0x5f
        /*0046*/ 	.short	0x0101


	//----- nvinfo : EIATTR_VRC_CTA_INIT_COUNT
	.align		4
        /*0048*/ 	.byte	0x02, 0x4a
	.zero		1
	.zero		1


	//----- nvinfo : EIATTR_EXIT_INSTR_OFFSETS
	.align		4
        /*004c*/ 	.byte	0x04, 0x1c
        /*004e*/ 	.short	(.L_298 - .L_297)


	//   ....[0]....
.L_297:
        /*0050*/ 	.word	0x00000370


	//   ....[1]....
        /*0054*/ 	.word	0x000004a0


	//   ....[2]....
        /*0058*/ 	.word	0x00000ce0


	//   ....[3]....
        /*005c*/ 	.word	0x00000d40


	//----- nvinfo : EIATTR_CRS_STACK_SIZE
	.align		4
.L_298:
        /*0060*/ 	.byte	0x04, 0x1e
        /*0062*/ 	.short	(.L_300 - .L_299)
.L_299:
        /*0064*/ 	.word	0x00000000


	//----- nvinfo : EIATTR_CBANK_PARAM_SIZE
	.align		4
.L_300:
        /*0068*/ 	.byte	0x03, 0x19
        /*006a*/ 	.short	0x0014


	//----- nvinfo : EIATTR_PARAM_CBANK
	.align		4
        /*006c*/ 	.byte	0x04, 0x0a
        /*006e*/ 	.short	(.L_302 - .L_301)
	.align		4
.L_301:
        /*0070*/ 	.word	index@(.nv.constant0._Z16reduceSinglePassILj8ELb0EEvPKfPfj)
        /*0074*/ 	.short	0x0380
        /*0076*/ 	.short	0x0014


	//----- nvinfo : EIATTR_SW_WAR
	.align		4
.L_302:
        /*0078*/ 	.byte	0x04, 0x36
        /*007a*/ 	.short	(.L_304 - .L_303)
.L_303:
        /*007c*/ 	.word	0x00000008
.L_304:


//--------------------- .nv.info._Z16reduceSinglePassILj16ELb0EEvPKfPfj --------------------------
	.section	.nv.info._Z16reduceSinglePassILj16ELb0EEvPKfPfj,"",@"SHT_CUDA_INFO"
	.sectionflags	@""
	.align	4


	//----- nvinfo : EIATTR_CUDA_API_VERSION
	.align		4
        /*0000*/ 	.byte	0x04, 0x37
        /*0002*/ 	.short	(.L_306 - .L_305)
.L_305:
        /*0004*/ 	.word	0x00000082


	//----- nvinfo : EIATTR_KPARAM_INFO
	.align		4
.L_306:
        /*0008*/ 	.byte	0x04, 0x17
        /*000a*/ 	.short	(.L_308 - .L_307)
.L_307:
        /*000c*/ 	.word	0x00000000
        /*0010*/ 	.short	0x0002
        /*0012*/ 	.short	0x0010
        /*0014*/ 	.byte	0x00, 0xf0, 0x11, 0x00


	//----- nvinfo : EIATTR_KPARAM_INFO
	.align		4
.L_308:
        /*0018*/ 	.byte	0x04, 0x17
        /*001a*/ 	.short	(.L_310 - .L_309)
.L_309:
        /*001c*/ 	.word	0x00000000
        /*0020*/ 	.short	0x0001
        /*0022*/ 	.short	0x0008
        /*0024*/ 	.byte	0x00, 0xf5, 0x21, 0x00


	//----- nvinfo : EIATTR_KPARAM_INFO
	.align		4
.L_310:
        /*0028*/ 	.byte	0x04, 0x17
        /*002a*/ 	.short	(.L_312 - .L_311)
.L_311:
        /*002c*/ 	.word	0x00000000
        /*0030*/ 	.short	0x0000
        /*0032*/ 	.short	0x0000
        /*0034*/ 	.byte	0x00, 0xf5, 0x21, 0x00


	//----- nvinfo : EIATTR_SPARSE_MMA_MASK
	.align		4
.L_312:
        /*0038*/ 	.byte	0x03, 0x50
        /*003a*/ 	.short	0x0000


	//----- nvinfo : EIATTR_MAXREG_COUNT
	.align		4
        /*003c*/ 	.byte	0x03, 0x1b
        /*003e*/ 	.short	0x00ff


	//----- nvinfo : EIATTR_NUM_BARRIERS
	.align		4
        /*0040*/ 	.byte	0x02, 0x4c
        /*0042*/ 	.byte	0x01
	.zero		1


	//----- nvinfo : EIATTR_MERCURY_ISA_VERSION
	.align		4
        /*0044*/ 	.byte	0x03, 0x5f
        /*0046*/ 	.short	0x0101


	//----- nvinfo : EIATTR_VRC_CTA_INIT_COUNT
	.align		4
        /*0048*/ 	.byte	0x02, 0x4a
	.zero		1
	.zero		1


	//----- nvinfo : EIATTR_EXIT_INSTR_OFFSETS
	.align		4
        /*004c*/ 	.byte	0x04, 0x1c
        /*004e*/ 	.short	(.L_314 - .L_313)


	//   ....[0]....
.L_313:
        /*0050*/ 	.word	0x000003a0


	//   ....[1]....
        /*0054*/ 	.word	0x000004d0


	//   ....[2]....
        /*0058*/ 	.word	0x00000d40


	//   ....[3]....
        /*005c*/ 	.word	0x00000da0


	//----- nvinfo : EIATTR_CRS_STACK_SIZE
	.align		4
.L_314:
        /*0060*/ 	.byte	0x04, 0x1e
        /*0062*/ 	.short	(.L_316 - .L_315)
.L_315:
        /*0064*/ 	.word	0x00000000


	//----- nvinfo : EIATTR_CBANK_PARAM_SIZE
	.align		4
.L_316:
        /*0068*/ 	.byte	0x03, 0x19
        /*006a*/ 	.short	0x0014


	//----- nvinfo : EIATTR_PARAM_CBANK
	.align		4
        /*006c*/ 	.byte	0x04, 0x0a
        /*006e*/ 	.short	(.L_318 - .L_317)
	.align		4
.L_317:
        /*0070*/ 	.word	index@(.nv.constant0._Z16reduceSinglePassILj16ELb0EEvPKfPfj)
        /*0074*/ 	.short	0x0380
        /*0076*/ 	.short	0x0014


	//----- nvinfo : EIATTR_SW_WAR
	.align		4
.L_318:
        /*0078*/ 	.byte	0x04, 0x36
        /*007a*/ 	.short	(.L_320 - .L_319)
.L_319:
        /*007c*/ 	.word	0x00000008
.L_320:


//--------------------- .nv.info._Z16reduceSinglePassILj32ELb0EEvPKfPfj --------------------------
	.section	.nv.info._Z16reduceSinglePassILj32ELb0EEvPKfPfj,"",@"SHT_CUDA_INFO"
	.sectionflags	@""
	.align	4


	//----- nvinfo : EIATTR_CUDA_API_VERSION
	.align		4
        /*0000*/ 	.byte	0x04, 0x37
        /*0002*/ 	.short	(.L_322 - .L_321)
.L_321:
        /*0004*/ 	.word	0x00000082


	//----- nvinfo : EIATTR_KPARAM_INFO
	.align		4
.L_322:
        /*0008*/ 	.byte	0x04, 0x17
        /*000a*/ 	.short	(.L_324 - .L_323)
.L_323:
        /*000c*/ 	.word	0x00000000
        /*0010*/ 	.short	0x0002
        /*0012*/ 	.short	0x0010
        /*0014*/ 	.byte	0x00, 0xf0, 0x11, 0x00


	//----- nvinfo : EIATTR_KPARAM_INFO
	.align		4
.L_324:
        /*0018*/ 	.byte	0x04, 0x17
        /*001a*/ 	.short	(.L_326 - .L_325)
.L_325:
        /*001c*/ 	.word	0x00000000
        /*0020*/ 	.short	0x0001
        /*0022*/ 	.short	0x0008
        /*0024*/ 	.byte	0x00, 0xf5, 0x21, 0x00


	//----- nvinfo : EIATTR_KPARAM_INFO
	.align		4
.L_326:
        /*0028*/ 	.byte	0x04, 0x17
        /*002a*/ 	.short	(.L_328 - .L_327)
.L_327:
        /*002c*/ 	.word	0x00000000
        /*0030*/ 	.short	0x0000
        /*0032*/ 	.short	0x0000
        /*0034*/ 	.byte	0x00, 0xf5, 0x21, 0x00


	//----- nvinfo : EIATTR_SPARSE_MMA_MASK
	.align		4
.L_328:
        /*0038*/ 	.byte	0x03, 0x50
        /*003a*/ 	.short	0x0000


	//----- nvinfo : EIATTR_MAXREG_COUNT
	.align		4
        /*003c*/ 	.byte	0x03, 0x1b
        /*003e*/ 	.short	0x00ff


	//----- nvinfo : EIATTR_NUM_BARRIERS
	.align		4
        /*0040*/ 	.byte	0x02, 0x4c
        /*0042*/ 	.byte	0x01
	.zero		1


	//----- nvinfo : EIATTR_MERCURY_ISA_VERSION
	.align		4
        /*0044*/ 	.byte	0x03, 0x5f
        /*0046*/ 	.short	0x0101


	//----- nvinfo : EIATTR_VRC_CTA_INIT_COUNT
	.align		4
        /*0048*/ 	.byte	0x02, 0x4a
	.zero		1
	.zero		1


	//----- nvinfo : EIATTR_EXIT_INSTR_OFFSETS
	.align		4
        /*004c*/ 	.byte	0x04, 0x1c
        /*004e*/ 	.short	(.L_330 - .L_329)


	//   ....[0]....
.L_329:
        /*0050*/ 	.word	0x000003d0


	//   ....[1]....
        /*0054*/ 	.word	0x00000500


	//   ....[2]....
        /*0058*/ 	.word	0x00000da0


	//   ....[3]....
        /*005c*/ 	.word	0x00000e00


	//----- nvinfo : EIATTR_CRS_STACK_SIZE
	.align		4
.L_330:
        /*0060*/ 	.byte	0x04, 0x1e
        /*0062*/ 	.short	(.L_332 - .L_331)
.L_331:
        /*0064*/ 	.word	0x00000000


	//----- nvinfo : EIATTR_CBANK_PARAM_SIZE
	.align		4
.L_332:
        /*0068*/ 	.byte	0x03, 0x19
        /*006a*/ 	.short	0x0014


	//----- nvinfo : EIATTR_PARAM_CBANK
	.align		4
        /*006c*/ 	.byte	0x04, 0x0a
        /*006e*/ 	.short	(.L_334 - .L_333)
	.align		4
.L_333:
        /*0070*/ 	.word	index@(.nv.constant0._Z16reduceSinglePassILj32ELb0EEvPKfPfj)
        /*0074*/ 	.short	0x0380
        /*0076*/ 	.short	0x0014


	//----- nvinfo : EIATTR_SW_WAR
	.align		4
.L_334:
        /*0078*/ 	.byte	0x04, 0x36
        /*007a*/ 	.short	(.L_336 - .L_335)
.L_335:
        /*007c*/ 	.word	0x00000008
.L_336:


//--------------------- .nv.info._Z16reduceSinglePassILj64ELb0EEvPKfPfj --------------------------
	.section	.nv.info._Z16reduceSinglePassILj64ELb0EEvPKfPfj,"",@"SHT_CUDA_INFO"
	.sectionflags	@""
	.align	4


	//----- nvinfo : EIATTR_CUDA_API_VERSION
	.align		4
        /*0000*/ 	.byte	0x04, 0x37
        /*0002*/ 	.short	(.L_338 - .L_337)
.L_337:
        /*0004*/ 	.word	0x00000082


	//----- nvinfo : EIATTR_KPARAM_INFO
	.align		4
.L_338:
        /*0008*/ 	.byte	0x04, 0x17
        /*000a*/ 	.short	(.L_340 - .L_339)
.L_339:
        /*000c*/ 	.word	0x00000000
        /*0010*/ 	.short	0x0002
        /*0012*/ 	.short	0x0010
        /*0014*/ 	.byte	0x00, 0xf0, 0x11, 0x00


	//----- nvinfo : EIATTR_KPARAM_INFO
	.align		4
.L_340:
        /*0018*/ 	.byte	0x04, 0x17
        /*001a*/ 	.short	(.L_342 - .L_341)
.L_341:
        /*001c*/ 	.word	0x00000000
        /*0020*/ 	.short	0x0001
        /*0022*/ 	.short	0x0008
        /*0024*/ 	.byte	0x00, 0xf5, 0x21, 0x00


	//----- nvinfo : EIATTR_KPARAM_INFO
	.align		4
.L_342:
        /*0028*/ 	.byte	0x04, 0x17
        /*002a*/ 	.short	(.L_344 - .L_343)
.L_343:
        /*002c*/ 	.word	0x00000000
        /*0030*/ 	.short	0x0000
        /*0032*/ 	.short	0x0000
        /*0034*/ 	.byte	0x00, 0xf5, 0x21, 0x00


	//----- nvinfo : EIATTR_SPARSE_MMA_MASK
	.align		4
.L_344:
        /*0038*/ 	.byte	0x03, 0x50
        /*003a*/ 	.short	0x0000


	//----- nvinfo : EIATTR_MAXREG_COUNT
	.align		4
        /*003c*/ 	.byte	0x03, 0x1b
        /*003e*/ 	.short	0x00ff


	//----- nvinfo : EIATTR_NUM_BARRIERS
	.align		4
        /*0040*/ 	.byte	0x02, 0x4c
        /*0042*/ 	.byte	0x01
	.zero		1


	//----- nvinfo : EIATTR_MERCURY_ISA_VERSION
	.align		4
        /*0044*/ 	.byte	0x03, 0x5f
        /*0046*/ 	.short	0x0101


	//----- nvinfo : EIATTR_VRC_CTA_INIT_COUNT
	.align		4
        /*0048*/ 	.byte	0x02, 0x4a
	.zero		1
	.zero		1


	//----- nvinfo : EIATTR_EXIT_INSTR_OFFSETS
	.align		4
        /*004c*/ 	.byte	0x04, 0x1c
        /*004e*/ 	.short	(.L_346 - .L_345)


	//   ....[0]....
.L_345:
        /*0050*/ 	.word	0x00000400


	//   ....[1]....
        /*0054*/ 	.word	0x00000530


	//   ....[2]....
        /*0058*/ 	.word	0x00000e00


	//   ....[3]....
        /*005c*/ 	.word	0x00000e60


	//----- nvinfo : EIATTR_CRS_STACK_SIZE
	.align		4
.L_346:
        /*0060*/ 	.byte	0x04, 0x1e
        /*0062*/ 	.short	(.L_348 - .L_347)
.L_347:
        /*0064*/ 	.word	0x00000000


	//----- nvinfo : EIATTR_CBANK_PARAM_SIZE
	.align		4
.L_348:
        /*0068*/ 	.byte	0x03, 0x19
        /*006a*/ 	.short	0x0014


	//----- nvinfo : EIATTR_PARAM_CBANK
	.align		4
        /*006c*/ 	.byte	0x04, 0x0a
        /*006e*/ 	.short	(.L_350 - .L_349)
	.align		4
.L_349:
        /*0070*/ 	.word	index@(.nv.constant0._Z16reduceSinglePassILj64ELb0EEvPKfPfj)
        /*0074*/ 	.short	0x0380
        /*0076*/ 	.short	0x0014


	//----- nvinfo : EIATTR_SW_WAR
	.align		4
.L_350:
        /*0078*/ 	.byte	0x04, 0x36
        /*007a*/ 	.short	(.L_352 - .L_351)
.L_351:
        /*007c*/ 	.word	0x00000008
.L_352:


//--------------------- .nv.info._Z16reduceSinglePassILj128ELb0EEvPKfPfj --------------------------
	.section	.nv.info._Z16reduceSinglePassILj128ELb0EEvPKfPfj,"",@"SHT_CUDA_INFO"
	.sectionflags	@""
	.align	4


	//----- nvinfo : EIATTR_CUDA_API_VERSION
	.align		4
        /*0000*/ 	.byte	0x04, 0x37
        /*0002*/ 	.short	(.L_354 - .L_353)
.L_353:
        /*0004*/ 	.word	0x00000082


	//----- nvinfo : EIATTR_KPARAM_INFO
	.align		4
.L_354:
        /*0008*/ 	.byte	0x04, 0x17
        /*000a*/ 	.short	(.L_356 - .L_355)
.L_355:
        /*000c*/ 	.word	0x00000000
        /*0010*/ 	.short	0x0002
        /*0012*/ 	.short	0x0010
        /*0014*/ 	.byte	0x00, 0xf0, 0x11, 0x00


	//----- nvinfo : EIATTR_KPARAM_INFO
	.align		4
.L_356:
        /*0018*/ 	.byte	0x04, 0x17
        /*001a*/ 	.short	(.L_358 - .L_357)
.L_357:
        /*001c*/ 	.word	0x00000000
        /*0020*/ 	.short	0x0001
        /*0022*/ 	.short	0x0008
        /*0024*/ 	.byte	0x00, 0xf5, 0x21, 0x00


	//----- nvinfo : EIATTR_KPARAM_INFO
	.align		4
.L_358:
        /*0028*/ 	.byte	0x04, 0x17
        /*002a*/ 	.short	(.L_360 - .L_359)
.L_359:
        /*002c*/ 	.word	0x00000000
        /*0030*/ 	.short	0x0000
        /*0032*/ 	.short	0x0000
        /*0034*/ 	.byte	0x00, 0xf5, 0x21, 0x00


	//----- nvinfo : EIATTR_SPARSE_MMA_MASK
	.align		4
.L_360:
        /*0038*/ 	.byte	0x03, 0x50
        /*003a*/ 	.short	0x0000


	//----- nvinfo : EIATTR_MAXREG_COUNT
	.align		4
        /*003c*/ 	.byte	0x03, 0x1b
        /*003e*/ 	.short	0x00ff


	//----- nvinfo : EIATTR_NUM_BARRIERS
	.align		4
        /*0040*/ 	.byte	0x02, 0x4c
        /*0042*/ 	.byte	0x01
	.zero		1


	//----- nvinfo : EIATTR_MERCURY_ISA_VERSION
	.align		4
        /*0044*/ 	.byte	0x03, 0x5f
        /*0046*/ 	.short	0x0101


	//----- nvinfo : EIATTR_VRC_CTA_INIT_COUNT
	.align		4
        /*0048*/ 	.byte	0x02, 0x4a
	.zero		1
	.zero		1


	//----- nvinfo : EIATTR_EXIT_INSTR_OFFSETS
	.align		4
        /*004c*/ 	.byte	0x04, 0x1c
        /*004e*/ 	.short	(.L_362 - .L_361)


	//   ....[0]....
.L_361:
        /*0050*/ 	.word	0x00000460


	//   ....[1]....
        /*0054*/ 	.word	0x00000590


	//   ....[2]....
        /*0058*/ 	.word	0x00000ea0


	//   ....[3]....
        /*005c*/ 	.word	0x00000f00


	//----- nvinfo : EIATTR_CRS_STACK_SIZE
	.align		4
.L_362:
        /*0060*/ 	.byte	0x04, 0x1e
        /*0062*/ 	.short	(.L_364 - .L_363)
.L_363:
        /*0064*/ 	.word	0x00000000


	//----- nvinfo : EIATTR_CBANK_PARAM_SIZE
	.align		4
.L_364:
        /*0068*/ 	.byte	0x03, 0x19
        /*006a*/ 	.short	0x0014


	//----- nvinfo : EIATTR_PARAM_CBANK
	.align		4
        /*006c*/ 	.byte	0x04, 0x0a
        /*006e*/ 	.short	(.L_366 - .L_365)
	.align		4
.L_365:
        /*0070*/ 	.word	index@(.nv.constant0._Z16reduceSinglePassILj128ELb0EEvPKfPfj)
        /*0074*/ 	.short	0x0380
        /*0076*/ 	.short	0x0014


	//----- nvinfo : EIATTR_SW_WAR
	.align		4
.L_366:
        /*0078*/ 	.byte	0x04, 0x36
        /*007a*/ 	.short	(.L_368 - .L_367)
.L_367:
        /*007c*/ 	.word	0x00000008
.L_368:


//--------------------- .nv.info._Z16reduceSinglePassILj256ELb0EEvPKfPfj --------------------------
	.section	.nv.info._Z16reduceSinglePassILj256ELb0EEvPKfPfj,"",@"SHT_CUDA_INFO"
	.sectionflags	@""
	.align	4


	//----- nvinfo : EIATTR_CUDA_API_VERSION
	.align		4
        /*0000*/ 	.byte	0x04, 0x37
        /*0002*/ 	.short	(.L_370 - .L_369)
.L_369:
        /*0004*/ 	.word	0x00000082


	//----- nvinfo : EIATTR_KPARAM_INFO
	.align		4
.L_370:
        /*0008*/ 	.byte	0x04, 0x17
        /*000a*/ 	.short	(.L_372 - .L_371)
.L_371:
        /*000c*/ 	.word	0x00000000
        /*0010*/ 	.short	0x0002
        /*0012*/ 	.short	0x0010
        /*0014*/ 	.byte	0x00, 0xf0, 0x11, 0x00


	//----- nvinfo : EIATTR_KPARAM_INFO
	.align		4
.L_372:
        /*0018*/ 	.byte	0x04, 0x17
        /*001a*/ 	.short	(.L_374 - .L_373)
.L_373:
        /*001c*/ 	.word	0x00000000
        /*0020*/ 	.short	0x0001
        /*0022*/ 	.short	0x0008
        /*0024*/ 	.byte	0x00, 0xf5, 0x21, 0x00


	//----- nvinfo : EIATTR_KPARAM_INFO
	.align		4
.L_374:
        /*0028*/ 	.byte	0x04, 0x17
        /*002a*/ 	.short	(.L_376 - .L_375)
.L_375:
        /*002c*/ 	.word	0x00000000
        /*0030*/ 	.short	0x0000
        /*0032*/ 	.short	0x0000
        /*0034*/ 	.byte	0x00, 0xf5, 0x21, 0x00


	//----- nvinfo : EIATTR_SPARSE_MMA_MASK
	.align		4
.L_376:
        /*0038*/ 	.byte	0x03, 0x50
        /*003a*/ 	.short	0x0000


	//----- nvinfo : EIATTR_MAXREG_COUNT
	.align		4
        /*003c*/ 	.byte	0x03, 0x1b
        /*003e*/ 	.short	0x00ff


	//----- nvinfo : EIATTR_NUM_BARRIERS
	.align		4
        /*0040*/ 	.byte	0x02, 0x4c
        /*0042*/ 	.byte	0x01
	.zero		1


	//----- nvinfo : EIATTR_MERCURY_ISA_VERSION
	.align		4
        /*0044*/ 	.byte	0x03, 0x5f
        /*0046*/ 	.short	0x0101


	//----- nvinfo : EIATTR_VRC_CTA_INIT_COUNT
	.align		4
        /*0048*/ 	.byte	0x02, 0x4a
	.zero		1
	.zero		1


	//----- nvinfo : EIATTR_EXIT_INSTR_OFFSETS
	.align		4
        /*004c*/ 	.byte	0x04, 0x1c
        /*004e*/ 	.short	(.L_378 - .L_377)


	//   ....[0]....
.L_377:
        /*0050*/ 	.word	0x000004b0


	//   ....[1]....
        /*0054*/ 	.word	0x000005e0


	//   ....[2]....
        /*0058*/ 	.word	0x00000f30


	//   ....[3]....
        /*005c*/ 	.word	0x00000f90


	//----- nvinfo : EIATTR_CRS_STACK_SIZE
	.align		4
.L_378:
        /*0060*/ 	.byte	0x04, 0x1e
        /*0062*/ 	.short	(.L_380 - .L_379)
.L_379:
        /*0064*/ 	.word	0x00000000


	//----- nvinfo : EIATTR_CBANK_PARAM_SIZE
	.align		4
.L_380:
        /*0068*/ 	.byte	0x03, 0x19
        /*006a*/ 	.short	0x0014


	//----- nvinfo : EIATTR_PARAM_CBANK
	.align		4
        /*006c*/ 	.byte	0x04, 0x0a
        /*006e*/ 	.short	(.L_382 - .L_381)
	.align		4
.L_381:
        /*0070*/ 	.word	index@(.nv.constant0._Z16reduceSinglePassILj256ELb0EEvPKfPfj)
        /*0074*/ 	.short	0x0380
        /*0076*/ 	.short	0x0014


	//----- nvinfo : EIATTR_SW_WAR
	.align		4
.L_382:
        /*0078*/ 	.byte	0x04, 0x36
        /*007a*/ 	.short	(.L_384 - .L_383)
.L_383:
        /*007c*/ 	.word	0x00000008
.L_384:


//--------------------- .nv.info._Z16reduceSinglePassILj512ELb0EEvPKfPfj --------------------------
	.section	.nv.info._Z16reduceSinglePassILj512ELb0EEvPKfPfj,"",@"SHT_CUDA_INFO"
	.sectionflags	@""
	.align	4


	//----- nvinfo : EIATTR_CUDA_API_VERSION
	.align		4
        /*0000*/ 	.byte	0x04, 0x37
        /*0002*/ 	.short	(.L_386 - .L_385)
.L_385:
        /*0004*/ 	.word	0x00000082


	//----- nvinfo : EIATTR_KPARAM_INFO
	.align		4
.L_386:
        /*0008*/ 	.byte	0x04, 0x17
        /*000a*/ 	.short	(.L_388 - .L_387)
.L_387:
        /*000c*/ 	.word	0x00000000
        /*0010*/ 	.short	0x0002
        /*0012*/ 	.short	0x0010
        /*0014*/ 	.byte	0x00, 0xf0, 0x11, 0x00


	//----- nvinfo : EIATTR_KPARAM_INFO
	.align		4
.L_388:
        /*0018*/ 	.byte	0x04, 0x17
        /*001a*/ 	.short	(.L_390 - .L_389)
.L_389:
        /*001c*/ 	.word	0x00000000
        /*0020*/ 	.short	0x0001
        /*0022*/ 	.short	0x0008
        /*0024*/ 	.byte	0x00, 0xf5, 0x21, 0x00


	//----- nvinfo : EIATTR_KPARAM_INFO
	.align		4
.L_390:
        /*0028*/ 	.byte	0x04, 0x17
        /*002a*/ 	.short	(.L_392 - .L_391)
.L_391:
        /*002c*/ 	.word	0x00000000
        /*0030*/ 	.short	0x0000
        /*0032*/ 	.short	0x0000
        /*0034*/ 	.byte	0x00, 0xf5, 0x21, 0x00


	//----- nvinfo : EIATTR_SPARSE_MMA_MASK
	.align		4
.L_392:
        /*0038*/ 	.byte	0x03, 0x50
        /*003a*/ 	.short	0x0000


	//----- nvinfo : EIATTR_MAXREG_COUNT
	.align		4
        /*003c*/ 	.byte	0x03, 0x1b
        /*003e*/ 	.short	0x00ff


	//----- nvinfo : EIATTR_NUM_BARRIERS
	.align		4
        /*0040*/ 	.byte	0x02, 0x4c
        /*0042*/ 	.byte	0x01
	.zero		1


	//----- nvinfo : EIATTR_MERCURY_ISA_VERSION
	.align		4
        /*0044*/ 	.byte	0x03, 0x5f
        /*0046*/ 	.short	0x0101


	//----- nvinfo : EIATTR_VRC_CTA_INIT_COUNT
	.align		4
        /*0048*/ 	.byte	0x02, 0x4a
	.zero		1
	.zero		1


	//----- nvinfo : EIATTR_EXIT_INSTR_OFFSETS
	.align		4
        /*004c*/ 	.byte	0x04, 0x1c
        /*004e*/ 	.short	(.L_394 - .L_393)


	//   ....[0]....
.L_393:
        /*0050*/ 	.word	0x00000510


	//   ....[1]....
        /*0054*/ 	.word	0x00000640


	//   ....[2]....
        /*0058*/ 	.word	0x00000fd0


	//   ....[3]....
        /*005c*/ 	.word	0x00001030


	//----- nvinfo : EIATTR_CRS_STACK_SIZE
	.align		4
.L_394:
        /*0060*/ 	.byte	0x04, 0x1e
        /*0062*/ 	.short	(.L_396 - .L_395)
.L_395:
        /*0064*/ 	.word	0x00000000


	//----- nvinfo : EIATTR_CBANK_PARAM_SIZE
	.align		4
.L_396:
        /*0068*/ 	.byte	0x03, 0x19
        /*006a*/ 	.short	0x0014


	//----- nvinfo : EIATTR_PARAM_CBANK
	.align		4
        /*006c*/ 	.byte	0x04, 0x0a
        /*006e*/ 	.short	(.L_398 - .L_397)
	.align		4
.L_397:
        /*0070*/ 	.word	index@(.nv.constant0._Z16reduceSinglePassILj512ELb0EEvPKfPfj)
        /*0074*/ 	.short	0x0380
        /*0076*/ 	.short	0x0014


	//----- nvinfo : EIATTR_SW_WAR
	.align		4
.L_398:
        /*0078*/ 	.byte	0x04, 0x36
        /*007a*/ 	.short	(.L_400 - .L_399)
.L_399:
        /*007c*/ 	.word	0x00000008
.L_400:


//--------------------- .nv.info._Z16reduceSinglePassILj1ELb1EEvPKfPfj --------------------------
	.section	.nv.info._Z16reduceSinglePassILj1ELb1EEvPKfPfj,"",@"SHT_CUDA_INFO"
	.sectionflags	@""
	.align	4


	//----- nvinfo : EIATTR_CUDA_API_VERSION
	.align		4
        /*0000*/ 	.byte	0x04, 0x37
        /*0002*/ 	.short	(.L_402 - .L_401)
.L_401:
        /*0004*/ 	.word	0x00000082


	//----- nvinfo : EIATTR_KPARAM_INFO
	.align		4
.L_402:
        /*0008*/ 	.byte	0x04, 0x17
        /*000a*/ 	.short	(.L_404 - .L_403)
.L_403:
        /*000c*/ 	.word	0x00000000
        /*0010*/ 	.short	0x0002
        /*0012*/ 	.short	0x0010
        /*0014*/ 	.byte	0x00, 0xf0, 0x11, 0x00


	//----- nvinfo : EIATTR_KPARAM_INFO
	.align		4
.L_404:
        /*0018*/ 	.byte	0x04, 0x17
        /*001a*/ 	.short	(.L_406 - .L_405)
.L_405:
        /*001c*/ 	.word	0x00000000
        /*0020*/ 	.short	0x0001
        /*0022*/ 	.short	0x0008
        /*0024*/ 	.byte	0x00, 0xf5, 0x21, 0x00


	//----- nvinfo : EIATTR_KPARAM_INFO
	.align		4
.L_406:
        /*0028*/ 	.byte	0x04, 0x17
        /*002a*/ 	.short	(.L_408 - .L_407)
.L_407:
        /*002c*/ 	.word	0x00000000
        /*0030*/ 	.short	0x0000
        /*0032*/ 	.short	0x0000
        /*0034*/ 	.byte	0x00, 0xf5, 0x21, 0x00


	//----- nvinfo : EIATTR_SPARSE_MMA_MASK
	.align		4
.L_408:
        /*0038*/ 	.byte	0x03, 0x50
        /*003a*/ 	.short	0x0000


	//----- nvinfo : EIATTR_MAXREG_COUNT
	.align		4
        /*003c*/ 	.byte	0x03, 0x1b
        /*003e*/ 	.short	0x00ff


	//----- nvinfo : EIATTR_NUM_BARRIERS
	.align		4
        /*0040*/ 	.byte	0x02, 0x4c
        /*0042*/ 	.byte	0x01
	.zero		1


	//----- nvinfo : EIATTR_MERCURY_ISA_VERSION
	.align		4
        /*0044*/ 	.byte	0x03, 0x5f
        /*0046*/ 	.short	0x0101


	//----- nvinfo : EIATTR_VRC_CTA_INIT_COUNT
	.align		4
        /*0048*/ 	.byte	0x02, 0x4a
	.zero		1
	.zero		1


	//----- nvinfo : EIATTR_EXIT_INSTR_OFFSETS
	.align		4
        /*004c*/ 	.byte	0x04, 0x1c
        /*004e*/ 	.short	(.L_410 - .L_409)


	//   ....[0]....
.L_409:
        /*0050*/ 	.word	0x00000240


	//   ....[1]....
        /*0054*/ 	.word	0x00000370


	//   ....[2]....
        /*0058*/ 	.word	0x00000ae0


	//   ....[3]....
        /*005c*/ 	.word	0x00000b40


	//----- nvinfo : EIATTR_CRS_STACK_SIZE
	.align		4
.L_410:
        /*0060*/ 	.byte	0x04, 0x1e
        /*0062*/ 	.short	(.L_412 - .L_411)
.L_411:
        /*0064*/ 	.word	0x00000000


	//----- nvinfo : EIATTR_CBANK_PARAM_SIZE
	.align		4
.L_412:
        /*0068*/ 	.byte	0x03, 0x19
        /*006a*/ 	.short	0x0014


	//----- nvinfo : EIATTR_PARAM_CBANK
	.align		4
        /*006c*/ 	.byte	0x04, 0x0a
        /*006e*/ 	.short	(.L_414 - .L_413)
	.align		4
.L_413:
        /*0070*/ 	.word	index@(.nv.constant0._Z16reduceSinglePassILj1ELb1EEvPKfPfj)
        /*0074*/ 	.short	0x0380
        /*0076*/ 	.short	0x0014


	//----- nvinfo : EIATTR_SW_WAR
	.align		4
.L_414:
        /*0078*/ 	.byte	0x04, 0x36
        /*007a*/ 	.short	(.L_416 - .L_415)
.L_415:
        /*007c*/ 	.word	0x00000008
.L_416:


//--------------------- .nv.info._Z16reduceSinglePassILj2ELb1EEvPKfPfj --------------------------
	.section	.nv.info._Z16reduceSinglePassILj2ELb1EEvPKfPfj,"",@"SHT_CUDA_INFO"
	.sectionflags	@""
	.align	4


	//----- nvinfo : EIATTR_CUDA_API_VERSION
	.align		4
        /*0000*/ 	.byte	0x04, 0x37
        /*0002*/ 	.short	(.L_418 - .L_417)
.L_417:
        /*0004*/ 	.word	0x00000082


	//----- nvinfo : EIATTR_KPARAM_INFO
	.align		4
.L_418:
        /*0008*/ 	.byte	0x04, 0x17
        /*000a*/ 	.short	(.L_420 - .L_419)
.L_419:
        /*000c*/ 	.word	0x00000000
        /*0010*/ 	.short	0x0002
        /*0012*/ 	.short	0x0010
        /*0014*/ 	.byte	0x00, 0xf0, 0x11, 0x00


	//----- nvinfo : EIATTR_KPARAM_INFO
	.align		4
.L_420:
        /*0018*/ 	.byte	0x04, 0x17
        /*001a*/ 	.short	(.L_422 - .L_421)
.L_421:
        /*001c*/ 	.word	0x00000000
        /*0020*/ 	.short	0x0001
        /*0022*/ 	.short	0x0008
        /*0024*/ 	.byte	0x00, 0xf5, 0x21, 0x00


	//----- nvinfo : EIATTR_KPARAM_INFO
	.align		4
.L_422:
        /*0028*/ 	.byte	0x04, 0x17
        /*002a*/ 	.short	(.L_424 - .L_423)
.L_423:
        /*002c*/ 	.word	0x00000000
        /*0030*/ 	.short	0x0000
        /*0032*/ 	.short	0x0000
        /*0034*/ 	.byte	0x00, 0xf5, 0x21, 0x00


	//----- nvinfo : EIATTR_SPARSE_MMA_MASK
	.align		4
.L_424:
        /*0038*/ 	.byte	0x03, 0x50
        /*003a*/ 	.short	0x0000


	//----- nvinfo : EIATTR_MAXREG_COUNT
	.align		4
        /*003c*/ 	.byte	0x03, 0x1b
        /*003e*/ 	.short	0x00ff


	//----- nvinfo : EIATTR_NUM_BARRIERS
	.align		4
        /*0040*/ 	.byte	0x02, 0x4c
        /*0042*/ 	.byte	0x01
	.zero		1


	//----- nvinfo : EIATTR_MERCURY_ISA_VERSION
	.align		4
        /*0044*/ 	.byte	0x03, 0x5f
        /*0046*/ 	.short	0x0101


	//----- nvinfo : EIATTR_VRC_CTA_INIT_COUNT
	.align		4
        /*0048*/ 	.byte	0x02, 0x4a
	.zero		1
	.zero		1


	//----- nvinfo : EIATTR_EXIT_INSTR_OFFSETS
	.align		4
        /*004c*/ 	.byte	0x04, 0x1c
        /*004e*/ 	.short	(.L_426 - .L_425)


	//   ....[0]....
.L_425:
        /*0050*/ 	.word	0x000002f0


	//   ....[1]....
        /*0054*/ 	.word	0x00000420


	//   ....[2]....
        /*0058*/ 	.word	0x00000bd0


	//   ....[3]....
        /*005c*/ 	.word	0x00000c30


	//----- nvinfo : EIATTR_CRS_STACK_SIZE
	.align		4
.L_426:
        /*0060*/ 	.byte	0x04, 0x1e
        /*0062*/ 	.short	(.L_428 - .L_427)
.L_427:
        /*0064*/ 	.word	0x00000000


	//----- nvinfo : EIATTR_CBANK_PARAM_SIZE
	.align		4
.L_428:
        /*0068*/ 	.byte	0x03, 0x19
        /*006a*/ 	.short	0x0014


	//----- nvinfo : EIATTR_PARAM_CBANK
	.align		4
        /*006c*/ 	.byte	0x04, 0x0a
        /*006e*/ 	.short	(.L_430 - .L_429)
	.align		4
.L_429:
        /*0070*/ 	.word	index@(.nv.constant0._Z16reduceSinglePassILj2ELb1EEvPKfPfj)
        /*0074*/ 	.short	0x0380
        /*0076*/ 	.short	0x0014


	//----- nvinfo : EIATTR_SW_WAR
	.align		4
.L_430:
        /*0078*/ 	.byte	0x04, 0x36
        /*007a*/ 	.short	(.L_432 - .L_431)
.L_431:
        /*007c*/ 	.word	0x00000008
.L_432:


//--------------------- .nv.info._Z16reduceSinglePassILj4ELb1EEvPKfPfj --------------------------
	.section	.nv.info._Z16reduceSinglePassILj4ELb1EEvPKfPfj,"",@"SHT_CUDA_INFO"
	.sectionflags	@""
	.align	4


	//----- nvinfo : EIATTR_CUDA_API_VERSION
	.align		4
        /*0000*/ 	.byte	0x04, 0x37
        /*0002*/ 	.short	(.L_434 - .L_433)
.L_433:
        /*0004*/ 	.word	0x00000082


	//----- nvinfo : EIATTR_KPARAM_INFO
	.align		4
.L_434:
        /*0008*/ 	.byte	0x04, 0x17
        /*000a*/ 	.short	(.L_436 - .L_435)
.L_435:
        /*000c*/ 	.word	0x00000000
        /*0010*/ 	.short	0x0002
        /*0012*/ 	.short	0x0010
        /*0014*/ 	.byte	0x00, 0xf0, 0x11, 0x00


	//----- nvinfo : EIATTR_KPARAM_INFO
	.align		4
.L_436:
        /*0018*/ 	.byte	0x04, 0x17
        /*001a*/ 	.short	(.L_438 - .L_437)
.L_437:
        /*001c*/ 	.word	0x00000000
        /*0020*/ 	.short	0x0001
        /*0022*/ 	.short	0x0008
        /*0024*/ 	.byte	0x00, 0xf5, 0x21, 0x00


	//----- nvinfo : EIATTR_KPARAM_INFO
	.align		4
.L_438:
        /*0028*/ 	.byte	0x04, 0x17
        /*002a*/ 	.short	(.L_440 - .L_439)
.L_439:
        /*002c*/ 	.word	0x00000000
        /*0030*/ 	.short	0x0000
        /*0032*/ 	.short	0x0000
        /*0034*/ 	.byte	0x00, 0xf5, 0x21, 0x00


	//----- nvinfo : EIATTR_SPARSE_MMA_MASK
	.align		4
.L_440:
        /*0038*/ 	.byte	0x03, 0x50
        /*003a*/ 	.short	0x0000


	//----- nvinfo : EIATTR_MAXREG_COUNT
	.align		4
        /*003c*/ 	.byte	0x03, 0x1b
        /*003e*/ 	.short	0x00ff


	//----- nvinfo : EIATTR_NUM_BARRIERS
	.align		4
        /*0040*/ 	.byte	0x02, 0x4c
        /*0042*/ 	.byte	0x01
	.zero		1


	//----- nvinfo : EIATTR_MERCURY_ISA_VERSION
	.align		4
        /*0044*/ 	.byte	0x03, 0x5f
        /*0046*/ 	.short	0x0101


	//----- nvinfo : EIATTR_VRC_CTA_INIT_COUNT
	.align		4
        /*0048*/ 	.byte	0x02, 0x4a
	.zero		1
	.zero		1


	//----- nvinfo : EIATTR_EXIT_INSTR_OFFSETS
	.align		4
        /*004c*/ 	.byte	0x04, 0x1c
        /*004e*/ 	.short	(.L_442 - .L_441)


	//   ....[0]....
.L_441:
        /*0050*/ 	.word	0x00000320


	//   ....[1]....
        /*0054*/ 	.word	0x00000450


	//   ....[2]....
        /*0058*/ 	.word	0x00000c30


	//   ....[3]....
        /*005c*/ 	.word	0x00000c90


	//----- nvinfo : EIATTR_CRS_STACK_SIZE
	.align		4
.L_442:
        /*0060*/ 	.byte	0x04, 0x1e
        /*0062*/ 	.short	(.L_444 - .L_443)
.L_443:
        /*0064*/ 	.word	0x00000000


	//----- nvinfo : EIATTR_CBANK_PARAM_SIZE
	.align		4
.L_444:
        /*0068*/ 	.byte	0x03, 0x19
        /*006a*/ 	.short	0x0014


	//----- nvinfo : EIATTR_PARAM_CBANK
	.align		4
        /*006c*/ 	.byte	0x04, 0x0a
        /*006e*/ 	.short	(.L_446 - .L_445)
	.align		4
.L_445:
        /*0070*/ 	.word	index@(.nv.constant0._Z16reduceSinglePassILj4ELb1EEvPKfPfj)
        /*0074*/ 	.short	0x0380
        /*0076*/ 	.short	0x0014


	//----- nvinfo : EIATTR_SW_WAR
	.align		4
.L_446:
        /*0078*/ 	.byte	0x04, 0x36
        /*007a*/ 	.short	(.L_448 - .L_447)
.L_447:
        /*007c*/ 	.word	0x00000008
.L_448:


//--------------------- .nv.info._Z16reduceSinglePassILj8ELb1EEvPKfPfj --------------------------
	.section	.nv.info._Z16reduceSinglePassILj8ELb1EEvPKfPfj,"",@"SHT_CUDA_INFO"
	.sectionflags	@""
	.align	4


	//----- nvinfo : EIATTR_CUDA_API_VERSION
	.align		4
        /*0000*/ 	.byte	0x04, 0x37
        /*0002*/ 	.short	(.L_450 - .L_449)
.L_449:
        /*0004*/ 	.word	0x00000082


	//----- nvinfo : EIATTR_KPARAM_INFO
	.align		4
.L_450:
        /*0008*/ 	.byte	0x04, 0x17
        /*000a*/ 	.short	(.L_452 - .L_451)
.L_451:
        /*000c*/ 	.word	0x00000000
        /*0010*/ 	.short	0x0002
        /*0012*/ 	.short	0x0010
        /*0014*/ 	.byte	0x00, 0xf0, 0x11, 0x00


	//----- nvinfo : EIATTR_KPARAM_INFO
	.align		4
.L_452:
        /*0018*/ 	.byte	0x04, 0x17
        /*001a*/ 	.short	(.L_454 - .L_453)
.L_453:
        /*001c*/ 	.word	0x00000000
        /*0020*/ 	.short	0x0001
        /*0022*/ 	.short	0x0008
        /*0024*/ 	.byte	0x00, 0xf5, 0x21, 0x00


	//----- nvinfo : EIATTR_KPARAM_INFO
	.align		4
.L_454:
        /*0028*/ 	.byte	0x04, 0x17
        /*002a*/ 	.short	(.L_456 - .L_455)
.L_455:
        /*002c*/ 	.word	0x00000000
        /*0030*/ 	.short	0x0000
        /*0032*/ 	.short	0x0000
        /*0034*/ 	.byte	0x00, 0xf5, 0x21, 0x00


	//----- nvinfo : EIATTR_SPARSE_MMA_MASK
	.align		4
.L_456:
        /*0038*/ 	.byte	0x03, 0x50
        /*003a*/ 	.short	0x0000


	//----- nvinfo : EIATTR_MAXREG_COUNT
	.align		4
        /*003c*/ 	.byte	0x03, 0x1b
        /*003e*/ 	.short	0x00ff


	//----- nvinfo : EIATTR_NUM_BARRIERS
	.align		4
        /*0040*/ 	.byte	0x02, 0x4c
        /*0042*/ 	.byte	0x01
	.zero		1


	//----- nvinfo : EIATTR_MERCURY_ISA_VERSION
	.align		4
        /*0044*/ 	.byte	0x03, 0x5f
        /*0046*/ 	.short	0x0101


	//----- nvinfo : EIATTR_VRC_CTA_INIT_COUNT
	.align		4
        /*0048*/ 	.byte	0x02, 0x4a
	.zero		1
	.zero		1


	//----- nvinfo : EIATTR_EXIT_INSTR_OFFSETS
	.align		4
        /*004c*/ 	.byte	0x04, 0x1c
        /*004e*/ 	.short	(.L_458 - .L_457)


	//   ....[0]....
.L_457:
        /*0050*/ 	.word	0x00000350


	//   ....[1]....
        /*0054*/ 	.word	0x00000480


	//   ....[2]....
        /*0058*/ 	.word	0x00000cc0


	//   ....[3]....
        /*005c*/ 	.word	0x00000d20


	//----- nvinfo : EIATTR_CRS_STACK_SIZE
	.align		4
.L_458:
        /*0060*/ 	.byte	0x04, 0x1e
        /*0062*/ 	.short	(.L_460 - .L_459)
.L_459:
        /*0064*/ 	.word	0x00000000


	//----- nvinfo : EIATTR_CBANK_PARAM_SIZE
	.align		4
.L_460:
        /*0068*/ 	.byte	0x03, 0x19
        /*006a*/ 	.short	0x0014


	//----- nvinfo : EIATTR_PARAM_CBANK
	.align		4
        /*006c*/ 	.byte	0x04, 0x0a
        /*006e*/ 	.short	(.L_462 - .L_461)
	.align		4
.L_461:
        /*0070*/ 	.word	index@(.nv.constant0._Z16reduceSinglePassILj8ELb1EEvPKfPfj)
        /*0074*/ 	.short	0x0380
        /*0076*/ 	.short	0x0014


	//----- nvinfo : EIATTR_SW_WAR
	.align		4
.L_462:
        /*0078*/ 	.byte	0x04, 0x36
        /*007a*/ 	.short	(.L_464 - .L_463)
.L_463:
        /*007c*/ 	.word	0x00000008
.L_464:


//--------------------- .nv.info._Z16reduceSinglePassILj16ELb1EEvPKfPfj --------------------------
	.section	.nv.info._Z16reduceSinglePassILj16ELb1EEvPKfPfj,"",@"SHT_CUDA_INFO"
	.sectionflags	@""
	.align	4


	//----- nvinfo : EIATTR_CUDA_API_VERSION
	.align		4
        /*0000*/ 	.byte	0x04, 0x37
        /*0002*/ 	.short	(.L_466 - .L_465)
.L_465:
        /*0004*/ 	.word	0x00000082


	//----- nvinfo : EIATTR_KPARAM_INFO
	.align		4
.L_466:
        /*0008*/ 	.byte	0x04, 0x17
        /*000a*/ 	.short	(.L_468 - .L_467)
.L_467:
        /*000c*/ 	.word	0x00000000
        /*0010*/ 	.short	0x0002
        /*0012*/ 	.short	0x0010
        /*0014*/ 	.byte	0x00, 0xf0, 0x11, 0x00


	//----- nvinfo : EIATTR_KPARAM_INFO
	.align		4
.L_468:
        /*0018*/ 	.byte	0x04, 0x17
        /*001a*/ 	.short	(.L_470 - .L_469)
.L_469:
        /*001c*/ 	.word	0x00000000
        /*0020*/ 	.short	0x0001
        /*0022*/ 	.short	0x0008
        /*0024*/ 	.byte	0x00, 0xf5, 0x21, 0x00


	//----- nvinfo : EIATTR_KPARAM_INFO
	.align		4
.L_470:
        /*0028*/ 	.byte	0x04, 0x17
        /*002a*/ 	.short	(.L_472 - .L_471)
.L_471:
        /*002c*/ 	.word	0x00000000
        /*0030*/ 	.short	0x0000
        /*0032*/ 	.short	0x0000
        /*0034*/ 	.byte	0x00, 0xf5, 0x21, 0x00


	//----- nvinfo : EIATTR_SPARSE_MMA_MASK
	.align		4
.L_472:
        /*0038*/ 	.byte	0x03, 0x50
        /*003a*/ 	.short	0x0000


	//----- nvinfo : EIATTR_MAXREG_COUNT
	.align		4
        /*003c*/ 	.byte	0x03, 0x1b
        /*003e*/ 	.short	0x00ff


	//----- nvinfo : EIATTR_NUM_BARRIERS
	.align		4
        /*0040*/ 	.byte	0x02, 0x4c
        /*0042*/ 	.byte	0x01
	.zero		1


	//----- nvinfo : EIATTR_MERCURY_ISA_VERSION
	.align		4
        /*0044*/ 	.byte	0x03, 0x5f
        /*0046*/ 	.short	0x0101


	//----- nvinfo : EIATTR_VRC_CTA_INIT_COUNT
	.align		4
        /*0048*/ 	.byte	0x02, 0x4a
	.zero		1
	.zero		1


	//----- nvinfo : EIATTR_EXIT_INSTR_OFFSETS
	.align		4
        /*004c*/ 	.byte	0x04, 0x1c
        /*004e*/ 	.short	(.L_474 - .L_473)


	//   ....[0]....
.L_473:
        /*0050*/ 	.word	0x00000380


	//   ....[1]....
        /*0054*/ 	.word	0x000004b0


	//   ....[2]....
        /*0058*/ 	.word	0x00000d20


	//   ....[3]....
        /*005c*/ 	.word	0x00000d80


	//----- nvinfo : EIATTR_CRS_STACK_SIZE
	.align		4
.L_474:
        /*0060*/ 	.byte	0x04, 0x1e
        /*0062*/ 	.short	(.L_476 - .L_475)
.L_475:
        /*0064*/ 	.word	0x00000000


	//----- nvinfo : EIATTR_CBANK_PARAM_SIZE
	.align		4
.L_476:
        /*0068*/ 	.byte	0x03, 0x19
        /*006a*/ 	.short	0x0014


	//----- nvinfo : EIATTR_PARAM_CBANK
	.align		4
        /*006c*/ 	.byte	0x04, 0x0a
        /*006e*/ 	.short	(.L_478 - .L_477)
	.align		4
.L_477:
        /*0070*/ 	.word	index@(.nv.constant0._Z16reduceSinglePassILj16ELb1EEvPKfPfj)
        /*0074*/ 	.short	0x0380
        /*0076*/ 	.short	0x0014


	//----- nvinfo : EIATTR_SW_WAR
	.align		4
.L_478:
        /*0078*/ 	.byte	0x04, 0x36
        /*007a*/ 	.short	(.L_480 - .L_479)
.L_479:
        /*007c*/ 	.word	0x00000008
.L_480:


//--------------------- .nv.info._Z16reduceSinglePassILj32ELb1EEvPKfPfj --------------------------
	.section	.nv.info._Z16reduceSinglePassILj32ELb1EEvPKfPfj,"",@"SHT_CUDA_INFO"
	.sectionflags	@""
	.align	4


	//----- nvinfo : EIATTR_CUDA_API_VERSION
	.align		4
        /*0000*/ 	.byte	0x04, 0x37
        /*0002*/ 	.short	(.L_482 - .L_481)
.L_481:
        /*0004*/ 	.word	0x00000082


	//----- nvinfo : EIATTR_KPARAM_INFO
	.align		4
.L_482:
        /*0008*/ 	.byte	0x04, 0x17
        /*000a*/ 	.short	(.L_484 - .L_483)
.L_483:
        /*000c*/ 	.word	0x00000000
        /*0010*/ 	.short	0x0002
        /*0012*/ 	.short	0x0010
        /*0014*/ 	.byte	0x00, 0xf0, 0x11, 0x00


	//----- nvinfo : EIATTR_KPARAM_INFO
	.align		4
.L_484:
        /*0018*/ 	.byte	0x04, 0x17
        /*001a*/ 	.short	(.L_486 - .L_485)
.L_485:
        /*001c*/ 	.word	0x00000000
        /*0020*/ 	.short	0x0001
        /*0022*/ 	.short	0x0008
        /*0024*/ 	.byte	0x00, 0xf5, 0x21, 0x00


	//----- nvinfo : EIATTR_KPARAM_INFO
	.align		4
.L_486:
        /*0028*/ 	.byte	0x04, 0x17
        /*002a*/ 	.short	(.L_488 - .L_487)
.L_487:
        /*002c*/ 	.word	0x00000000
        /*0030*/ 	.short	0x0000
        /*0032*/ 	.short	0x0000
        /*0034*/ 	.byte	0x00, 0xf5, 0x21, 0x00


	//----- nvinfo : EIATTR_SPARSE_MMA_MASK
	.align		4
.L_488:
        /*0038*/ 	.byte	0x03, 0x50
        /*003a*/ 	.short	0x0000


	//----- nvinfo : EIATTR_MAXREG_COUNT
	.align		4
        /*003c*/ 	.byte	0x03, 0x1b
        /*003e*/ 	.short	0x00ff


	//----- nvinfo : EIATTR_NUM_BARRIERS
	.align		4
        /*0040*/ 	.byte	0x02, 0x4c
        /*0042*/ 	.byte	0x01
	.zero		1


	//----- nvinfo : EIATTR_MERCURY_ISA_VERSION
	.align		4
        /*0044*/ 	.byte	0x03, 0x5f
        /*0046*/ 	.short	0x0101


	//----- nvinfo : EIATTR_VRC_CTA_INIT_COUNT
	.align		4
        /*0048*/ 	.byte	0x02, 0x4a
	.zero		1
	.zero		1


	//----- nvinfo : EIATTR_EXIT_INSTR_OFFSETS
	.align		4
        /*004c*/ 	.byte	0x04, 0x1c
        /*004e*/ 	.short	(.L_490 - .L_489)


	//   ....[0]....
.L_489:
        /*0050*/ 	.word	0x000003b0


	//   ....[1]....
        /*0054*/ 	.word	0x000004e0


	//   ....[2]....
        /*0058*/ 	.word	0x00000d80


	//   ....[3]....
        /*005c*/ 	.word	0x00000de0


	//----- nvinfo : EIATTR_CRS_STACK_SIZE
	.align		4
.L_490:
        /*0060*/ 	.byte	0x04, 0x1e
        /*0062*/ 	.short	(.L_492 - .L_491)
.L_491:
        /*0064*/ 	.word	0x00000000


	//----- nvinfo : EIATTR_CBANK_PARAM_SIZE
	.align		4
.L_492:
        /*0068*/ 	.byte	0x03, 0x19
        /*006a*/ 	.short	0x0014


	//----- nvinfo : EIATTR_PARAM_CBANK
	.align		4
        /*006c*/ 	.byte	0x04, 0x0a
        /*006e*/ 	.short	(.L_494 - .L_493)
	.align		4
.L_493:
        /*0070*/ 	.word	index@(.nv.constant0._Z16reduceSinglePassILj32ELb1EEvPKfPfj)
        /*0074*/ 	.short	0x0380
        /*0076*/ 	.short	0x0014


	//----- nvinfo : EIATTR_SW_WAR
	.align		4
.L_494:
        /*0078*/ 	.byte	0x04, 0x36
        /*007a*/ 	.short	(.L_496 - .L_495)
.L_495:
        /*007c*/ 	.word	0x00000008
.L_496:


//--------------------- .nv.info._Z16reduceSinglePassILj64ELb1EEvPKfPfj --------------------------
	.section	.nv.info._Z16reduceSinglePassILj64ELb1EEvPKfPfj,"",@"SHT_CUDA_INFO"
	.sectionflags	@""
	.align	4


	//----- nvinfo : EIATTR_CUDA_API_VERSION
	.align		4
        /*0000*/ 	.byte	0x04, 0x37
        /*0002*/ 	.short	(.L_498 - .L_497)
.L_497:
        /*0004*/ 	.word	0x00000082


	//----- nvinfo : EIATTR_KPARAM_INFO
	.align		4
.L_498:
        /*0008*/ 	.byte	0x04, 0x17
        /*000a*/ 	.short	(.L_500 - .L_499)
.L_499:
        /*000c*/ 	.word	0x00000000
        /*0010*/ 	.short	0x0002
        /*0012*/ 	.short	0x0010
        /*0014*/ 	.byte	0x00, 0xf0, 0x11, 0x00


	//----- nvinfo : EIATTR_KPARAM_INFO
	.align		4
.L_500:
        /*0018*/ 	.byte	0x04, 0x17
        /*001a*/ 	.short	(.L_502 - .L_501)
.L_501:
        /*001c*/ 	.word	0x00000000
        /*0020*/ 	.short	0x0001
        /*0022*/ 	.short	0x0008
        /*0024*/ 	.byte	0x00, 0xf5, 0x21, 0x00


	//----- nvinfo : EIATTR_KPARAM_INFO
	.align		4
.L_502:
        /*0028*/ 	.byte	0x04, 0x17
        /*002a*/ 	.short	(.L_504 - .L_503)
.L_503:
        /*002c*/ 	.word	0x00000000
        /*0030*/ 	.short	0x0000
        /*0032*/ 	.short	0x0000
        /*0034*/ 	.byte	0x00, 0xf5, 0x21, 0x00


	//----- nvinfo : EIATTR_SPARSE_MMA_MASK
	.align		4
.L_504:
        /*0038*/ 	.byte	0x03, 0x50
        /*003a*/ 	.short	0x0000


	//----- nvinfo : EIATTR_MAXREG_COUNT
	.align		4
        /*003c*/ 	.byte	0x03, 0x1b
        /*003e*/ 	.short	0x00ff


	//----- nvinfo : EIATTR_NUM_BARRIERS
	.align		4
        /*0040*/ 	.byte	0x02, 0x4c
        /*0042*/ 	.byte	0x01
	.zero		1


	//----- nvinfo : EIATTR_MERCURY_ISA_VERSION
	.align		4
        /*0044*/ 	.byte	0x03, 0x5f
        /*0046*/ 	.short	0x0101


	//----- nvinfo : EIATTR_VRC_CTA_INIT_COUNT
	.align		4
        /*0048*/ 	.byte	0x02, 0x4a
	.zero		1
	.zero		1


	//----- nvinfo : EIATTR_EXIT_INSTR_OFFSETS
	.align		4
        /*004c*/ 	.byte	0x04, 0x1c
        /*004e*/ 	.short	(.L_506 - .L_505)


	//   ....[0]....
.L_505:
        /*0050*/ 	.word	0x000003e0


	//   ....[1]....
        /*0054*/ 	.word	0x00000510


	//   ....[2]....
        /*0058*/ 	.word	0x00000de0


	//   ....[3]....
        /*005c*/ 	.word	0x00000e40


	//----- nvinfo : EIATTR_CRS_STACK_SIZE
	.align		4
.L_506:
        /*0060*/ 	.byte	0x04, 0x1e
        /*0062*/ 	.short	(.L_508 - .L_507)
.L_507:
        /*0064*/ 	.word	0x00000000


	//----- nvinfo : EIATTR_CBANK_PARAM_SIZE
	.align		4
.L_508:
        /*0068*/ 	.byte	0x03, 0x19
        /*006a*/ 	.short	0x0014


	//----- nvinfo : EIATTR_PARAM_CBANK
	.align		4
        /*006c*/ 	.byte	0x04, 0x0a
        /*006e*/ 	.short	(.L_510 - .L_509)
	.align		4
.L_509:
        /*0070*/ 	.word	index@(.nv.constant0._Z16reduceSinglePassILj64ELb1EEvPKfPfj)
        /*0074*/ 	.short	0x0380
        /*0076*/ 	.short	0x0014


	//----- nvinfo : EIATTR_SW_WAR
	.align		4
.L_510:
        /*0078*/ 	.byte	0x04, 0x36
        /*007a*/ 	.short	(.L_512 - .L_511)
.L_511:
        /*007c*/ 	.word	0x00000008
.L_512:


//--------------------- .nv.info._Z16reduceSinglePassILj128ELb1EEvPKfPfj --------------------------
	.section	.nv.info._Z16reduceSinglePassILj128ELb1EEvPKfPfj,"",@"SHT_CUDA_INFO"
	.sectionflags	@""
	.align	4


	//----- nvinfo : EIATTR_CUDA_API_VERSION
	.align		4
        /*0000*/ 	.byte	0x04, 0x37
        /*0002*/ 	.short	(.L_514 - .L_513)
.L_513:
        /*0004*/ 	.word	0x00000082


	//----- nvinfo : EIATTR_KPARAM_INFO
	.align		4
.L_514:
        /*0008*/ 	.byte	0x04, 0x17
        /*000a*/ 	.short	(.L_516 - .L_515)
.L_515:
        /*000c*/ 	.word	0x00000000
        /*0010*/ 	.short	0x0002
        /*0012*/ 	.short	0x0010
        /*0014*/ 	.byte	0x00, 0xf0, 0x11, 0x00


	//----- nvinfo : EIATTR_KPARAM_INFO
	.align		4
.L_516:
        /*0018*/ 	.byte	0x04, 0x17
        /*001a*/ 	.short	(.L_518 - .L_517)
.L_517:
        /*001c*/ 	.word	0x00000000
        /*0020*/ 	.short	0x0001
        /*0022*/ 	.short	0x0008
        /*0024*/ 	.byte	0x00, 0xf5, 0x21, 0x00


	//----- nvinfo : EIATTR_KPARAM_INFO
	.align		4
.L_518:
        /*0028*/ 	.byte	0x04, 0x17
        /*002a*/ 	.short	(.L_520 - .L_519)
.L_519:
        /*002c*/ 	.word	0x00000000
        /*0030*/ 	.short	0x0000
        /*0032*/ 	.short	0x0000
        /*0034*/ 	.byte	0x00, 0xf5, 0x21, 0x00


	//----- nvinfo : EIATTR_SPARSE_MMA_MASK
	.align		4
.L_520:
        /*0038*/ 	.byte	0x03, 0x50
        /*003a*/ 	.short	0x0000


	//----- nvinfo : EIATTR_MAXREG_COUNT
	.align		4
        /*003c*/ 	.byte	0x03, 0x1b
        /*003e*/ 	.short	0x00ff


	//----- nvinfo : EIATTR_NUM_BARRIERS
	.align		4
        /*0040*/ 	.byte	0x02, 0x4c
        /*0042*/ 	.byte	0x01
	.zero		1


	//----- nvinfo : EIATTR_MERCURY_ISA_VERSION
	.align		4
        /*0044*/ 	.byte	0x03, 0x5f
        /*0046*/ 	.short	0x0101


	//----- nvinfo : EIATTR_VRC_CTA_INIT_COUNT
	.align		4
        /*0048*/ 	.byte	0x02, 0x4a
	.zero		1
	.zero		1


	//----- nvinfo : EIATTR_EXIT_INSTR_OFFSETS
	.align		4
        /*004c*/ 	.byte	0x04, 0x1c
        /*004e*/ 	.short	(.L_522 - .L_521)


	//   ....[0]....
.L_521:
        /*0050*/ 	.word	0x00000430


	//   ....[1]....
        /*0054*/ 	.word	0x00000560


	//   ....[2]....
        /*0058*/ 	.word	0x00000e70


	//   ....[3]....
        /*005c*/ 	.word	0x00000ed0


	//----- nvinfo : EIATTR_CRS_STACK_SIZE
	.align		4
.L_522:
        /*0060*/ 	.byte	0x04, 0x1e
        /*0062*/ 	.short	(.L_524 - .L_523)
.L_523:
        /*0064*/ 	.word	0x00000000


	//----- nvinfo : EIATTR_CBANK_PARAM_SIZE
	.align		4
.L_524:
        /*0068*/ 	.byte	0x03, 0x19
        /*006a*/ 	.short	0x0014


	//----- nvinfo : EIATTR_PARAM_CBANK
	.align		4
        /*006c*/ 	.byte	0x04, 0x0a
        /*006e*/ 	.short	(.L_526 - .L_525)
	.align		4
.L_525:
        /*0070*/ 	.word	index@(.nv.constant0._Z16reduceSinglePassILj128ELb1EEvPKfPfj)
        /*0074*/ 	.short	0x0380
        /*0076*/ 	.short	0x0014


	//----- nvinfo : EIATTR_SW_WAR
	.align		4
.L_526:
        /*0078*/ 	.byte	0x04, 0x36
        /*007a*/ 	.short	(.L_528 - .L_527)
.L_527:
        /*007c*/ 	.word	0x00000008
.L_528:


//--------------------- .nv.info._Z16reduceSinglePassILj256ELb1EEvPKfPfj --------------------------
	.section	.nv.info._Z16reduceSinglePassILj256ELb1EEvPKfPfj,"",@"SHT_CUDA_INFO"
	.sectionflags	@""
	.align	4


	//----- nvinfo : EIATTR_CUDA_API_VERSION
	.align		4
        /*0000*/ 	.byte	0x04, 0x37
        /*0002*/ 	.short	(.L_530 - .L_529)
.L_529:
        /*0004*/ 	.word	0x00000082


	//----- nvinfo : EIATTR_KPARAM_INFO
	.align		4
.L_530:
        /*0008*/ 	.byte	0x04, 0x17
        /*000a*/ 	.short	(.L_532 - .L_531)
.L_531:
        /*000c*/ 	.word	0x00000000
        /*0010*/ 	.short	0x0002
        /*0012*/ 	.short	0x0010
        /*0014*/ 	.byte	0x00, 0xf0, 0x11, 0x00


	//----- nvinfo : EIATTR_KPARAM_INFO
	.align		4
.L_532:
        /*0018*/ 	.byte	0x04, 0x17
        /*001a*/ 	.short	(.L_534 - .L_533)
.L_533:
        /*001c*/ 	.word	0x00000000
        /*0020*/ 	.short	0x0001
        /*0022*/ 	.short	0x0008
        /*0024*/ 	.byte	0x00, 0xf5, 0x21, 0x00


	//----- nvinfo : EIATTR_KPARAM_INFO
	.align		4
.L_534:
        /*0028*/ 	.byte	0x04, 0x17
        /*002a*/ 	.short	(.L_536 - .L_535)
.L_535:
        /*002c*/ 	.word	0x00000000
        /*0030*/ 	.short	0x0000
        /*0032*/ 	.short	0x0000
        /*0034*/ 	.byte	0x00, 0xf5, 0x21, 0x00


	//----- nvinfo : EIATTR_SPARSE_MMA_MASK
	.align		4
.L_536:
        /*0038*/ 	.byte	0x03, 0x50
        /*003a*/ 	.short	0x0000


	//----- nvinfo : EIATTR_MAXREG_COUNT
	.align		4
        /*003c*/ 	.byte	0x03, 0x1b
        /*003e*/ 	.short	0x00ff


	//----- nvinfo : EIATTR_NUM_BARRIERS
	.align		4
        /*0040*/ 	.byte	0x02, 0x4c
        /*0042*/ 	.byte	0x01
	.zero		1


	//----- nvinfo : EIATTR_MERCURY_ISA_VERSION
	.align		4
        /*0044*/ 	.byte	0x03, 0x5f
        /*0046*/ 	.short	0x0101


	//----- nvinfo : EIATTR_VRC_CTA_INIT_COUNT
	.align		4
        /*0048*/ 	.byte	0x02, 0x4a
	.zero		1
	.zero		1


	//----- nvinfo : EIATTR_EXIT_INSTR_OFFSETS
	.align		4
        /*004c*/ 	.byte	0x04, 0x1c
        /*004e*/ 	.short	(.L_538 - .L_537)


	//   ....[0]....
.L_537:
        /*0050*/ 	.word	0x00000480


	//   ....[1]....
        /*0054*/ 	.word	0x000005b0


	//   ....[2]....
        /*0058*/ 	.word	0x00000f00


	//   ....[3]....
        /*005c*/ 	.word	0x00000f60


	//----- nvinfo : EIATTR_CRS_STACK_SIZE
	.align		4
.L_538:
        /*0060*/ 	.byte	0x04, 0x1e
        /*0062*/ 	.short	(.L_540 - .L_539)
.L_539:
        /*0064*/ 	.word	0x00000000


	//----- nvinfo : EIATTR_CBANK_PARAM_SIZE
	.align		4
.L_540:
        /*0068*/ 	.byte	0x03, 0x19
        /*006a*/ 	.short	0x0014


	//----- nvinfo : EIATTR_PARAM_CBANK
	.align		4
        /*006c*/ 	.byte	0x04, 0x0a
        /*006e*/ 	.short	(.L_542 - .L_541)
	.align		4
.L_541:
        /*0070*/ 	.word	index@(.nv.constant0._Z16reduceSinglePassILj256ELb1EEvPKfPfj)
        /*0074*/ 	.short	0x0380
        /*0076*/ 	.short	0x0014


	//----- nvinfo : EIATTR_SW_WAR
	.align		4
.L_542:
        /*0078*/ 	.byte	0x04, 0x36
        /*007a*/ 	.short	(.L_544 - .L_543)
.L_543:
        /*007c*/ 	.word	0x00000008
.L_544:


//--------------------- .nv.info._Z16reduceSinglePassILj512ELb1EEvPKfPfj --------------------------
	.section	.nv.info._Z16reduceSinglePassILj512ELb1EEvPKfPfj,"",@"SHT_CUDA_INFO"
	.sectionflags	@""
	.align	4


	//----- nvinfo : EIATTR_CUDA_API_VERSION
	.align		4
        /*0000*/ 	.byte	0x04, 0x37
        /*0002*/ 	.short	(.L_546 - .L_545)
.L_545:
        /*0004*/ 	.word	0x00000082


	//----- nvinfo : EIATTR_KPARAM_INFO
	.align		4
.L_546:
        /*0008*/ 	.byte	0x04, 0x17
        /*000a*/ 	.short	(.L_548 - .L_547)
.L_547:
        /*000c*/ 	.word	0x00000000
        /*0010*/ 	.short	0x0002
        /*0012*/ 	.short	0x0010
        /*0014*/ 	.byte	0x00, 0xf0, 0x11, 0x00


	//----- nvinfo : EIATTR_KPARAM_INFO
	.align		4
.L_548:
        /*0018*/ 	.byte	0x04, 0x17
        /*001a*/ 	.short	(.L_550 - .L_549)
.L_549:
        /*001c*/ 	.word	0x00000000
        /*0020*/ 	.short	0x0001
        /*0022*/ 	.short	0x0008
        /*0024*/ 	.byte	0x00, 0xf5, 0x21, 0x00


	//----- nvinfo : EIATTR_KPARAM_INFO
	.align		4
.L_550:
        /*0028*/ 	.byte	0x04, 0x17
        /*002a*/ 	.short	(.L_552 - .L_551)
.L_551:
        /*002c*/ 	.word	0x00000000
        /*0030*/ 	.short	0x0000
        /*0032*/ 	.short	0x0000
        /*0034*/ 	.byte	0x00, 0xf5, 0x21, 0x00


	//----- nvinfo : EIATTR_SPARSE_MMA_MASK
	.align		4
.L_552:
        /*0038*/ 	.byte	0x03, 0x50
        /*003a*/ 	.short	0x0000


	//----- nvinfo : EIATTR_MAXREG_COUNT
	.align		4
        /*003c*/ 	.byte	0x03, 0x1b
        /*003e*/ 	.short	0x00ff


	//----- nvinfo : EIATTR_NUM_BARRIERS
	.align		4
        /*0040*/ 	.byte	0x02, 0x4c
        /*0042*/ 	.byte	0x01
	.zero		1


	//----- nvinfo : EIATTR_MERCURY_ISA_VERSION
	.align		4
        /*0044*/ 	.byte	0x03, 0x5f
        /*0046*/ 	.short	0x0101


	//----- nvinfo : EIATTR_VRC_CTA_INIT_COUNT
	.align		4
        /*0048*/ 	.byte	0x02, 0x4a
	.zero		1
	.zero		1


	//----- nvinfo : EIATTR_EXIT_INSTR_OFFSETS
	.align		4
        /*004c*/ 	.byte	0x04, 0x1c
        /*004e*/ 	.short	(.L_554 - .L_553)


	//   ....[0]....
.L_553:
        /*0050*/ 	.word	0x000004e0


	//   ....[1]....
        /*0054*/ 	.word	0x00000610


	//   ....[2]....
        /*0058*/ 	.word	0x00000fa0


	//   ....[3]....
        /*005c*/ 	.word	0x00001000


	//----- nvinfo : EIATTR_CRS_STACK_SIZE
	.align		4
.L_554:
        /*0060*/ 	.byte	0x04, 0x1e
        /*0062*/ 	.short	(.L_556 - .L_555)
.L_555:
        /*0064*/ 	.word	0x00000000


	//----- nvinfo : EIATTR_CBANK_PARAM_SIZE
	.align		4
.L_556:
        /*0068*/ 	.byte	0x03, 0x19
        /*006a*/ 	.short	0x0014


	//----- nvinfo : EIATTR_PARAM_CBANK
	.align		4
        /*006c*/ 	.byte	0x04, 0x0a
        /*006e*/ 	.short	(.L_558 - .L_557)
	.align		4
.L_557:
        /*0070*/ 	.word	index@(.nv.constant0._Z16reduceSinglePassILj512ELb1EEvPKfPfj)
        /*0074*/ 	.short	0x0380
        /*0076*/ 	.short	0x0014


	//----- nvinfo : EIATTR_SW_WAR
	.align		4
.L_558:
        /*0078*/ 	.byte	0x04, 0x36
        /*007a*/ 	.short	(.L_560 - .L_559)
.L_559:
        /*007c*/ 	.word	0x00000008
.L_560:


//--------------------- .nv.info._Z15reduceMultiPassILj1ELb0EEvPKfPfj --------------------------
	.section	.nv.info._Z15reduceMultiPassILj1ELb0EEvPKfPfj,"",@"SHT_CUDA_INFO"
	.sectionflags	@""
	.align	4


	//----- nvinfo : EIATTR_CUDA_API_VERSION
	.align		4
        /*0000*/ 	.byte	0x04, 0x37
        /*0002*/ 	.short	(.L_562 - .L_561)
.L_561:
        /*0004*/ 	.word	0x00000082


	//----- nvinfo : EIATTR_KPARAM_INFO
	.align		4
.L_562:
        /*0008*/ 	.byte	0x04, 0x17
        /*000a*/ 	.short	(.L_564 - .L_563)
.L_563:
        /*000c*/ 	.word	0x00000000
        /*0010*/ 	.short	0x0002
        /*0012*/ 	.short	0x0010
        /*0014*/ 	.byte	0x00, 0xf0, 0x11, 0x00


	//----- nvinfo : EIATTR_KPARAM_INFO
	.align		4
.L_564:
        /*0018*/ 	.byte	0x04, 0x17
        /*001a*/ 	.short	(.L_566 - .L_565)
.L_565:
        /*001c*/ 	.word	0x00000000
        /*0020*/ 	.short	0x0001
        /*0022*/ 	.short	0x0008
        /*0024*/ 	.byte	0x00, 0xf5, 0x21, 0x00


	//----- nvinfo : EIATTR_KPARAM_INFO
	.align		4
.L_566:
        /*0028*/ 	.byte	0x04, 0x17
        /*002a*/ 	.short	(.L_568 - .L_567)
.L_567:
        /*002c*/ 	.word	0x00000000
        /*0030*/ 	.short	0x0000
        /*0032*/ 	.short	0x0000
        /*0034*/ 	.byte	0x00, 0xf5, 0x21, 0x00


	//----- nvinfo : EIATTR_SPARSE_MMA_MASK
	.align		4
.L_568:
        /*0038*/ 	.byte	0x03, 0x50
        /*003a*/ 	.short	0x0000


	//----- nvinfo : EIATTR_MAXREG_COUNT
	.align		4
        /*003c*/ 	.byte	0x03, 0x1b
        /*003e*/ 	.short	0x00ff


	//----- nvinfo : EIATTR_NUM_BARRIERS
	.align		4
        /*0040*/ 	.byte	0x02, 0x4c
        /*0042*/ 	.byte	0x01
	.zero		1


	//----- nvinfo : EIATTR_MERCURY_ISA_VERSION
	.align		4
        /*0044*/ 	.byte	0x03, 0x5f
        /*0046*/ 	.short	0x0101


	//----- nvinfo : EIATTR_VRC_CTA_INIT_COUNT
	.align		4
        /*0048*/ 	.byte	0x02, 0x4a
	.zero		1
	.zero		1


	//----- nvinfo : EIATTR_EXIT_INSTR_OFFSETS
	.align		4
        /*004c*/ 	.byte	0x04, 0x1c
        /*004e*/ 	.short	(.L_570 - .L_569)


	//   ....[0]....
.L_569:
        /*0050*/ 	.word	0x00000200


	//   ....[1]....
        /*0054*/ 	.word	0x00000250


	//----- nvinfo : EIATTR_CRS_STACK_SIZE
	.align		4
.L_570:
        /*0058*/ 	.byte	0x04, 0x1e
        /*005a*/ 	.short	(.L_572 - .L_571)
.L_571:
        /*005c*/ 	.word	0x00000000


	//----- nvinfo : EIATTR_CBANK_PARAM_SIZE
	.align		4
.L_572:
        /*0060*/ 	.byte	0x03, 0x19
        /*0062*/ 	.short	0x0014


	//----- nvinfo : EIATTR_PARAM_CBANK
	.align		4
        /*0064*/ 	.byte	0x04, 0x0a
        /*0066*/ 	.short	(.L_574 - .L_573)
	.align		4
.L_573:
        /*0068*/ 	.word	index@(.nv.constant0._Z15reduceMultiPassILj1ELb0EEvPKfPfj)
        /*006c*/ 	.short	0x0380
        /*006e*/ 	.short	0x0014


	//----- nvinfo : EIATTR_SW_WAR
	.align		4
.L_574:
        /*0070*/ 	.byte	0x04, 0x36
        /*0072*/ 	.short	(.L_576 - .L_575)
.L_575:
        /*0074*/ 	.word	0x00000008
.L_576:


//--------------------- .nv.info._Z15reduceMultiPassILj2ELb0EEvPKfPfj --------------------------
	.section	.nv.info._Z15reduceMultiPassILj2ELb0EEvPKfPfj,"",@"SHT_CUDA_INFO"
	.sectionflags	@""
	.align	4


	//----- nvinfo : EIATTR_CUDA_API_VERSION
	.align		4
        /*0000*/ 	.byte	0x04, 0x37
        /*0002*/ 	.short	(.L_578 - .L_577)
.L_577:
        /*0004*/ 	.word	0x00000082


	//----- nvinfo : EIATTR_KPARAM_INFO
	.align		4
.L_578:
        /*0008*/ 	.byte	0x04, 0x17
        /*000a*/ 	.short	(.L_580 - .L_579)
.L_579:
        /*000c*/ 	.word	0x00000000
        /*0010*/ 	.short	0x0002
        /*0012*/ 	.short	0x0010
        /*0014*/ 	.byte	0x00, 0xf0, 0x11, 0x00


	//----- nvinfo : EIATTR_KPARAM_INFO
	.align		4
.L_580:
        /*0018*/ 	.byte	0x04, 0x17
        /*001a*/ 	.short	(.L_582 - .L_581)
.L_581:
        /*001c*/ 	.word	0x00000000
        /*0020*/ 	.short	0x0001
        /*0022*/ 	.short	0x0008
        /*0024*/ 	.byte	0x00, 0xf5, 0x21, 0x00


	//----- nvinfo : EIATTR_KPARAM_INFO
	.align		4
.L_582:
        /*0028*/ 	.byte	0x04, 0x17
        /*002a*/ 	.short	(.L_584 - .L_583)
.L_583:
        /*002c*/ 	.word	0x00000000
        /*0030*/ 	.short	0x0000
        /*0032*/ 	.short	0x0000
        /*0034*/ 	.byte	0x00, 0xf5, 0x21, 0x00


	//----- nvinfo : EIATTR_SPARSE_MMA_MASK
	.align		4
.L_584:
        /*0038*/ 	.byte	0x03, 0x50
        /*003a*/ 	.short	0x0000


	//----- nvinfo : EIATTR_MAXREG_COUNT
	.align		4
        /*003c*/ 	.byte	0x03, 0x1b
        /*003e*/ 	.short	0x00ff


	//----- nvinfo : EIATTR_NUM_BARRIERS
	.align		4
        /*0040*/ 	.byte	0x02, 0x4c
        /*0042*/ 	.byte	0x01
	.zero		1


	//----- nvinfo : EIATTR_MERCURY_ISA_VERSION
	.align		4
        /*0044*/ 	.byte	0x03, 0x5f
        /*0046*/ 	.short	0x0101


	//----- nvinfo : EIATTR_VRC_CTA_INIT_COUNT
	.align		4
        /*0048*/ 	.byte	0x02, 0x4a
	.zero		1
	.zero		1


	//----- nvinfo : EIATTR_EXIT_INSTR_OFFSETS
	.align		4
        /*004c*/ 	.byte	0x04, 0x1c
        /*004e*/ 	.short	(.L_586 - .L_585)


	//   ....[0]....
.L_585:
        /*0050*/ 	.word	0x00000210


	//   ....[1]....
        /*0054*/ 	.word	0x00000260


	//   ....[2]....
        /*0058*/ 	.word	0x000002b0


	//----- nvinfo : EIATTR_CRS_STACK_SIZE
	.align		4
.L_586:
        /*005c*/ 	.byte	0x04, 0x1e
        /*005e*/ 	.short	(.L_588 - .L_587)
.L_587:
        /*0060*/ 	.word	0x00000000


	//----- nvinfo : EIATTR_CBANK_PARAM_SIZE
	.align		4
.L_588:
        /*0064*/ 	.byte	0x03, 0x19
        /*0066*/ 	.short	0x0014


	//----- nvinfo : EIATTR_PARAM_CBANK
	.align		4
        /*0068*/ 	.byte	0x04, 0x0a
        /*006a*/ 	.short	(.L_590 - .L_589)
	.align		4
.L_589:
        /*006c*/ 	.word	index@(.nv.constant0._Z15reduceMultiPassILj2ELb0EEvPKfPfj)
        /*0070*/ 	.short	0x0380
        /*0072*/ 	.short	0x0014


	//----- nvinfo : EIATTR_SW_WAR
	.align		4
.L_590:
        /*0074*/ 	.byte	0x04, 0x36
        /*0076*/ 	.short	(.L_592 - .L_591)
.L_591:
        /*0078*/ 	.word	0x00000008
.L_592:


//--------------------- .nv.info._Z15reduceMultiPassILj4ELb0EEvPKfPfj --------------------------
	.section	.nv.info._Z15reduceMultiPassILj4ELb0EEvPKfPfj,"",@"SHT_CUDA_INFO"
	.sectionflags	@""
	.align	4


	//----- nvinfo : EIATTR_CUDA_API_VERSION
	.align		4
        /*0000*/ 	.byte	0x04, 0x37
        /*0002*/ 	.short	(.L_594 - .L_593)
.L_593:
        /*0004*/ 	.word	0x00000082


	//----- nvinfo : EIATTR_KPARAM_INFO
	.align		4
.L_594:
        /*0008*/ 	.byte	0x04, 0x17
        /*000a*/ 	.short	(.L_596 - .L_595)
.L_595:
        /*000c*/ 	.word	0x00000000
        /*0010*/ 	.short	0x0002
        /*0012*/ 	.short	0x0010
        /*0014*/ 	.byte	0x00, 0xf0, 0x11, 0x00


	//----- nvinfo : EIATTR_KPARAM_INFO
	.align		4
.L_596:
        /*0018*/ 	.byte	0x04, 0x17
        /*001a*/ 	.short	(.L_598 - .L_597)
.L_597:
        /*001c*/ 	.word	0x00000000
        /*0020*/ 	.short	0x0001
        /*0022*/ 	.short	0x0008
        /*0024*/ 	.byte	0x00, 0xf5, 0x21, 0x00


	//----- nvinfo : EIATTR_KPARAM_INFO
	.align		4
.L_598:
        /*0028*/ 	.byte	0x04, 0x17
        /*002a*/ 	.short	(.L_600 - .L_599)
.L_599:
        /*002c*/ 	.word	0x00000000
        /*0030*/ 	.short	0x0000
        /*0032*/ 	.short	0x0000
        /*0034*/ 	.byte	0x00, 0xf5, 0x21, 0x00


	//----- nvinfo : EIATTR_SPARSE_MMA_MASK
	.align		4
.L_600:
        /*0038*/ 	.byte	0x03, 0x50
        /*003a*/ 	.short	0x0000


	//----- nvinfo : EIATTR_MAXREG_COUNT
	.align		4
        /*003c*/ 	.byte	0x03, 0x1b
        /*003e*/ 	.short	0x00ff


	//----- nvinfo : EIATTR_NUM_BARRIERS
	.align		4
        /*0040*/ 	.byte	0x02, 0x4c
        /*0042*/ 	.byte	0x01
	.zero		1


	//----- nvinfo : EIATTR_MERCURY_ISA_VERSION
	.align		4
        /*0044*/ 	.byte	0x03, 0x5f
        /*0046*/ 	.short	0x0101


	//----- nvinfo : EIATTR_VRC_CTA_INIT_COUNT
	.align		4
        /*0048*/ 	.byte	0x02, 0x4a
	.zero		1
	.zero		1


	//----- nvinfo : EIATTR_EXIT_INSTR_OFFSETS
	.align		4
        /*004c*/ 	.byte	0x04, 0x1c
        /*004e*/ 	.short	(.L_602 - .L_601)


	//   ....[0]....
.L_601:
        /*0050*/ 	.word	0x00000210


	//   ....[1]....
        /*0054*/ 	.word	0x00000290


	//   ....[2]....
        /*0058*/ 	.word	0x000002e0


	//----- nvinfo : EIATTR_CRS_STACK_SIZE
	.align		4
.L_602:
        /*005c*/ 	.byte	0x04, 0x1e
        /*005e*/ 	.short	(.L_604 - .L_603)
.L_603:
        /*0060*/ 	.word	0x00000000


	//----- nvinfo : EIATTR_CBANK_PARAM_SIZE
	.align		4
.L_604:
        /*0064*/ 	.byte	0x03, 0x19
        /*0066*/ 	.short	0x0014


	//----- nvinfo : EIATTR_PARAM_CBANK
	.align		4
        /*0068*/ 	.byte	0x04, 0x0a
        /*006a*/ 	.short	(.L_606 - .L_605)
	.align		4
.L_605:
        /*006c*/ 	.word	index@(.nv.constant0._Z15reduceMultiPassILj4ELb0EEvPKfPfj)
        /*0070*/ 	.short	0x0380
        /*0072*/ 	.short	0x0014


	//----- nvinfo : EIATTR_SW_WAR
	.align		4
.L_606:
        /*0074*/ 	.byte	0x04, 0x36
        /*0076*/ 	.short	(.L_608 - .L_607)
.L_607:
        /*0078*/ 	.word	0x00000008
.L_608:


//--------------------- .nv.info._Z15reduceMultiPassILj8ELb0EEvPKfPfj --------------------------
	.section	.nv.info._Z15reduceMultiPassILj8ELb0EEvPKfPfj,"",@"SHT_CUDA_INFO"
	.sectionflags	@""
	.align	4


	//----- nvinfo : EIATTR_CUDA_API_VERSION
	.align		4
        /*0000*/ 	.byte	0x04, 0x37
        /*0002*/ 	.short	(.L_610 - .L_609)
.L_609:
        /*0004*/ 	.word	0x00000082


	//----- nvinfo : EIATTR_KPARAM_INFO
	.align		4
.L_610:
        /*0008*/ 	.byte	0x04, 0x17
        /*000a*/ 	.short	(.L_612 - .L_611)
.L_611:
        /*000c*/ 	.word	0x00000000
        /*0010*/ 	.short	0x0002
        /*0012*/ 	.short	0x0010
        /*0014*/ 	.byte	0x00, 0xf0, 0x11, 0x00


	//----- nvinfo : EIATTR_KPARAM_INFO
	.align		4
.L_612:
        /*0018*/ 	.byte	0x04, 0x17
        /*001a*/ 	.short	(.L_614 - .L_613)
.L_613:
        /*001c*/ 	.word	0x00000000
        /*0020*/ 	.short	0x0001
        /*0022*/ 	.short	0x0008
        /*0024*/ 	.byte	0x00, 0xf5, 0x21, 0x00


	//----- nvinfo : EIATTR_KPARAM_INFO
	.align		4
.L_614:
        /*0028*/ 	.byte	0x04, 0x17
        /*002a*/ 	.short	(.L_616 - .L_615)
.L_615:
        /*002c*/ 	.word	0x00000000
        /*0030*/ 	.short	0x0000
        /*0032*/ 	.short	0x0000
        /*0034*/ 	.byte	0x00, 0xf5, 0x21, 0x00


	//----- nvinfo : EIATTR_SPARSE_MMA_MASK
	.align		4
.L_616:
        /*0038*/ 	.byte	0x03, 0x50
        /*003a*/ 	.short	0x0000


	//----- nvinfo : EIATTR_MAXREG_COUNT
	.align		4
        /*003c*/ 	.byte	0x03, 0x1b
        /*003e*/ 	.short	0x00ff


	//----- nvinfo : EIATTR_NUM_BARRIERS
	.align		4
        /*0040*/ 	.byte	0x02, 0x4c
        /*0042*/ 	.byte	0x01
	.zero		1


	//----- nvinfo : EIATTR_MERCURY_ISA_VERSION
	.align		4
        /*0044*/ 	.byte	0x03, 0x5f
        /*0046*/ 	.short	0x0101


	//----- nvinfo : EIATTR_VRC_CTA_INIT_COUNT
	.align		4
        /*0048*/ 	.byte	0x02, 0x4a
	.zero		1
	.zero		1


	//----- nvinfo : EIATTR_EXIT_INSTR_OFFSETS
	.align		4
        /*004c*/ 	.byte	0x04, 0x1c
        /*004e*/ 	.short	(.L_618 - .L_617)


	//   ....[0]....
.L_617:
        /*0050*/ 	.word	0x00000210


	//   ....[1]....
        /*0054*/ 	.word	0x000002c0


	//   ....[2]....
        /*0058*/ 	.word	0x00000310


	//----- nvinfo : EIATTR_CRS_STACK_SIZE
	.align		4
.L_618:
        /*005c*/ 	.byte	0x04, 0x1e
        /*005e*/ 	.short	(.L_620 - .L_619)
.L_619:
        /*0060*/ 	.word	0x00000000


	//----- nvinfo : EIATTR_CBANK_PARAM_SIZE
	.align		4
.L_620:
        /*0064*/ 	.byte	0x03, 0x19
        /*0066*/ 	.short	0x0014


	//----- nvinfo : EIATTR_PARAM_CBANK
	.align		4
        /*0068*/ 	.byte	0x04, 0x0a
        /*006a*/ 	.short	(.L_622 - .L_621)
	.align		4
.L_621:
        /*006c*/ 	.word	index@(.nv.constant0._Z15reduceMultiPassILj8ELb0EEvPKfPfj)
        /*0070*/ 	.short	0x0380
        /*0072*/ 	.short	0x0014


	//----- nvinfo : EIATTR_SW_WAR
	.align		4
.L_622:
        /*0074*/ 	.byte	0x04, 0x36
        /*0076*/ 	.short	(.L_624 - .L_623)
.L_623:
        /*0078*/ 	.word	0x00000008
.L_624:


//--------------------- .nv.info._Z15reduceMultiPassILj16ELb0EEvPKfPfj --------------------------
	.section	.nv.info._Z15reduceMultiPassILj16ELb0EEvPKfPfj,"",@"SHT_CUDA_INFO"
	.sectionflags	@""
	.align	4


	//----- nvinfo : EIATTR_CUDA_API_VERSION
	.align		4
        /*0000*/ 	.byte	0x04, 0x37
        /*0002*/ 	.short	(.L_626 - .L_625)
.L_625:
        /*0004*/ 	.word	0x00000082


	//----- nvinfo : EIATTR_KPARAM_INFO
	.align		4
.L_626:
        /*0008*/ 	.byte	0x04, 0x17
        /*000a*/ 	.short	(.L_628 - .L_627)
.L_627:
        /*000c*/ 	.word	0x00000000
        /*0010*/ 	.short	0x0002
        /*0012*/ 	.short	0x0010
        /*0014*/ 	.byte	0x00, 0xf0, 0x11, 0x00


	//----- nvinfo : EIATTR_KPARAM_INFO
	.align		4
.L_628:
        /*0018*/ 	.byte	0x04, 0x17
        /*001a*/ 	.short	(.L_630 - .L_629)
.L_629:
        /*001c*/ 	.word	0x00000000
        /*0020*/ 	.short	0x0001
        /*0022*/ 	.short	0x0008
        /*0024*/ 	.byte	0x00, 0xf5, 0x21, 0x00


	//----- nvinfo : EIATTR_KPARAM_INFO
	.align		4
.L_630:
        /*0028*/ 	.byte	0x04, 0x17
        /*002a*/ 	.short	(.L_632 - .L_631)
.L_631:
        /*002c*/ 	.word	0x00000000
        /*0030*/ 	.short	0x0000
        /*0032*/ 	.short	0x0000
        /*0034*/ 	.byte	0x00, 0xf5, 0x21, 0x00


	//----- nvinfo : EIATTR_SPARSE_MMA_MASK
	.align		4
.L_632:
        /*0038*/ 	.byte	0x03, 0x50
        /*003a*/ 	.short	0x0000


	//----- nvinfo : EIATTR_MAXREG_COUNT
	.align		4
        /*003c*/ 	.byte	0x03, 0x1b
        /*003e*/ 	.short	0x00ff


	//----- nvinfo : EIATTR_NUM_BARRIERS
	.align		4
        /*0040*/ 	.byte	0x02, 0x4c
        /*0042*/ 	.byte	0x01
	.zero		1


	//----- nvinfo : EIATTR_MERCURY_ISA_VERSION
	.align		4
        /*0044*/ 	.byte	0x03, 0x5f
        /*0046*/ 	.short	0x0101


	//----- nvinfo : EIATTR_VRC_CTA_INIT_COUNT
	.align		4
        /*0048*/ 	.byte	0x02, 0x4a
	.zero		1
	.zero		1


	//----- nvinfo : EIATTR_EXIT_INSTR_OFFSETS
	.align		4
        /*004c*/ 	.byte	0x04, 0x1c
        /*004e*/ 	.short	(.L_634 - .L_633)


	//   ....[0]....
.L_633:
        /*0050*/ 	.word	0x00000210


	//   ....[1]....
        /*0054*/ 	.word	0x000002f0


	//   ....[2]....
        /*0058*/ 	.word	0x00000340


	//----- nvinfo : EIATTR_CRS_STACK_SIZE
	.align		4
.L_634:
        /*005c*/ 	.byte	0x04, 0x1e
        /*005e*/ 	.short	(.L_636 - .L_635)
.L_635:
        /*0060*/ 	.word	0x00000000


	//----- nvinfo : EIATTR_CBANK_PARAM_SIZE
	.align		4
.L_636:
        /*0064*/ 	.byte	0x03, 0x19
        /*0066*/ 	.short	0x0014


	//----- nvinfo : EIATTR_PARAM_CBANK
	.align		4
        /*0068*/ 	.byte	0x04, 0x0a
        /*006a*/ 	.short	(.L_638 - .L_637)
	.align		4
.L_637:
        /*006c*/ 	.word	index@(.nv.constant0._Z15reduceMultiPassILj16ELb0EEvPKfPfj)
        /*0070*/ 	.short	0x0380
        /*0072*/ 	.short	0x0014


	//----- nvinfo : EIATTR_SW_WAR
	.align		4
.L_638:
        /*0074*/ 	.byte	0x04, 0x36
        /*0076*/ 	.short	(.L_640 - .L_639)
.L_639:
        /*0078*/ 	.word	0x00000008
.L_640:


//--------------------- .nv.info._Z15reduceMultiPassILj32ELb0EEvPKfPfj --------------------------
	.section	.nv.info._Z15reduceMultiPassILj32ELb0EEvPKfPfj,"",@"SHT_CUDA_INFO"
	.sectionflags	@""
	.align	4


	//----- nvinfo : EIATTR_CUDA_API_VERSION
	.align		4
        /*0000*/ 	.byte	0x04, 0x37
        /*0002*/ 	.short	(.L_642 - .L_641)
.L_641:
        /*0004*/ 	.word	0x00000082


	//----- nvinfo : EIATTR_KPARAM_INFO
	.align		4
.L_642:
        /*0008*/ 	.byte	0x04, 0x17
        /*000a*/ 	.short	(.L_644 - .L_643)
.L_643:
        /*000c*/ 	.word	0x00000000
        /*0010*/ 	.short	0x0002
        /*0012*/ 	.short	0x0010
        /*0014*/ 	.byte	0x00, 0xf0, 0x11, 0x00


	//----- nvinfo : EIATTR_KPARAM_INFO
	.align		4
.L_644:
        /*0018*/ 	.byte	0x04, 0x17
        /*001a*/ 	.short	(.L_646 - .L_645)
.L_645:
        /*001c*/ 	.word	0x00000000
        /*0020*/ 	.short	0x0001
        /*0022*/ 	.short	0x0008
        /*0024*/ 	.byte	0x00, 0xf5, 0x21, 0x00


	//----- nvinfo : EIATTR_KPARAM_INFO
	.align		4
.L_646:
        /*0028*/ 	.byte	0x04, 0x17
        /*002a*/ 	.short	(.L_648 - .L_647)
.L_647:
        /*002c*/ 	.word	0x00000000
        /*0030*/ 	.short	0x0000
        /*0032*/ 	.short	0x0000
        /*0034*/ 	.byte	0x00, 0xf5, 0x21, 0x00


	//----- nvinfo : EIATTR_SPARSE_MMA_MASK
	.align		4
.L_648:
        /*0038*/ 	.byte	0x03, 0x50
        /*003a*/ 	.short	0x0000


	//----- nvinfo : EIATTR_MAXREG_COUNT
	.align		4
        /*003c*/ 	.byte	0x03, 0x1b
        /*003e*/ 	.short	0x00ff


	//----- nvinfo : EIATTR_NUM_BARRIERS
	.align		4
        /*0040*/ 	.byte	0x02, 0x4c
        /*0042*/ 	.byte	0x01
	.zero		1


	//----- nvinfo : EIATTR_MERCURY_ISA_VERSION
	.align		4
        /*0044*/ 	.byte	0x03, 0x5f
        /*0046*/ 	.short	0x0101


	//----- nvinfo : EIATTR_VRC_CTA_INIT_COUNT
	.align		4
        /*0048*/ 	.byte	0x02, 0x4a
	.zero		1
	.zero		1


	//----- nvinfo : EIATTR_EXIT_INSTR_OFFSETS
	.align		4
        /*004c*/ 	.byte	0x04, 0x1c
        /*004e*/ 	.short	(.L_650 - .L_649)


	//   ....[0]....
.L_649:
        /*0050*/ 	.word	0x00000210


	//   ....[1]....
        /*0054*/ 	.word	0x00000320


	//   ....[2]....
        /*0058*/ 	.word	0x00000370


	//----- nvinfo : EIATTR_CRS_STACK_SIZE
	.align		4
.L_650:
        /*005c*/ 	.byte	0x04, 0x1e
        /*005e*/ 	.short	(.L_652 - .L_651)
.L_651:
        /*0060*/ 	.word	0x00000000


	//----- nvinfo : EIATTR_CBANK_PARAM_SIZE
	.align		4
.L_652:
        /*0064*/ 	.byte	0x03, 0x19
        /*0066*/ 	.short	0x0014


	//----- nvinfo : EIATTR_PARAM_CBANK
	.align		4
        /*0068*/ 	.byte	0x04, 0x0a
        /*006a*/ 	.short	(.L_654 - .L_653)
	.align		4
.L_653:
        /*006c*/ 	.word	index@(.nv.constant0._Z15reduceMultiPassILj32ELb0EEvPKfPfj)
        /*0070*/ 	.short	0x0380
        /*0072*/ 	.short	0x0014


	//----- nvinfo : EIATTR_SW_WAR
	.align		4
.L_654:
        /*0074*/ 	.byte	0x04, 0x36
        /*0076*/ 	.short	(.L_656 - .L_655)
.L_655:
        /*0078*/ 	.word	0x00000008
.L_656:


//--------------------- .nv.info._Z15reduceMultiPassILj64ELb0EEvPKfPfj --------------------------
	.section	.nv.info._Z15reduceMultiPassILj64ELb0EEvPKfPfj,"",@"SHT_CUDA_INFO"
	.sectionflags	@""
	.align	4


	//----- nvinfo : EIATTR_CUDA_API_VERSION
	.align		4
        /*0000*/ 	.byte	0x04, 0x37
        /*0002*/ 	.short	(.L_658 - .L_657)
.L_657:
        /*0004*/ 	.word	0x00000082


	//----- nvinfo : EIATTR_KPARAM_INFO
	.align		4
.L_658:
        /*0008*/ 	.byte	0x04, 0x17
        /*000a*/ 	.short	(.L_660 - .L_659)
.L_659:
        /*000c*/ 	.word	0x00000000
        /*0010*/ 	.short	0x0002
        /*0012*/ 	.short	0x0010
        /*0014*/ 	.byte	0x00, 0xf0, 0x11, 0x00


	//----- nvinfo : EIATTR_KPARAM_INFO
	.align		4
.L_660:
        /*0018*/ 	.byte	0x04, 0x17
        /*001a*/ 	.short	(.L_662 - .L_661)
.L_661:
        /*001c*/ 	.word	0x00000000
        /*0020*/ 	.short	0x0001
        /*0022*/ 	.short	0x0008
        /*0024*/ 	.byte	0x00, 0xf5, 0x21, 0x00


	//----- nvinfo : EIATTR_KPARAM_INFO
	.align		4
.L_662:
        /*0028*/ 	.byte	0x04, 0x17
        /*002a*/ 	.short	(.L_664 - .L_663)
.L_663:
        /*002c*/ 	.word	0x00000000
        /*0030*/ 	.short	0x0000
        /*0032*/ 	.short	0x0000
        /*0034*/ 	.byte	0x00, 0xf5, 0x21, 0x00


	//----- nvinfo : EIATTR_SPARSE_MMA_MASK
	.align		4
.L_664:
        /*0038*/ 	.byte	0x03, 0x50
        /*003a*/ 	.short	0x0000


	//----- nvinfo : EIATTR_MAXREG_COUNT
	.align		4
        /*003c*/ 	.byte	0x03, 0x1b
        /*003e*/ 	.short	0x00ff


	//----- nvinfo : EIATTR_NUM_BARRIERS
	.align		4
        /*0040*/ 	.byte	0x02, 0x4c
        /*0042*/ 	.byte	0x01
	.zero		1


	//----- nvinfo : EIATTR_MERCURY_ISA_VERSION
	.align		4
        /*0044*/ 	.byte	0x03, 0x5f
        /*0046*/ 	.short	0x0101


	//----- nvinfo : EIATTR_VRC_CTA_INIT_COUNT
	.align		4
        /*0048*/ 	.byte	0x02, 0x4a
	.zero		1
	.zero		1


	//----- nvinfo : EIATTR_EXIT_INSTR_OFFSETS
	.align		4
        /*004c*/ 	.byte	0x04, 0x1c
        /*004e*/ 	.short	(.L_666 - .L_665)


	//   ....[0]....
.L_665:
        /*0050*/ 	.word	0x00000220


	//   ....[1]....
        /*0054*/ 	.word	0x00000360


	//   ....[2]....
        /*0058*/ 	.word	0x000003b0


	//----- nvinfo : EIATTR_CRS_STACK_SIZE
	.align		4
.L_666:
        /*005c*/ 	.byte	0x04, 0x1e
        /*005e*/ 	.short	(.L_668 - .L_667)
.L_667:
        /*0060*/ 	.word	0x00000000


	//----- nvinfo : EIATTR_CBANK_PARAM_SIZE
	.align		4
.L_668:
        /*0064*/ 	.byte	0x03, 0x19
        /*0066*/ 	.short	0x0014


	//----- nvinfo : EIATTR_PARAM_CBANK
	.align		4
        /*0068*/ 	.byte	0x04, 0x0a
        /*006a*/ 	.short	(.L_670 - .L_669)
	.align		4
.L_669:
        /*006c*/ 	.word	index@(.nv.constant0._Z15reduceMultiPassILj64ELb0EEvPKfPfj)
        /*0070*/ 	.short	0x0380
        /*0072*/ 	.short	0x0014


	//----- nvinfo : EIATTR_SW_WAR
	.align		4
.L_670:
        /*0074*/ 	.byte	0x04, 0x36
        /*0076*/ 	.short	(.L_672 - .L_671)
.L_671:
        /*0078*/ 	.word	0x00000008
.L_672:


//--------------------- .nv.info._Z15reduceMultiPassILj128ELb0EEvPKfPfj --------------------------
	.section	.nv.info._Z15reduceMultiPassILj128ELb0EEvPKfPfj,"",@"SHT_CUDA_INFO"
	.sectionflags	@""
	.align	4


	//----- nvinfo : EIATTR_CUDA_API_VERSION
	.align		4
        /*0000*/ 	.byte	0x04, 0x37
        /*0002*/ 	.short	(.L_674 - .L_673)
.L_673:
        /*0004*/ 	.word	0x00000082


	//----- nvinfo : EIATTR_KPARAM_INFO
	.align		4
.L_674:
        /*0008*/ 	.byte	0x04, 0x17
        /*000a*/ 	.short	(.L_676 - .L_675)
.L_675:
        /*000c*/ 	.word	0x00000000
        /*0010*/ 	.short	0x0002
        /*0012*/ 	.short	0x0010
        /*0014*/ 	.byte	0x00, 0xf0, 0x11, 0x00


	//----- nvinfo : EIATTR_KPARAM_INFO
	.align		4
.L_676:
        /*0018*/ 	.byte	0x04, 0x17
        /*001a*/ 	.short	(.L_678 - .L_677)
.L_677:
        /*001c*/ 	.word	0x00000000
        /*0020*/ 	.short	0x0001
        /*0022*/ 	.short	0x0008
        /*0024*/ 	.byte	0x00, 0xf5, 0x21, 0x00


	//----- nvinfo : EIATTR_KPARAM_INFO
	.align		4
.L_678:
        /*0028*/ 	.byte	0x04, 0x17
        /*002a*/ 	.short	(.L_680 - .L_679)
.L_679:
        /*002c*/ 	.word	0x00000000
        /*0030*/ 	.short	0x0000
        /*0032*/ 	.short	0x0000
        /*0034*/ 	.byte	0x00, 0xf5, 0x21, 0x00


	//----- nvinfo : EIATTR_SPARSE_MMA_MASK
	.align		4
.L_680:
        /*0038*/ 	.byte	0x03, 0x50
        /*003a*/ 	.short	0x0000


	//----- nvinfo : EIATTR_MAXREG_COUNT
	.align		4
        /*003c*/ 	.byte	0x03, 0x1b
        /*003e*/ 	.short	0x00ff


	//----- nvinfo : EIATTR_NUM_BARRIERS
	.align		4
        /*0040*/ 	.byte	0x02, 0x4c
        /*0042*/ 	.byte	0x01
	.zero		1


	//----- nvinfo : EIATTR_MERCURY_ISA_VERSION
	.align		4
        /*0044*/ 	.byte	0x03, 0x5f
        /*0046*/ 	.short	0x0101


	//----- nvinfo : EIATTR_VRC_CTA_INIT_COUNT
	.align		4
        /*0048*/ 	.byte	0x02, 0x4a
	.zero		1
	.zero		1


	//----- nvinfo : EIATTR_EXIT_INSTR_OFFSETS
	.align		4
        /*004c*/ 	.byte	0x04, 0x1c
        /*004e*/ 	.short	(.L_682 - .L_681)


	//   ....[0]....
.L_681:
        /*0050*/ 	.word	0x00000280


	//   ....[1]....
        /*0054*/ 	.word	0x000003c0


	//   ....[2]....
        /*0058*/ 	.word	0x00000410


	//----- nvinfo : EIATTR_CRS_STACK_SIZE
	.align		4
.L_682:
        /*005c*/ 	.byte	0x04, 0x1e
        /*005e*/ 	.short	(.L_684 - .L_683)
.L_683:
        /*0060*/ 	.word	0x00000000


	//----- nvinfo : EIATTR_CBANK_PARAM_SIZE
	.align		4
.L_684:
        /*0064*/ 	.byte	0x03, 0x19
        /*0066*/ 	.short	0x0014


	//----- nvinfo : EIATTR_PARAM_CBANK
	.align		4
        /*0068*/ 	.byte	0x04, 0x0a
        /*006a*/ 	.short	(.L_686 - .L_685)
	.align		4
.L_685:
        /*006c*/ 	.word	index@(.nv.constant0._Z15reduceMultiPassILj128ELb0EEvPKfPfj)
        /*0070*/ 	.short	0x0380
        /*0072*/ 	.short	0x0014


	//----- nvinfo : EIATTR_SW_WAR
	.align		4
.L_686:
        /*0074*/ 	.byte	0x04, 0x36
        /*0076*/ 	.short	(.L_688 - .L_687)
.L_687:
        /*0078*/ 	.word	0x00000008
.L_688:


//--------------------- .nv.info._Z15reduceMultiPassILj256ELb0EEvPKfPfj --------------------------
	.section	.nv.info._Z15reduceMultiPassILj256ELb0EEvPKfPfj,"",@"SHT_CUDA_INFO"
	.sectionflags	@""
	.align	4


	//----- nvinfo : EIATTR_CUDA_API_VERSION
	.align		4
        /*0000*/ 	.byte	0x04, 0x37
        /*0002*/ 	.short	(.L_690 - .L_689)
.L_689:
        /*0004*/ 	.word	0x00000082


	//----- nvinfo : EIATTR_KPARAM_INFO
	.align		4
.L_690:
        /*0008*/ 	.byte	0x04, 0x17
        /*000a*/ 	.short	(.L_692 - .L_691)
.L_691:
        /*000c*/ 	.word	0x00000000
        /*0010*/ 	.short	0x0002
        /*0012*/ 	.short	0x0010
        /*0014*/ 	.byte	0x00, 0xf0, 0x11, 0x00


	//----- nvinfo : EIATTR_KPARAM_INFO
	.align		4
.L_692:
        /*0018*/ 	.byte	0x04, 0x17
        /*001a*/ 	.short	(.L_694 - .L_693)
.L_693:
        /*001c*/ 	.word	0x00000000
        /*0020*/ 	.short	0x0001
        /*0022*/ 	.short	0x0008
        /*0024*/ 	.byte	0x00, 0xf5, 0x21, 0x00


	//----- nvinfo : EIATTR_KPARAM_INFO
	.align		4
.L_694:
        /*0028*/ 	.byte	0x04, 0x17
        /*002a*/ 	.short	(.L_696 - .L_695)
.L_695:
        /*002c*/ 	.word	0x00000000
        /*0030*/ 	.short	0x0000
        /*0032*/ 	.short	0x0000
        /*0034*/ 	.byte	0x00, 0xf5, 0x21, 0x00


	//----- nvinfo : EIATTR_SPARSE_MMA_MASK
	.align		4
.L_696:
        /*0038*/ 	.byte	0x03, 0x50
        /*003a*/ 	.short	0x0000


	//----- nvinfo : EIATTR_MAXREG_COUNT
	.align		4
        /*003c*/ 	.byte	0x03, 0x1b
        /*003e*/ 	.short	0x00ff


	//----- nvinfo : EIATTR_NUM_BARRIERS
	.align		4
        /*0040*/ 	.byte	0x02, 0x4c
        /*0042*/ 	.byte	0x01
	.zero		1


	//----- nvinfo : EIATTR_MERCURY_ISA_VERSION
	.align		4
        /*0044*/ 	.byte	0x03, 0x5f
        /*0046*/ 	.short	0x0101


	//----- nvinfo : EIATTR_VRC_CTA_INIT_COUNT
	.align		4
        /*0048*/ 	.byte	0x02, 0x4a
	.zero		1
	.zero		1


	//----- nvinfo : EIATTR_EXIT_INSTR_OFFSETS
	.align		4
        /*004c*/ 	.byte	0x04, 0x1c
        /*004e*/ 	.short	(.L_698 - .L_697)


	//   ....[0]....
.L_697:
        /*0050*/ 	.word	0x000002c0


	//   ....[1]....
        /*0054*/ 	.word	0x00000400


	//   ....[2]....
        /*0058*/ 	.word	0x00000450


	//----- nvinfo : EIATTR_CRS_STACK_SIZE
	.align		4
.L_698:
        /*005c*/ 	.byte	0x04, 0x1e
        /*005e*/ 	.short	(.L_700 - .L_699)
.L_699:
        /*0060*/ 	.word	0x00000000


	//----- nvinfo : EIATTR_CBANK_PARAM_SIZE
	.align		4
.L_700:
        /*0064*/ 	.byte	0x03, 0x19
        /*0066*/ 	.short	0x0014


	//----- nvinfo : EIATTR_PARAM_CBANK
	.align		4
        /*0068*/ 	.byte	0x04, 0x0a
        /*006a*/ 	.short	(.L_702 - .L_701)
	.align		4
.L_701:
        /*006c*/ 	.word	index@(.nv.constant0._Z15reduceMultiPassILj256ELb0EEvPKfPfj)
        /*0070*/ 	.short	0x0380
        /*0072*/ 	.short	0x0014


	//----- nvinfo : EIATTR_SW_WAR
	.align		4
.L_702:
        /*0074*/ 	.byte	0x04, 0x36
        /*0076*/ 	.short	(.L_704 - .L_703)
.L_703:
        /*0078*/ 	.word	0x00000008
.L_704:


//--------------------- .nv.info._Z15reduceMultiPassILj512ELb0EEvPKfPfj --------------------------
	.section	.nv.info._Z15reduceMultiPassILj512ELb0EEvPKfPfj,"",@"SHT_CUDA_INFO"
	.sectionflags	@""
	.align	4


	//----- nvinfo : EIATTR_CUDA_API_VERSION
	.align		4
        /*0000*/ 	.byte	0x04, 0x37
        /*0002*/ 	.short	(.L_706 - .L_705)
.L_705:
        /*0004*/ 	.word	0x00000082


	//----- nvinfo : EIATTR_KPARAM_INFO
	.align		4
.L_706:
        /*0008*/ 	.byte	0x04, 0x17
        /*000a*/ 	.short	(.L_708 - .L_707)
.L_707:
        /*000c*/ 	.word	0x00000000
        /*0010*/ 	.short	0x0002
        /*0012*/ 	.short	0x0010
        /*0014*/ 	.byte	0x00, 0xf0, 0x11, 0x00


	//----- nvinfo : EIATTR_KPARAM_INFO
	.align		4
.L_708:
        /*0018*/ 	.byte	0x04, 0x17
        /*001a*/ 	.short	(.L_710 - .L_709)
.L_709:
        /*001c*/ 	.word	0x00000000
        /*0020*/ 	.short	0x0001
        /*0022*/ 	.short	0x0008
        /*0024*/ 	.byte	0x00, 0xf5, 0x21, 0x00


	//----- nvinfo : EIATTR_KPARAM_INFO
	.align		4
.L_710:
        /*0028*/ 	.byte	0x04, 0x17
        /*002a*/ 	.short	(.L_712 - .L_711)
.L_711:
        /*002c*/ 	.word	0x00000000
        /*0030*/ 	.short	0x0000
        /*0032*/ 	.short	0x0000
        /*0034*/ 	.byte	0x00, 0xf5, 0x21, 0x00


	//----- nvinfo : EIATTR_SPARSE_MMA_MASK
	.align		4
.L_712:
        /*0038*/ 	.byte	0x03, 0x50
        /*003a*/ 	.short	0x0000


	//----- nvinfo : EIATTR_MAXREG_COUNT
	.align		4
        /*003c*/ 	.byte	0x03, 0x1b
        /*003e*/ 	.short	0x00ff


	//----- nvinfo : EIATTR_NUM_BARRIERS
	.align		4
        /*0040*/ 	.byte	0x02, 0x4c
        /*0042*/ 	.byte	0x01
	.zero		1


	//----- nvinfo : EIATTR_MERCURY_ISA_VERSION
	.align		4
        /*0044*/ 	.byte	0x03, 0x5f
        /*0046*/ 	.short	0x0101


	//----- nvinfo : EIATTR_VRC_CTA_INIT_COUNT
	.align		4
        /*0048*/ 	.byte	0x02, 0x4a
	.zero		1
	.zero		1


	//----- nvinfo : EIATTR_EXIT_INSTR_OFFSETS
	.align		4
        /*004c*/ 	.byte	0x04, 0x1c
        /*004e*/ 	.short	(.L_714 - .L_713)


	//   ....[0]....
.L_713:
        /*0050*/ 	.word	0x00000320


	//   ....[1]....
        /*0054*/ 	.word	0x00000460


	//   ....[2]....
        /*0058*/ 	.word	0x000004b0


	//----- nvinfo : EIATTR_CRS_STACK_SIZE
	.align		4
.L_714:
        /*005c*/ 	.byte	0x04, 0x1e
        /*005e*/ 	.short	(.L_716 - .L_715)
.L_715:
        /*0060*/ 	.word	0x00000000


	//----- nvinfo : EIATTR_CBANK_PARAM_SIZE
	.align		4
.L_716:
        /*0064*/ 	.byte	0x03, 0x19
        /*0066*/ 	.short	0x0014


	//----- nvinfo : EIATTR_PARAM_CBANK
	.align		4
        /*0068*/ 	.byte	0x04, 0x0a
        /*006a*/ 	.short	(.L_718 - .L_717)
	.align		4
.L_717:
        /*006c*/ 	.word	index@(.nv.constant0._Z15reduceMultiPassILj512ELb0EEvPKfPfj)
        /*0070*/ 	.short	0x0380
        /*0072*/ 	.short	0x0014


	//----- nvinfo : EIATTR_SW_WAR
	.align		4
.L_718:
        /*0074*/ 	.byte	0x04, 0x36
        /*0076*/ 	.short	(.L_720 - .L_719)
.L_719:
        /*0078*/ 	.word	0x00000008
.L_720:


//--------------------- .nv.info._Z15reduceMultiPassILj1ELb1EEvPKfPfj --------------------------
	.section	.nv.info._Z15reduceMultiPassILj1ELb1EEvPKfPfj,"",@"SHT_CUDA_INFO"
	.sectionflags	@""
	.align	4


	//----- nvinfo : EIATTR_CUDA_API_VERSION
	.align		4
        /*0000*/ 	.byte	0x04, 0x37
        /*0002*/ 	.short	(.L_722 - .L_721)
.L_721:
        /*0004*/ 	.word	0x00000082


	//----- nvinfo : EIATTR_KPARAM_INFO
	.align		4
.L_722:
        /*0008*/ 	.byte	0x04, 0x17
        /*000a*/ 	.short	(.L_724 - .L_723)
.L_723:
        /*000c*/ 	.word	0x00000000
        /*0010*/ 	.short	0x0002
        /*0012*/ 	.short	0x0010
        /*0014*/ 	.byte	0x00, 0xf0, 0x11, 0x00


	//----- nvinfo : EIATTR_KPARAM_INFO
	.align		4
.L_724:
        /*0018*/ 	.byte	0x04, 0x17
        /*001a*/ 	.short	(.L_726 - .L_725)
.L_725:
        /*001c*/ 	.word	0x00000000
        /*0020*/ 	.short	0x0001
        /*0022*/ 	.short	0x0008
        /*0024*/ 	.byte	0x00, 0xf5, 0x21, 0x00


	//----- nvinfo : EIATTR_KPARAM_INFO
	.align		4
.L_726:
        /*0028*/ 	.byte	0x04, 0x17
        /*002a*/ 	.short	(.L_728 - .L_727)
.L_727:
        /*002c*/ 	.word	0x00000000
        /*0030*/ 	.short	0x0000
        /*0032*/ 	.short	0x0000
        /*0034*/ 	.byte	0x00, 0xf5, 0x21, 0x00


	//----- nvinfo : EIATTR_SPARSE_MMA_MASK
	.align		4
.L_728:
        /*0038*/ 	.byte	0x03, 0x50
        /*003a*/ 	.short	0x0000


	//----- nvinfo : EIATTR_MAXREG_COUNT
	.align		4
        /*003c*/ 	.byte	0x03, 0x1b
        /*003e*/ 	.short	0x00ff


	//----- nvinfo : EIATTR_NUM_BARRIERS
	.align		4
        /*0040*/ 	.byte	0x02, 0x4c
        /*0042*/ 	.byte	0x01
	.zero		1


	//----- nvinfo : EIATTR_MERCURY_ISA_VERSION
	.align		4
        /*0044*/ 	.byte	0x03, 0x5f
        /*0046*/ 	.short	0x0101


	//----- nvinfo : EIATTR_VRC_CTA_INIT_COUNT
	.align		4
        /*0048*/ 	.byte	0x02, 0x4a
	.zero		1
	.zero		1


	//----- nvinfo : EIATTR_EXIT_INSTR_OFFSETS
	.align		4
        /*004c*/ 	.byte	0x04, 0x1c
        /*004e*/ 	.short	(.L_730 - .L_729)


	//   ....[0]....
.L_729:
        /*0050*/ 	.word	0x000001d0


	//   ....[1]....
        /*0054*/ 	.word	0x00000220


	//----- nvinfo : EIATTR_CRS_STACK_SIZE
	.align		4
.L_730:
        /*0058*/ 	.byte	0x04, 0x1e
        /*005a*/ 	.short	(.L_732 - .L_731)
.L_731:
        /*005c*/ 	.word	0x00000000


	//----- nvinfo : EIATTR_CBANK_PARAM_SIZE
	.align		4
.L_732:
        /*0060*/ 	.byte	0x03, 0x19
        /*0062*/ 	.short	0x0014


	//----- nvinfo : EIATTR_PARAM_CBANK
	.align		4
        /*0064*/ 	.byte	0x04, 0x0a
        /*0066*/ 	.short	(.L_734 - .L_733)
	.align		4
.L_733:
        /*0068*/ 	.word	index@(.nv.constant0._Z15reduceMultiPassILj1ELb1EEvPKfPfj)
        /*006c*/ 	.short	0x0380
        /*006e*/ 	.short	0x0014


	//----- nvinfo : EIATTR_SW_WAR
	.align		4
.L_734:
        /*0070*/ 	.byte	0x04, 0x36
        /*0072*/ 	.short	(.L_736 - .L_735)
.L_735:
        /*0074*/ 	.word	0x00000008
.L_736:


//--------------------- .nv.info._Z15reduceMultiPassILj2ELb1EEvPKfPfj --------------------------
	.section	.nv.info._Z15reduceMultiPassILj2ELb1EEvPKfPfj,"",@"SHT_CUDA_INFO"
	.sectionflags	@""
	.align	4


	//----- nvinfo : EIATTR_CUDA_API_VERSION
	.align		4
        /*0000*/ 	.byte	0x04, 0x37
        /*0002*/ 	.short	(.L_738 - .L_737)
.L_737:
        /*0004*/ 	.word	0x00000082


	//----- nvinfo : EIATTR_KPARAM_INFO
	.align		4
.L_738:
        /*0008*/ 	.byte	0x04, 0x17
        /*000a*/ 	.short	(.L_740 - .L_739)
.L_739:
        /*000c*/ 	.word	0x00000000
        /*0010*/ 	.short	0x0002
        /*0012*/ 	.short	0x0010
        /*0014*/ 	.byte	0x00, 0xf0, 0x11, 0x00


	//----- nvinfo : EIATTR_KPARAM_INFO
	.align		4
.L_740:
        /*0018*/ 	.byte	0x04, 0x17
        /*001a*/ 	.short	(.L_742 - .L_741)
.L_741:
        /*001c*/ 	.word	0x00000000
        /*0020*/ 	.short	0x0001
        /*0022*/ 	.short	0x0008
        /*0024*/ 	.byte	0x00, 0xf5, 0x21, 0x00


	//----- nvinfo : EIATTR_KPARAM_INFO
	.align		4
.L_742:
        /*0028*/ 	.byte	0x04, 0x17
        /*002a*/ 	.short	(.L_744 - .L_743)
.L_743:
        /*002c*/ 	.word	0x00000000
        /*0030*/ 	.short	0x0000
        /*0032*/ 	.short	0x0000
        /*0034*/ 	.byte	0x00, 0xf5, 0x21, 0x00


	//----- nvinfo : EIATTR_SPARSE_MMA_MASK
	.align		4
.L_744:
        /*0038*/ 	.byte	0x03, 0x50
        /*003a*/ 	.short	0x0000


	//----- nvinfo : EIATTR_MAXREG_COUNT
	.align		4
        /*003c*/ 	.byte	0x03, 0x1b
        /*003e*/ 	.short	0x00ff


	//----- nvinfo : EIATTR_NUM_BARRIERS
	.align		4
        /*0040*/ 	.byte	0x02, 0x4c
        /*0042*/ 	.byte	0x01
	.zero		1


	//----- nvinfo : EIATTR_MERCURY_ISA_VERSION
	.align		4
        /*0044*/ 	.byte	0x03, 0x5f
        /*0046*/ 	.short	0x0101


	//----- nvinfo : EIATTR_VRC_CTA_INIT_COUNT
	.align		4
        /*0048*/ 	.byte	0x02, 0x4a
	.zero		1
	.zero		1


	//----- nvinfo : EIATTR_EXIT_INSTR_OFFSETS
	.align		4
        /*004c*/ 	.byte	0x04, 0x1c
        /*004e*/ 	.short	(.L_746 - .L_745)


	//   ....[0]....
.L_745:
        /*0050*/ 	.word	0x000001f0


	//   ....[1]....
        /*0054*/ 	.word	0x00000240


	//   ....[2]....
        /*0058*/ 	.word	0x00000290


	//----- nvinfo : EIATTR_CRS_STACK_SIZE
	.align		4
.L_746:
        /*005c*/ 	.byte	0x04, 0x1e
        /*005e*/ 	.short	(.L_748 - .L_747)
.L_747:
        /*0060*/ 	.word	0x00000000


	//----- nvinfo : EIATTR_CBANK_PARAM_SIZE
	.align		4
.L_748:
        /*0064*/ 	.byte	0x03, 0x19
        /*0066*/ 	.short	0x0014


	//----- nvinfo : EIATTR_PARAM_CBANK
	.align		4
        /*0068*/ 	.byte	0x04, 0x0a
        /*006a*/ 	.short	(.L_750 - .L_749)
	.align		4
.L_749:
        /*006c*/ 	.word	index@(.nv.constant0._Z15reduceMultiPassILj2ELb1EEvPKfPfj)
        /*0070*/ 	.short	0x0380
        /*0072*/ 	.short	0x0014


	//----- nvinfo : EIATTR_SW_WAR
	.align		4
.L_750:
        /*0074*/ 	.byte	0x04, 0x36
        /*0076*/ 	.short	(.L_752 - .L_751)
.L_751:
        /*0078*/ 	.word	0x00000008
.L_752:


//--------------------- .nv.info._Z15reduceMultiPassILj4ELb1EEvPKfPfj --------------------------
	.section	.nv.info._Z15reduceMultiPassILj4ELb1EEvPKfPfj,"",@"SHT_CUDA_INFO"
	.sectionflags	@""
	.align	4


	//----- nvinfo : EIATTR_CUDA_API_VERSION
	.align		4
        /*0000*/ 	.byte	0x04, 0x37
        /*0002*/ 	.short	(.L_754 - .L_753)
.L_753:
        /*0004*/ 	.word	0x00000082


	//----- nvinfo : EIATTR_KPARAM_INFO
	.align		4
.L_754:
        /*0008*/ 	.byte	0x04, 0x17
        /*000a*/ 	.short	(.L_756 - .L_755)
.L_755:
        /*000c*/ 	.word	0x00000000
        /*0010*/ 	.short	0x0002
        /*0012*/ 	.short	0x0010
        /*0014*/ 	.byte	0x00, 0xf0, 0x11, 0x00


	//----- nvinfo : EIATTR_KPARAM_INFO
	.align		4
.L_756:
        /*0018*/ 	.byte	0x04, 0x17
        /*001a*/ 	.short	(.L_758 - .L_757)
.L_757:
        /*001c*/ 	.word	0x00000000
        /*0020*/ 	.short	0x0001
        /*0022*/ 	.short	0x0008
        /*0024*/ 	.byte	0x00, 0xf5, 0x21, 0x00


	//----- nvinfo : EIATTR_KPARAM_INFO
	.align		4
.L_758:
        /*0028*/ 	.byte	0x04, 0x17
        /*002a*/ 	.short	(.L_760 - .L_759)
.L_759:
        /*002c*/ 	.word	0x00000000
        /*0030*/ 	.short	0x0000
        /*0032*/ 	.short	0x0000
        /*0034*/ 	.byte	0x00, 0xf5, 0x21, 0x00


	//----- nvinfo : EIATTR_SPARSE_MMA_MASK
	.align		4
.L_760:
        /*0038*/ 	.byte	0x03, 0x50
        /*003a*/ 	.short	0x0000


	//----- nvinfo : EIATTR_MAXREG_COUNT
	.align		4
        /*003c*/ 	.byte	0x03, 0x1b
        /*003e*/ 	.short	0x00ff


	//----- nvinfo : EIATTR_NUM_BARRIERS
	.align		4
        /*0040*/ 	.byte	0x02, 0x4c
        /*0042*/ 	.byte	0x01
	.zero		1


	//----- nvinfo : EIATTR_MERCURY_ISA_VERSION
	.align		4
        /*0044*/ 	.byte	0x03, 0x5f
        /*0046*/ 	.short	0x0101


	//----- nvinfo : EIATTR_VRC_CTA_INIT_COUNT
	.align		4
        /*0048*/ 	.byte	0x02, 0x4a
	.zero		1
	.zero		1


	//----- nvinfo : EIATTR_EXIT_INSTR_OFFSETS
	.align		4
        /*004c*/ 	.byte	0x04, 0x1c
        /*004e*/ 	.short	(.L_762 - .L_761)


	//   ....[0]....
.L_761:
        /*0050*/ 	.word	0x000001f0


	//   ....[1]....
        /*0054*/ 	.word	0x00000270


	//   ....[2]....
        /*0058*/ 	.word	0x000002c0


	//----- nvinfo : EIATTR_CRS_STACK_SIZE
	.align		4
.L_762:
        /*005c*/ 	.byte	0x04, 0x1e
        /*005e*/ 	.short	(.L_764 - .L_763)
.L_763:
        /*0060*/ 	.word	0x00000000


	//----- nvinfo : EIATTR_CBANK_PARAM_SIZE
	.align		4
.L_764:
        /*0064*/ 	.byte	0x03, 0x19
        /*0066*/ 	.short	0x0014


	//----- nvinfo : EIATTR_PARAM_CBANK
	.align		4
        /*0068*/ 	.byte	0x04, 0x0a
        /*006a*/ 	.short	(.L_766 - .L_765)
	.align		4
.L_765:
        /*006c*/ 	.word	index@(.nv.constant0._Z15reduceMultiPassILj4ELb1EEvPKfPfj)
        /*0070*/ 	.short	0x0380
        /*0072*/ 	.short	0x0014


	//----- nvinfo : EIATTR_SW_WAR
	.align		4
.L_766:
        /*0074*/ 	.byte	0x04, 0x36
        /*0076*/ 	.short	(.L_768 - .L_767)
.L_767:
        /*0078*/ 	.word	0x00000008
.L_768:


//--------------------- .nv.info._Z15reduceMultiPassILj8ELb1EEvPKfPfj --------------------------
	.section	.nv.info._Z15reduceMultiPassILj8ELb1EEvPKfPfj,"",@"SHT_CUDA_INFO"
	.sectionflags	@""
	.align	4


	//----- nvinfo : EIATTR_CUDA_API_VERSION
	.align		4
        /*0000*/ 	.byte	0x04, 0x37
        /*0002*/ 	.short	(.L_770 - .L_769)
.L_769:
        /*0004*/ 	.word	0x00000082


	//----- nvinfo : EIATTR_KPARAM_INFO
	.align		4
.L_770:
        /*0008*/ 	.byte	0x04, 0x17
        /*000a*/ 	.short	(.L_772 - .L_771)
.L_771:
        /*000c*/ 	.word	0x00000000
        /*0010*/ 	.short	0x0002
        /*0012*/ 	.short	0x0010
        /*0014*/ 	.byte	0x00, 0xf0, 0x11, 0x00


	//----- nvinfo : EIATTR_KPARAM_INFO
	.align		4
.L_772:
        /*0018*/ 	.byte	0x04, 0x17
        /*001a*/ 	.short	(.L_774 - .L_773)
.L_773:
        /*001c*/ 	.word	0x00000000
        /*0020*/ 	.short	0x0001
        /*0022*/ 	.short	0x0008
        /*0024*/ 	.byte	0x00, 0xf5, 0x21, 0x00


	//----- nvinfo : EIATTR_KPARAM_INFO
	.align		4
.L_774:
        /*0028*/ 	.byte	0x04, 0x17
        /*002a*/ 	.short	(.L_776 - .L_775)
.L_775:
        /*002c*/ 	.word	0x00000000
        /*0030*/ 	.short	0x0000
        /*0032*/ 	.short	0x0000
        /*0034*/ 	.byte	0x00, 0xf5, 0x21, 0x00


	//----- nvinfo : EIATTR_SPARSE_MMA_MASK
	.align		4
.L_776:
        /*0038*/ 	.byte	0x03, 0x50
        /*003a*/ 	.short	0x0000


	//----- nvinfo : EIATTR_MAXREG_COUNT
	.align		4
        /*003c*/ 	.byte	0x03, 0x1b
        /*003e*/ 	.short	0x00ff


	//----- nvinfo : EIATTR_NUM_BARRIERS
	.align		4
        /*0040*/ 	.byte	0x02, 0x4c
        /*0042*/ 	.byte	0x01
	.zero		1


	//----- nvinfo : EIATTR_MERCURY_ISA_VERSION
	.align		4
        /*0044*/ 	.byte	0x03, 0x5f
        /*0046*/ 	.short	0x0101


	//----- nvinfo : EIATTR_VRC_CTA_INIT_COUNT
	.align		4
        /*0048*/ 	.byte	0x02, 0x4a
	.zero		1
	.zero		1


	//----- nvinfo : EIATTR_EXIT_INSTR_OFFSETS
	.align		4
        /*004c*/ 	.byte	0x04, 0x1c
        /*004e*/ 	.short	(.L_778 - .L_777)


	//   ....[0]....
.L_777:
        /*0050*/ 	.word	0x000001f0


	//   ....[1]....
        /*0054*/ 	.word	0x000002a0


	//   ....[2]....
        /*0058*/ 	.word	0x000002f0


	//----- nvinfo : EIATTR_CRS_STACK_SIZE
	.align		4
.L_778:
        /*005c*/ 	.byte	0x04, 0x1e
        /*005e*/ 	.short	(.L_780 - .L_779)
.L_779:
        /*0060*/ 	.word	0x00000000


	//----- nvinfo : EIATTR_CBANK_PARAM_SIZE
	.align		4
.L_780:
        /*0064*/ 	.byte	0x03, 0x19
        /*0066*/ 	.short	0x0014


	//----- nvinfo : EIATTR_PARAM_CBANK
	.align		4
        /*0068*/ 	.byte	0x04, 0x0a
        /*006a*/ 	.short	(.L_782 - .L_781)
	.align		4
.L_781:
        /*006c*/ 	.word	index@(.nv.constant0._Z15reduceMultiPassILj8ELb1EEvPKfPfj)
        /*0070*/ 	.short	0x0380
        /*0072*/ 	.short	0x0014


	//----- nvinfo : EIATTR_SW_WAR
	.align		4
.L_782:
        /*0074*/ 	.byte	0x04, 0x36
        /*0076*/ 	.short	(.L_784 - .L_783)
.L_783:
        /*0078*/ 	.word	0x00000008
.L_784:


//--------------------- .nv.info._Z15reduceMultiPassILj16ELb1EEvPKfPfj --------------------------
	.section	.nv.info._Z15reduceMultiPassILj16ELb1EEvPKfPfj,"",@"SHT_CUDA_INFO"
	.sectionflags	@""
	.align	4


	//----- nvinfo : EIATTR_CUDA_API_VERSION
	.align		4
        /*0000*/ 	.byte	0x04, 0x37
        /*0002*/ 	.short	(.L_786 - .L_785)
.L_785:
        /*0004*/ 	.word	0x00000082


	//----- nvinfo : EIATTR_KPARAM_INFO
	.align		4
.L_786:
        /*0008*/ 	.byte	0x04, 0x17
        /*000a*/ 	.short	(.L_788 - .L_787)
.L_787:
        /*000c*/ 	.word	0x00000000
        /*0010*/ 	.short	0x0002
        /*0012*/ 	.short	0x0010
        /*0014*/ 	.byte	0x00, 0xf0, 0x11, 0x00


	//----- nvinfo : EIATTR_KPARAM_INFO
	.align		4
.L_788:
        /*0018*/ 	.byte	0x04, 0x17
        /*001a*/ 	.short	(.L_790 - .L_789)
.L_789:
        /*001c*/ 	.word	0x00000000
        /*0020*/ 	.short	0x0001
        /*0022*/ 	.short	0x0008
        /*0024*/ 	.byte	0x00, 0xf5, 0x21, 0x00


	//----- nvinfo : EIATTR_KPARAM_INFO
	.align		4
.L_790:
        /*0028*/ 	.byte	0x04, 0x17
        /*002a*/ 	.short	(.L_792 - .L_791)
.L_791:
        /*002c*/ 	.word	0x00000000
        /*0030*/ 	.short	0x0000
        /*0032*/ 	.short	0x0000
        /*0034*/ 	.byte	0x00, 0xf5, 0x21, 0x00


	//----- nvinfo : EIATTR_SPARSE_MMA_MASK
	.align		4
.L_792:
        /*0038*/ 	.byte	0x03, 0x50
        /*003a*/ 	.short	0x0000


	//----- nvinfo : EIATTR_MAXREG_COUNT
	.align		4
        /*003c*/ 	.byte	0x03, 0x1b
        /*003e*/ 	.short	0x00ff


	//----- nvinfo : EIATTR_NUM_BARRIERS
	.align		4
        /*0040*/ 	.byte	0x02, 0x4c
        /*0042*/ 	.byte	0x01
	.zero		1


	//----- nvinfo : EIATTR_MERCURY_ISA_VERSION
	.align		4
        /*0044*/ 	.byte	0x03, 0x5f
        /*0046*/ 	.short	0x0101


	//----- nvinfo : EIATTR_VRC_CTA_INIT_COUNT
	.align		4
        /*0048*/ 	.byte	0x02, 0x4a
	.zero		1
	.zero		1


	//----- nvinfo : EIATTR_EXIT_INSTR_OFFSETS
	.align		4
        /*004c*/ 	.byte	0x04, 0x1c
        /*004e*/ 	.short	(.L_794 - .L_793)


	//   ....[0]....
.L_793:
        /*0050*/ 	.word	0x000001f0


	//   ....[1]....
        /*0054*/ 	.word	0x000002d0


	//   ....[2]....
        /*0058*/ 	.word	0x00000320


	//----- nvinfo : EIATTR_CRS_STACK_SIZE
	.align		4
.L_794:
        /*005c*/ 	.byte	0x04, 0x1e
        /*005e*/ 	.short	(.L_796 - .L_795)
.L_795:
        /*0060*/ 	.word	0x00000000


	//----- nvinfo : EIATTR_CBANK_PARAM_SIZE
	.align		4
.L_796:
        /*0064*/ 	.byte	0x03, 0x19
        /*0066*/ 	.short	0x0014


	//----- nvinfo : EIATTR_PARAM_CBANK
	.align		4
        /*0068*/ 	.byte	0x04, 0x0a
        /*006a*/ 	.short	(.L_798 - .L_797)
	.align		4
.L_797:
        /*006c*/ 	.word	index@(.nv.constant0._Z15reduceMultiPassILj16ELb1EEvPKfPfj)
        /*0070*/ 	.short	0x0380
        /*0072*/ 	.short	0x0014


	//----- nvinfo : EIATTR_SW_WAR
	.align		4
.L_798:
        /*0074*/ 	.byte	0x04, 0x36
        /*0076*/ 	.short	(.L_800 - .L_799)
.L_799:
        /*0078*/ 	.word	0x00000008
.L_800:


//--------------------- .nv.info._Z15reduceMultiPassILj32ELb1EEvPKfPfj --------------------------
	.section	.nv.info._Z15reduceMultiPassILj32ELb1EEvPKfPfj,"",@"SHT_CUDA_INFO"
	.sectionflags	@""
	.align	4


	//----- nvinfo : EIATTR_CUDA_API_VERSION
	.align		4
        /*0000*/ 	.byte	0x04, 0x37
        /*0002*/ 	.short	(.L_802 - .L_801)
.L_801:
        /*0004*/ 	.word	0x00000082


	//----- nvinfo : EIATTR_KPARAM_INFO
	.align		4
.L_802:
        /*0008*/ 	.byte	0x04, 0x17
        /*000a*/ 	.short	(.L_804 - .L_803)
.L_803:
        /*000c*/ 	.word	0x00000000
        /*0010*/ 	.short	0x0002
        /*0012*/ 	.short	0x0010
        /*0014*/ 	.byte	0x00, 0xf0, 0x11, 0x00


	//----- nvinfo : EIATTR_KPARAM_INFO
	.align		4
.L_804:
        /*0018*/ 	.byte	0x04, 0x17
        /*001a*/ 	.short	(.L_806 - .L_805)
.L_805:
        /*001c*/ 	.word	0x00000000
        /*0020*/ 	.short	0x0001
        /*0022*/ 	.short	0x0008
        /*0024*/ 	.byte	0x00, 0xf5, 0x21, 0x00


	//----- nvinfo : EIATTR_KPARAM_INFO
	.align		4
.L_806:
        /*0028*/ 	.byte	0x04, 0x17
        /*002a*/ 	.short	(.L_808 - .L_807)
.L_807:
        /*002c*/ 	.word	0x00000000
        /*0030*/ 	.short	0x0000
        /*0032*/ 	.short	0x0000
        /*0034*/ 	.byte	0x00, 0xf5, 0x21, 0x00


	//----- nvinfo : EIATTR_SPARSE_MMA_MASK
	.align		4
.L_808:
        /*0038*/ 	.byte	0x03, 0x50
        /*003a*/ 	.short	0x0000


	//----- nvinfo : EIATTR_MAXREG_COUNT
	.align		4
        /*003c*/ 	.byte	0x03, 0x1b
        /*003e*/ 	.short	0x00ff


	//----- nvinfo : EIATTR_NUM_BARRIERS
	.align		4
        /*0040*/ 	.byte	0x02, 0x4c
        /*0042*/ 	.byte	0x01
	.zero		1


	//----- nvinfo : EIATTR_MERCURY_ISA_VERSION
	.align		4
        /*0044*/ 	.byte	0x03, 0x5f
        /*0046*/ 	.short	0x0101


	//----- nvinfo : EIATTR_VRC_CTA_INIT_COUNT
	.align		4
        /*0048*/ 	.byte	0x02, 0x4a
	.zero		1
	.zero		1


	//----- nvinfo : EIATTR_EXIT_INSTR_OFFSETS
	.align		4
        /*004c*/ 	.byte	0x04, 0x1c
        /*004e*/ 	.short	(.L_810 - .L_809)


	//   ....[0]....
.L_809:
        /*0050*/ 	.word	0x00000200


	//   ....[1]....
        /*0054*/ 	.word	0x00000310


	//   ....[2]....
        /*0058*/ 	.word	0x00000360


	//----- nvinfo : EIATTR_CRS_STACK_SIZE
	.align		4
.L_810:
        /*005c*/ 	.byte	0x04, 0x1e
        /*005e*/ 	.short	(.L_812 - .L_811)
.L_811:
        /*0060*/ 	.word	0x00000000


	//----- nvinfo : EIATTR_CBANK_PARAM_SIZE
	.align		4
.L_812:
        /*0064*/ 	.byte	0x03, 0x19
        /*0066*/ 	.short	0x0014


	//----- nvinfo : EIATTR_PARAM_CBANK
	.align		4
        /*0068*/ 	.byte	0x04, 0x0a
        /*006a*/ 	.short	(.L_814 - .L_813)
	.align		4
.L_813:
        /*006c*/ 	.word	index@(.nv.constant0._Z15reduceMultiPassILj32ELb1EEvPKfPfj)
        /*0070*/ 	.short	0x0380
        /*0072*/ 	.short	0x0014


	//----- nvinfo : EIATTR_SW_WAR
	.align		4
.L_814:
        /*0074*/ 	.byte	0x04, 0x36
        /*0076*/ 	.short	(.L_816 - .L_815)
.L_815:
        /*0078*/ 	.word	0x00000008
.L_816:


//--------------------- .nv.info._Z15reduceMultiPassILj64ELb1EEvPKfPfj --------------------------
	.section	.nv.info._Z15reduceMultiPassILj64ELb1EEvPKfPfj,"",@"SHT_CUDA_INFO"
	.sectionflags	@""
	.align	4


	//----- nvinfo : EIATTR_CUDA_API_VERSION
	.align		4
        /*0000*/ 	.byte	0x04, 0x37
        /*0002*/ 	.short	(.L_818 - .L_817)
.L_817:
        /*0004*/ 	.word	0x00000082


	//----- nvinfo : EIATTR_KPARAM_INFO
	.align		4
.L_818:
        /*0008*/ 	.byte	0x04, 0x17
        /*000a*/ 	.short	(.L_820 - .L_819)
.L_819:
        /*000c*/ 	.word	0x00000000
        /*0010*/ 	.short	0x0002
        /*0012*/ 	.short	0x0010
        /*0014*/ 	.byte	0x00, 0xf0, 0x11, 0x00


	//----- nvinfo : EIATTR_KPARAM_INFO
	.align		4
.L_820:
        /*0018*/ 	.byte	0x04, 0x17
        /*001a*/ 	.short	(.L_822 - .L_821)
.L_821:
        /*001c*/ 	.word	0x00000000
        /*0020*/ 	.short	0x0001
        /*0022*/ 	.short	0x0008
        /*0024*/ 	.byte	0x00, 0xf5, 0x21, 0x00


	//----- nvinfo : EIATTR_KPARAM_INFO
	.align		4
.L_822:
        /*0028*/ 	.byte	0x04, 0x17
        /*002a*/ 	.short	(.L_824 - .L_823)
.L_823:
        /*002c*/ 	.word	0x00000000
        /*0030*/ 	.short	0x0000
        /*0032*/ 	.short	0x0000
        /*0034*/ 	.byte	0x00, 0xf5, 0x21, 0x00


	//----- nvinfo : EIATTR_SPARSE_MMA_MASK
	.align		4
.L_824:
        /*0038*/ 	.byte	0x03, 0x50
        /*003a*/ 	.short	0x0000


	//----- nvinfo : EIATTR_MAXREG_COUNT
	.align		4
        /*003c*/ 	.byte	0x03, 0x1b
        /*003e*/ 	.short	0x00ff


	//----- nvinfo : EIATTR_NUM_BARRIERS
	.align		4
        /*0040*/ 	.byte	0x02, 0x4c
        /*0042*/ 	.byte	0x01
	.zero		1


	//----- nvinfo : EIATTR_MERCURY_ISA_VERSION
	.align		4
        /*0044*/ 	.byte	0x03, 0x5f
        /*0046*/ 	.short	0x0101


	//----- nvinfo : EIATTR_VRC_CTA_INIT_COUNT
	.align		4
        /*0048*/ 	.byte	0x02, 0x4a
	.zero		1
	.zero		1


	//----- nvinfo : EIATTR_EXIT_INSTR_OFFSETS
	.align		4
        /*004c*/ 	.byte	0x04, 0x1c
        /*004e*/ 	.short	(.L_826 - .L_825)


	//   ....[0]....
.L_825:
        /*0050*/ 	.word	0x00000200


	//   ....[1]....
        /*0054*/ 	.word	0x00000340


	//   ....[2]....
        /*0058*/ 	.word	0x00000390


	//----- nvinfo : EIATTR_CRS_STACK_SIZE
	.align		4
.L_826:
        /*005c*/ 	.byte	0x04, 0x1e
        /*005e*/ 	.short	(.L_828 - .L_827)
.L_827:
        /*0060*/ 	.word	0x00000000


	//----- nvinfo : EIATTR_CBANK_PARAM_SIZE
	.align		4
.L_828:
        /*0064*/ 	.byte	0x03, 0x19
        /*0066*/ 	.short	0x0014


	//----- nvinfo : EIATTR_PARAM_CBANK
	.align		4
        /*0068*/ 	.byte	0x04, 0x0a
        /*006a*/ 	.short	(.L_830 - .L_829)
	.align		4
.L_829:
        /*006c*/ 	.word	index@(.nv.constant0._Z15reduceMultiPassILj64ELb1EEvPKfPfj)
        /*0070*/ 	.short	0x0380
        /*0072*/ 	.short	0x0014


	//----- nvinfo : EIATTR_SW_WAR
	.align		4
.L_830:
        /*0074*/ 	.byte	0x04, 0x36
        /*0076*/ 	.short	(.L_832 - .L_831)
.L_831:
        /*0078*/ 	.word	0x00000008
.L_832:


//--------------------- .nv.info._Z15reduceMultiPassILj128ELb1EEvPKfPfj --------------------------
	.section	.nv.info._Z15reduceMultiPassILj128ELb1EEvPKfPfj,"",@"SHT_CUDA_INFO"
	.sectionflags	@""
	.align	4


	//----- nvinfo : EIATTR_CUDA_API_VERSION
	.align		4
        /*0000*/ 	.byte	0x04, 0x37
        /*0002*/ 	.short	(.L_834 - .L_833)
.L_833:
        /*0004*/ 	.word	0x00000082


	//----- nvinfo : EIATTR_KPARAM_INFO
	.align		4
.L_834:
        /*0008*/ 	.byte	0x04, 0x17
        /*000a*/ 	.short	(.L_836 - .L_835)
.L_835:
        /*000c*/ 	.word	0x00000000
        /*0010*/ 	.short	0x0002
        /*0012*/ 	.short	0x0010
        /*0014*/ 	.byte	0x00, 0xf0, 0x11, 0x00


	//----- nvinfo : EIATTR_KPARAM_INFO
	.align		4
.L_836:
        /*0018*/ 	.byte	0x04, 0x17
        /*001a*/ 	.short	(.L_838 - .L_837)
.L_837:
        /*001c*/ 	.word	0x00000000
        /*0020*/ 	.short	0x0001
        /*0022*/ 	.short	0x0008
        /*0024*/ 	.byte	0x00, 0xf5, 0x21, 0x00


	//----- nvinfo : EIATTR_KPARAM_INFO
	.align		4
.L_838:
        /*0028*/ 	.byte	0x04, 0x17
        /*002a*/ 	.short	(.L_840 - .L_839)
.L_839:
        /*002c*/ 	.word	0x00000000
        /*0030*/ 	.short	0x0000
        /*0032*/ 	.short	0x0000
        /*0034*/ 	.byte	0x00, 0xf5, 0x21, 0x00


	//----- nvinfo : EIATTR_SPARSE_MMA_MASK
	.align		4
.L_840:
        /*0038*/ 	.byte	0x03, 0x50
        /*003a*/ 	.short	0x0000


	//----- nvinfo : EIATTR_MAXREG_COUNT
	.align		4
        /*003c*/ 	.byte	0x03, 0x1b
        /*003e*/ 	.short	0x00ff


	//----- nvinfo : EIATTR_NUM_BARRIERS
	.align		4
        /*0040*/ 	.byte	0x02, 0x4c
        /*0042*/ 	.byte	0x01
	.zero		1


	//----- nvinfo : EIATTR_MERCURY_ISA_VERSION
	.align		4
        /*0044*/ 	.byte	0x03, 0x5f
        /*0046*/ 	.short	0x0101


	//----- nvinfo : EIATTR_VRC_CTA_INIT_COUNT
	.align		4
        /*0048*/ 	.byte	0x02, 0x4a
	.zero		1
	.zero		1


	//----- nvinfo : EIATTR_EXIT_INSTR_OFFSETS
	.align		4
        /*004c*/ 	.byte	0x04, 0x1c
        /*004e*/ 	.short	(.L_842 - .L_841)


	//   ....[0]....
.L_841:
        /*0050*/ 	.word	0x00000250


	//   ....[1]....
        /*0054*/ 	.word	0x00000390


	//   ....[2]....
        /*0058*/ 	.word	0x000003e0


	//----- nvinfo : EIATTR_CRS_STACK_SIZE
	.align		4
.L_842:
        /*005c*/ 	.byte	0x04, 0x1e
        /*005e*/ 	.short	(.L_844 - .L_843)
.L_843:
        /*0060*/ 	.word	0x00000000


	//----- nvinfo : EIATTR_CBANK_PARAM_SIZE
	.align		4
.L_844:
        /*0064*/ 	.byte	0x03, 0x19
        /*0066*/ 	.short	0x0014


	//----- nvinfo : EIATTR_PARAM_CBANK
	.align		4
        /*0068*/ 	.byte	0x04, 0x0a
        /*006a*/ 	.short	(.L_846 - .L_845)
	.align		4
.L_845:
        /*006c*/ 	.word	index@(.nv.constant0._Z15reduceMultiPassILj128ELb1EEvPKfPfj)
        /*0070*/ 	.short	0x0380
        /*0072*/ 	.short	0x0014


	//----- nvinfo : EIATTR_SW_WAR
	.align		4
.L_846:
        /*0074*/ 	.byte	0x04, 0x36
        /*0076*/ 	.short	(.L_848 - .L_847)
.L_847:
        /*0078*/ 	.word	0x00000008
.L_848:


//--------------------- .nv.info._Z15reduceMultiPassILj256ELb1EEvPKfPfj --------------------------
	.section	.nv.info._Z15reduceMultiPassILj256ELb1EEvPKfPfj,"",@"SHT_CUDA_INFO"
	.sectionflags	@""
	.align	4


	//----- nvinfo : EIATTR_CUDA_API_VERSION
	.align		4
        /*0000*/ 	.byte	0x04, 0x37
        /*0002*/ 	.short	(.L_850 - .L_849)
.L_849:
        /*0004*/ 	.word	0x00000082


	//----- nvinfo : EIATTR_KPARAM_INFO
	.align		4
.L_850:
        /*0008*/ 	.byte	0x04, 0x17
        /*000a*/ 	.short	(.L_852 - .L_851)
.L_851:
        /*000c*/ 	.word	0x00000000
        /*0010*/ 	.short	0x0002
        /*0012*/ 	.short	0x0010
        /*0014*/ 	.byte	0x00, 0xf0, 0x11, 0x00


	//----- nvinfo : EIATTR_KPARAM_INFO
	.align		4
.L_852:
        /*0018*/ 	.byte	0x04, 0x17
        /*001a*/ 	.short	(.L_854 - .L_853)
.L_853:
        /*001c*/ 	.word	0x00000000
        /*0020*/ 	.short	0x0001
        /*0022*/ 	.short	0x0008
        /*0024*/ 	.byte	0x00, 0xf5, 0x21, 0x00


	//----- nvinfo : EIATTR_KPARAM_INFO
	.align		4
.L_854:
        /*0028*/ 	.byte	0x04, 0x17
        /*002a*/ 	.short	(.L_856 - .L_855)
.L_855:
        /*002c*/ 	.word	0x00000000
        /*0030*/ 	.short	0x0000
        /*0032*/ 	.short	0x0000
        /*0034*/ 	.byte	0x00, 0xf5, 0x21, 0x00


	//----- nvinfo : EIATTR_SPARSE_MMA_MASK
	.align		4
.L_856:
        /*0038*/ 	.byte	0x03, 0x50
        /*003a*/ 	.short	0x0000


	//----- nvinfo : EIATTR_MAXREG_COUNT
	.align		4
        /*003c*/ 	.byte	0x03, 0x1b
        /*003e*/ 	.short	0x00ff


	//----- nvinfo : EIATTR_NUM_BARRIERS
	.align		4
        /*0040*/ 	.byte	0x02, 0x4c
        /*0042*/ 	.byte	0x01
	.zero		1


	//----- nvinfo : EIATTR_MERCURY_ISA_VERSION
	.align		4
        /*0044*/ 	.byte	0x03, 0x5f
        /*0046*/ 	.short	0x0101


	//----- nvinfo : EIATTR_VRC_CTA_INIT_COUNT
	.align		4
        /*0048*/ 	.byte	0x02, 0x4a
	.zero		1
	.zero		1


	//----- nvinfo : EIATTR_EXIT_INSTR_OFFSETS
	.align		4
        /*004c*/ 	.byte	0x04, 0x1c
        /*004e*/ 	.short	(.L_858 - .L_857)


	//   ....[0]....
.L_857:
        /*0050*/ 	.word	0x00000290


	//   ....[1]....
        /*0054*/ 	.word	0x000003d0


	//   ....[2]....
        /*0058*/ 	.word	0x00000420


	//----- nvinfo : EIATTR_CRS_STACK_SIZE
	.align		4
.L_858:
        /*005c*/ 	.byte	0x04, 0x1e
        /*005e*/ 	.short	(.L_860 - .L_859)
.L_859:
        /*0060*/ 	.word	0x00000000


	//----- nvinfo : EIATTR_CBANK_PARAM_SIZE
	.align		4
.L_860:
        /*0064*/ 	.byte	0x03, 0x19
        /*0066*/ 	.short	0x0014


	//----- nvinfo : EIATTR_PARAM_CBANK
	.align		4
        /*0068*/ 	.byte	0x04, 0x0a
        /*006a*/ 	.short	(.L_862 - .L_861)
	.align		4
.L_861:
        /*006c*/ 	.word	index@(.nv.constant0._Z15reduceMultiPassILj256ELb1EEvPKfPfj)
        /*0070*/ 	.short	0x0380
        /*0072*/ 	.short	0x0014


	//----- nvinfo : EIATTR_SW_WAR
	.align		4
.L_862:
        /*0074*/ 	.byte	0x04, 0x36
        /*0076*/ 	.short	(.L_864 - .L_863)
.L_863:
        /*0078*/ 	.word	0x00000008
.L_864:


//--------------------- .nv.info._Z15reduceMultiPassILj512ELb1EEvPKfPfj --------------------------
	.section	.nv.info._Z15reduceMultiPassILj512ELb1EEvPKfPfj,"",@"SHT_CUDA_INFO"
	.sectionflags	@""
	.align	4


	//----- nvinfo : EIATTR_CUDA_API_VERSION
	.align		4
        /*0000*/ 	.byte	0x04, 0x37
        /*0002*/ 	.short	(.L_866 - .L_865)
.L_865:
        /*0004*/ 	.word	0x00000082


	//----- nvinfo : EIATTR_KPARAM_INFO
	.align		4
.L_866:
        /*0008*/ 	.byte	0x04, 0x17
        /*000a*/ 	.short	(.L_868 - .L_867)
.L_867:
        /*000c*/ 	.word	0x00000000
        /*0010*/ 	.short	0x0002
        /*0012*/ 	.short	0x0010
        /*0014*/ 	.byte	0x00, 0xf0, 0x11, 0x00


	//----- nvinfo : EIATTR_KPARAM_INFO
	.align		4
.L_868:
        /*0018*/ 	.byte	0x04, 0x17
        /*001a*/ 	.short	(.L_870 - .L_869)
.L_869:
        /*001c*/ 	.word	0x00000000
        /*0020*/ 	.short	0x0001
        /*0022*/ 	.short	0x0008
        /*0024*/ 	.byte	0x00, 0xf5, 0x21, 0x00


	//----- nvinfo : EIATTR_KPARAM_INFO
	.align		4
.L_870:
        /*0028*/ 	.byte	0x04, 0x17
        /*002a*/ 	.short	(.L_872 - .L_871)
.L_871:
        /*002c*/ 	.word	0x00000000
        /*0030*/ 	.short	0x0000
        /*0032*/ 	.short	0x0000
        /*0034*/ 	.byte	0x00, 0xf5, 0x21, 0x00


	//----- nvinfo : EIATTR_SPARSE_MMA_MASK
	.align		4
.L_872:
        /*0038*/ 	.byte	0x03, 0x50
        /*003a*/ 	.short	0x0000


	//----- nvinfo : EIATTR_MAXREG_COUNT
	.align		4
        /*003c*/ 	.byte	0x03, 0x1b
        /*003e*/ 	.short	0x00ff


	//----- nvinfo : EIATTR_NUM_BARRIERS
	.align		4
        /*0040*/ 	.byte	0x02, 0x4c
        /*0042*/ 	.byte	0x01
	.zero		1


	//----- nvinfo : EIATTR_MERCURY_ISA_VERSION
	.align		4
        /*0044*/ 	.byte	0x03, 0x5f
        /*0046*/ 	.short	0x0101


	//----- nvinfo : EIATTR_VRC_CTA_INIT_COUNT
	.align		4
        /*0048*/ 	.byte	0x02, 0x4a
	.zero		1
	.zero		1


	//----- nvinfo : EIATTR_EXIT_INSTR_OFFSETS
	.align		4
        /*004c*/ 	.byte	0x04, 0x1c
        /*004e*/ 	.short	(.L_874 - .L_873)


	//   ....[0]....
.L_873:
        /*0050*/ 	.word	0x000002f0


	//   ....[1]....
        /*0054*/ 	.word	0x00000430


	//   ....[2]....
        /*0058*/ 	.word	0x00000480


	//----- nvinfo : EIATTR_CRS_STACK_SIZE
	.align		4
.L_874:
        /*005c*/ 	.byte	0x04, 0x1e
        /*005e*/ 	.short	(.L_876 - .L_875)
.L_875:
        /*0060*/ 	.word	0x00000000


	//----- nvinfo : EIATTR_CBANK_PARAM_SIZE
	.align		4
.L_876:
        /*0064*/ 	.byte	0x03, 0x19
        /*0066*/ 	.short	0x0014


	//----- nvinfo : EIATTR_PARAM_CBANK
	.align		4
        /*0068*/ 	.byte	0x04, 0x0a
        /*006a*/ 	.short	(.L_878 - .L_877)
	.align		4
.L_877:
        /*006c*/ 	.word	index@(.nv.constant0._Z15reduceMultiPassILj512ELb1EEvPKfPfj)
        /*0070*/ 	.short	0x0380
        /*0072*/ 	.short	0x0014


	//----- nvinfo : EIATTR_SW_WAR
	.align		4
.L_878:
        /*0074*/ 	.byte	0x04, 0x36
        /*0076*/ 	.short	(.L_880 - .L_879)
.L_879:
        /*0078*/ 	.word	0x00000008
.L_880:


//--------------------- .nv.callgraph             --------------------------
	.section	.nv.callgraph,"",@"SHT_CUDA_CALLGRAPH"
	.align	4
	.sectionentsize	8
	.align		4
        /*0000*/ 	.word	0x00000000
	.align		4
        /*0004*/ 	.word	0xffffffff
	.align		4
        /*0008*/ 	.word	0x00000000
	.align		4
        /*000c*/ 	.word	0xfffffffe
	.align		4
        /*0010*/ 	.word	0x00000000
	.align		4
        /*0014*/ 	.word	0xfffffffd
	.align		4
        /*0018*/ 	.word	0x00000000
	.align		4
        /*001c*/ 	.word	0xfffffffc


//--------------------- .nv.constant4             --------------------------
	.section	.nv.constant4,"a",@progbits
	.align	8
	.align		8
.nv.constant4:
        /*0000*/ 	.dword	retirementCount


//--------------------- .text._Z16reduceSinglePassILj1ELb0EEvPKfPfj --------------------------
	.section	.text._Z16reduceSinglePassILj1ELb0EEvPKfPfj,"ax",@progbits
	.align	128
        .global         _Z16reduceSinglePassILj1ELb0EEvPKfPfj
        .type           _Z16reduceSinglePassILj1ELb0EEvPKfPfj,@function
        .size           _Z16reduceSinglePassILj1ELb0EEvPKfPfj,(.L_x_464 - _Z16reduceSinglePassILj1ELb0EEvPKfPfj)
        .other          _Z16reduceSinglePassILj1ELb0EEvPKfPfj,@"STO_CUDA_ENTRY STV_DEFAULT"
_Z16reduceSinglePassILj1ELb0EEvPKfPfj:
.text._Z16reduceSinglePassILj1ELb0EEvPKfPfj:
[----:B------:R-:W-:Y:S01]  /*0000*/  LDC R1, c[0x0][0x37c] ;  /* 0x0000df00ff017b82 */ /* 0x000fe20000000800 */
[----:B------:R-:W0:Y:S01]  /*0010*/  S2R R6, SR_TID.X ;  /* 0x0000000000067919 */ /* 0x000e220000002100 */
[----:B------:R-:W1:Y:S06]  /*0020*/  LDCU UR6, c[0x0][0x390] ;  /* 0x00007200ff0677ac */ /* 0x000e6c0008000800 */
[----:B------:R-:W2:Y:S01]  /*0030*/  LDC R3, c[0x0][0x370] ;  /* 0x0000dc00ff037b82 */ /* 0x000ea20000000800 */
[----:B------:R-:W-:Y:S01]  /*0040*/  MOV R11, 0x400 ;  /* 0x00000400000b7802 */ /* 0x000fe20000000f00 */
[----:B------:R-:W3:Y:S01]  /*0050*/  S2R R13, SR_CTAID.X ;  /* 0x00000000000d7919 */ /* 0x000ee20000002500 */
[----:B------:R-:W4:Y:S01]  /*0060*/  LDCU.64 UR4, c[0x0][0x358] ;  /* 0x00006b00ff0477ac */ /* 0x000f220008000a00 */
[----:B------:R-:W-:Y:S01]  /*0070*/  BSSY.RECONVERGENT B0, `(.L_x_0) ;  /* 0x0000018000007945 */ /* 0x000fe20003800200 */
[----:B------:R-:W-:Y:S01]  /*0080*/  IADD3 R0, PT, PT, R11, 0x10, RZ ;  /* 0x000000100b007810 */ /* 0x000fe20007ffe0ff */
[----:B------:R-:W5:Y:S01]  /*0090*/  S2R R14, SR_CgaCtaId ;  /* 0x00000000000e7919 */ /* 0x000f620000008800 */
[----:B------:R-:W-:Y:S01]  /*00a0*/  HFMA2 R7, -RZ, RZ, 0, 0 ;  /* 0x00000000ff077431 */ /* 0x000fe200000001ff */
[----:B0-----:R-:W-:-:S02]  /*00b0*/  ISETP.NE.AND P0, PT, R6, RZ, PT ;  /* 0x000000ff0600720c */ /* 0x001fc40003f05270 */
[----:B---3--:R-:W-:-:S04]  /*00c0*/  LEA R2, R13, R6, 0x1 ;  /* 0x000000060d027211 */ /* 0x008fc800078e08ff */
[----:B-1----:R-:W-:Y:S01]  /*00d0*/  ISETP.GE.U32.AND P1, PT, R2, UR6, PT ;  /* 0x0000000602007c0c */ /* 0x002fe2000bf26070 */
[----:B------:R-:W0:Y:S01]  /*00e0*/  LDCU UR6, c[0x0][0x390] ;  /* 0x00007200ff0677ac */ /* 0x000e220008000800 */
[----:B-----5:R-:W-:-:S05]  /*00f0*/  LEA R5, R14, R0, 0x18 ;  /* 0x000000000e057211 */ /* 0x020fca00078ec0ff */
[----:B------:R-:W-:Y:S01]  /*0100*/  @!P0 LEA R15, R14, R11, 0x18 ;  /* 0x0000000b0e0f8211 */ /* 0x000fe200078ec0ff */
[----:B------:R-:W-:-:S05]  /*0110*/  IMAD R0, R6, 0x4, R5 ;  /* 0x0000000406007824 */ /* 0x000fca00078e0205 */
[----:B--2-4-:R-:W-:Y:S05]  /*0120*/  @P1 BRA `(.L_x_1) ;  /* 0x0000000000301947 */ /* 0x014fea0003800000 */
[----:B------:R-:W1:Y:S01]  /*0130*/  LDC.64 R4, c[0x0][0x380] ;  /* 0x0000e000ff047b82 */ /* 0x000e620000000a00 */
[----:B------:R-:W-:-:S07]  /*0140*/  IMAD.MOV.U32 R7, RZ, RZ, RZ ;  /* 0x000000ffff077224 */ /* 0x000fce00078e00ff */
.L_x_2:
[----:B------:R-:W-:-:S04]  /*0150*/  IADD3 R8, PT, PT, R2, 0x1, RZ ;  /* 0x0000000102087810 */ /* 0x000fc80007ffe0ff */
[----:B0-----:R-:W-:Y:S01]  /*0160*/  ISETP.GE.U32.AND P1, PT, R8, UR6, PT ;  /* 0x0000000608007c0c */ /* 0x001fe2000bf26070 */
[----:B-1----:R-:W-:-:S05]  /*0170*/  IMAD.WIDE.U32 R8, R2, 0x4, R4 ;  /* 0x0000000402087825 */ /* 0x002fca00078e0004 */
[----:B------:R-:W2:Y:S07]  /*0180*/  LDG.E R10, desc[UR4][R8.64] ;  /* 0x00000004080a7981 */ /* 0x000eae000c1e1900 */
[----:B------:R-:W3:Y:S01]  /*0190*/  @!P1 LDG.E R12, desc[UR4][R8.64+0x4] ;  /* 0x00000404080c9981 */ /* 0x000ee2000c1e1900 */
[----:B------:R-:W-:-:S04]  /*01a0*/  LEA R2, R3, R2, 0x1 ;  /* 0x0000000203027211 */ /* 0x000fc800078e08ff */
[----:B------:R-:W-:Y:S01]  /*01b0*/  ISETP.GE.U32.AND P2, PT, R2, UR6, PT ;  /* 0x0000000602007c0c */ /* 0x000fe2000bf46070 */
[----:B--2---:R-:W-:-:S04]  /*01c0*/  FADD R7, R10, R7 ;  /* 0x000000070a077221 */ /* 0x004fc80000000000 */
[----:B---3--:R-:W-:-:S08]  /*01d0*/  @!P1 FADD R7, R7, R12 ;  /* 0x0000000c07079221 */ /* 0x008fd00000000000 */
[----:B------:R-:W-:Y:S05]  /*01e0*/  @!P2 BRA `(.L_x_2) ;  /* 0xfffffffc00d8a947 */ /* 0x000fea000383ffff */
.L_x_1:
[----:B0-----:R-:W-:Y:S05]  /*01f0*/  BSYNC.RECONVERGENT B0 ;  /* 0x0000000000007941 */ /* 0x001fea0003800200 */
.L_x_0:
[----:B------:R-:W-:Y:S01]  /*0200*/  STS [R0], R7 ;  /* 0x0000000700007388 */ /* 0x000fe20000000800 */
[----:B------:R-:W0:Y:S08]  /*0210*/  @!P0 LDC.64 R4, c[0x0][0x388] ;  /* 0x0000e200ff048b82 */ /* 0x000e300000000a00 */
[----:B------:R-:W-:Y:S01]  /*0220*/  BAR.SYNC.DEFER_BLOCKING 0x0 ;  /* 0x0000000000007b1d */ /* 0x000fe20000010000 */
[----:B------:R-:W-:Y:S01]  /*0230*/  ISETP.GE.U32.AND P1, PT, R3, 0x2, PT ;  /* 0x000000020300780c */ /* 0x000fe20003f26070 */
[----:B0-----:R-:W-:-:S04]  /*0240*/  @!P0 IMAD.WIDE.U32 R4, R13, 0x4, R4 ;  /* 0x000000040d048825 */ /* 0x001fc800078e0004 */
[----:B------:R-:W0:Y:S04]  /*0250*/  @!P0 LDS R9, [R15+0x10] ;  /* 0x000010000f098984 */ /* 0x000e280000000800 */
[----:B0-----:R0:W-:Y:S04]  /*0260*/  @!P0 STG.E desc[UR4][R4.64], R9 ;  /* 0x0000000904008986 */ /* 0x0011e8000c101904 */
[----:B------:R-:W-:Y:S05]  /*0270*/  @!P1 EXIT ;  /* 0x000000000000994d */ /* 0x000fea0003800000 */
[----:B0-----:R-:W-:Y:S01]  /*0280*/  LEA R4, R14, R11, 0x18 ;  /* 0x0000000b0e047211 */ /* 0x001fe200078ec0ff */
[----:B------:R-:W-:Y:S06]  /*0290*/  MEMBAR.SC.GPU ;  /* 0x0000000000007992 */ /* 0x000fec0000002000 */
[----:B------:R-:W-:-:S00]  /*02a0*/  ERRBAR ;  /* 0x00000000000079ab */ /* 0x000fc00000000000 */
[----:B------:R-:W-:Y:S06]  /*02b0*/  CGAERRBAR ;  /* 0x00000000000075ab */ /* 0x000fec0000000000 */
[----:B------:R-:W-:Y:S01]  /*02c0*/  CCTL.IVALL ;  /* 0x00000000ff00798f */ /* 0x000fe20002000000 */
[----:B------:R-:W-:Y:S04]  /*02d0*/  BSSY.RECONVERGENT B0, `(.L_x_3) ;  /* 0x0000009000007945 */ /* 0x000fe80003800200 */
[----:B------:R-:W-:Y:S05]  /*02e0*/  @P0 BRA `(.L_x_4) ;  /* 0x00000000001c0947 */ /* 0x000fea0003800000 */
[----:B------:R-:W0:Y:S02]  /*02f0*/  LDC.64 R8, c[0x4][RZ] ;  /* 0x01000000ff087b82 */ /* 0x000e240000000a00 */
[----:B0-----:R-:W2:Y:S01]  /*0300*/  ATOMG.E.INC.STRONG.GPU PT, R8, desc[UR4][R8.64], R3 ;  /* 0x80000003080879a8 */ /* 0x001ea200099ef104 */
[----:B------:R-:W-:Y:S01]  /*0310*/  VIADD R5, R3, 0xffffffff ;  /* 0xffffffff03057836 */ /* 0x000fe20000000000 */
[----:B------:R-:W-:-:S04]  /*0320*/  LEA R11, R14, R11, 0x18 ;  /* 0x0000000b0e0b7211 */ /* 0x000fc800078ec0ff */
[----:B--2---:R-:W-:-:S04]  /*0330*/  ISETP.NE.AND P1, PT, R8, R5, PT ;  /* 0x000000050800720c */ /* 0x004fc80003f25270 */
[----:B------:R-:W-:-:S05]  /*0340*/  SEL R2, RZ, 0x1, P1 ;  /* 0x00000001ff027807 */ /* 0x000fca0000800000 */
[----:B------:R0:W-:Y:S04]  /*0350*/  STS.U8 [R11], R2 ;  /* 0x000000020b007388 */ /* 0x0001e80000000000 */
.L_x_4:
[----:B------:R-:W-:Y:S05]  /*0360*/  BSYNC.RECONVERGENT B0 ;  /* 0x0000000000007941 */ /* 0x000fea0003800200 */
.L_x_3:
[----:B------:R-:W-:Y:S06]  /*0370*/  BAR.SYNC.DEFER_BLOCKING 0x0 ;  /* 0x0000000000007b1d */ /* 0x000fec0000010000 */
[----:B0-----:R-:W0:Y:S02]  /*0380*/  LDS.U8 R2, [R4] ;  /* 0x0000000004027984 */ /* 0x001e240000000000 */
[----:B0-----:R-:W-:-:S13]  /*0390*/  ISETP.NE.AND P1, PT, R2, RZ, PT ;  /* 0x000000ff0200720c */ /* 0x001fda0003f25270 */
[----:B------:R-:W-:Y:S05]  /*03a0*/  @!P1 EXIT ;  /* 0x000000000000994d */ /* 0x000fea0003800000 */
[----:B------:R-:W-:Y:S01]  /*03b0*/  ISETP.GE.U32.AND P1, PT, R6, R3, PT ;  /* 0x000000030600720c */ /* 0x000fe20003f26070 */
[----:B------:R-:W-:Y:S01]  /*03c0*/  BSSY.RECONVERGENT B0, `(.L_x_5) ;  /* 0x0000072000007945 */ /* 0x000fe20003800200 */
[----:B------:R-:W-:-:S11]  /*03d0*/  HFMA2 R5, -RZ, RZ, 0, 0 ;  /* 0x00000000ff057431 */ /* 0x000fd600000001ff */
[----:B------:R-:W-:Y:S05]  /*03e0*/  @P1 BRA `(.L_x_6) ;  /* 0x0000000400bc1947 */ /* 0x000fea0003800000 */
[C---:B------:R-:W-:Y:S01]  /*03f0*/  IADD3 R7, PT, PT, -R6.reuse, R3, RZ ;  /* 0x0000000306077210 */ /* 0x040fe20007ffe1ff */
[----:B------:R-:W-:Y:S01]  /*0400*/  IMAD.IADD R3, R6, 0x1, -R3 ;  /* 0x0000000106037824 */ /* 0x000fe200078e0a03 */
[----:B------:R-:W-:Y:S01]  /*0410*/  BSSY.RECONVERGENT B1, `(.L_x_7) ;  /* 0x0000033000017945 */ /* 0x000fe20003800200 */
[----:B------:R-:W-:Y:S02]  /*0420*/  MOV R5, RZ ;  /* 0x000000ff00057202 */ /* 0x000fe40000000f00 */
[----:B------:R-:W-:Y:S02]  /*0430*/  LOP3.LUT R21, R7, 0xf, RZ, 0xc0, !PT ;  /* 0x0000000f07157812 */ /* 0x000fe400078ec0ff */
[----:B------:R-:W-:Y:S02]  /*0440*/  ISETP.GT.U32.AND P2, PT, R3, -0x10, PT ;  /* 0xfffffff00300780c */ /* 0x000fe40003f44070 */
[----:B------:R-:W-:-:S11]  /*0450*/  ISETP.NE.AND P1, PT, R21, RZ, PT ;  /* 0x000000ff1500720c */ /* 0x000fd60003f25270 */
[----:B------:R-:W-:Y:S05]  /*0460*/  @P2 BRA `(.L_x_8) ;  /* 0x0000000000b42947 */ /* 0x000fea0003800000 */
[----:B------:R-:W0:Y:S01]  /*0470*/  LDC.64 R2, c[0x0][0x388] ;  /* 0x0000e200ff027b82 */ /* 0x000e220000000a00 */
[----:B------:R-:W-:Y:S01]  /*0480*/  LOP3.LUT R11, R7, 0x7ffffff0, RZ, 0xc0, !PT ;  /* 0x7ffffff0070b7812 */ /* 0x000fe200078ec0ff */
[----:B------:R-:W-:-:S03]  /*0490*/  IMAD.MOV.U32 R5, RZ, RZ, RZ ;  /* 0x000000ffff057224 */ /* 0x000fc600078e00ff */
[----:B------:R-:W-:Y:S01]  /*04a0*/  IADD3 R11, PT, PT, -R11, RZ, RZ ;  /* 0x000000ff0b0b7210 */ /* 0x000fe20007ffe1ff */
[----:B0-----:R-:W-:-:S03]  /*04b0*/  IMAD.WIDE.U32 R2, R6, 0x4, R2 ;  /* 0x0000000406027825 */ /* 0x001fc600078e0002 */
[----:B------:R-:W-:-:S04]  /*04c0*/  IADD3 R2, P2, PT, R2, 0x20, RZ ;  /* 0x0000002002027810 */ /* 0x000fc80007f5e0ff */
[----:B------:R-:W-:-:S09]  /*04d0*/  IADD3.X R3, PT, PT, RZ, R3, RZ, P2, !PT ;  /* 0x00000003ff037210 */ /* 0x000fd200017fe4ff */
.L_x_9:
[----:B------:R-:W2:Y:S04]  /*04e0*/  LDG.E R20, desc[UR4][R2.64+-0x20] ;  /* 0xffffe00402147981 */ /* 0x000ea8000c1e1900 */
[----:B------:R-:W3:Y:S04]  /*04f0*/  LDG.E R23, desc[UR4][R2.64+-0x1c] ;  /* 0xffffe40402177981 */ /* 0x000ee8000c1e1900 */
[----:B------:R-:W4:Y:S04]  /*0500*/  LDG.E R25, desc[UR4][R2.64+-0x18] ;  /* 0xffffe80402197981 */ /* 0x000f28000c1e1900 */
[----:B------:R-:W5:Y:S04]  /*0510*/  LDG.E R27, desc[UR4][R2.64+-0x14] ;  /* 0xffffec04021b7981 */ /* 0x000f68000c1e1900 */
        /* <DEDUP_REMOVED lines=11> */
[----:B------:R0:W5:Y:S01]  /*05d0*/  LDG.E R10, desc[UR4][R2.64+0x1c] ;  /* 0x00001c04020a7981 */ /* 0x000162000c1e1900 */
[----:B------:R-:W-:-:S02]  /*05e0*/  IADD3 R11, PT, PT, R11, 0x10, RZ ;  /* 0x000000100b0b7810 */ /* 0x000fc40007ffe0ff */
[----:B------:R-:W-:Y:S02]  /*05f0*/  IADD3 R6, PT, PT, R6, 0x10, RZ ;  /* 0x0000001006067810 */ /* 0x000fe40007ffe0ff */
[----:B------:R-:W-:Y:S02]  /*0600*/  ISETP.NE.AND P2, PT, R11, RZ, PT ;  /* 0x000000ff0b00720c */ /* 0x000fe40003f45270 */
[----:B0-----:R-:W-:-:S05]  /*0610*/  IADD3 R2, P3, PT, R2, 0x40, RZ ;  /* 0x0000004002027810 */ /* 0x001fca0007f7e0ff */
[----:B------:R-:W-:Y:S02]  /*0620*/  IMAD.X R3, RZ, RZ, R3, P3 ;  /* 0x000000ffff037224 */ /* 0x000fe400018e0603 */
[----:B--2---:R-:W-:-:S04]  /*0630*/  FADD R20, R20, R5 ;  /* 0x0000000514147221 */ /* 0x004fc80000000000 */
[----:B---3--:R-:W-:-:S04]  /*0640*/  FADD R20, R20, R23 ;  /* 0x0000001714147221 */ /* 0x008fc80000000000 */
[----:B----4-:R-:W-:-:S04]  /*0650*/  FADD R20, R20, R25 ;  /* 0x0000001914147221 */ /* 0x010fc80000000000 */
[----:B-----5:R-:W-:-:S04]  /*0660*/  FADD R20, R20, R27 ;  /* 0x0000001b14147221 */ /* 0x020fc80000000000 */
[----:B------:R-:W-:-:S04]  /*0670*/  FADD R20, R20, R29 ;  /* 0x0000001d14147221 */ /* 0x000fc80000000000 */
        /* <DEDUP_REMOVED lines=10> */
[----:B------:R-:W-:Y:S01]  /*0720*/  FADD R5, R9, R10 ;  /* 0x0000000a09057221 */ /* 0x000fe20000000000 */
[----:B------:R-:W-:Y:S06]  /*0730*/  @P2 BRA `(.L_x_9) ;  /* 0xfffffffc00682947 */ /* 0x000fec000383ffff */
.L_x_8:
[----:B------:R-:W-:Y:S05]  /*0740*/  BSYNC.RECONVERGENT B1 ;  /* 0x0000000000017941 */ /* 0x000fea0003800200 */
.L_x_7:
[----:B------:R-:W-:Y:S05]  /*0750*/  @!P1 BRA `(.L_x_6) ;  /* 0x0000000000e09947 */ /* 0x000fea0003800000 */
[----:B------:R-:W-:Y:S01]  /*0760*/  ISETP.GE.U32.AND P1, PT, R21, 0x8, PT ;  /* 0x000000081500780c */ /* 0x000fe20003f26070 */
[----:B------:R-:W-:Y:S01]  /*0770*/  BSSY.RECONVERGENT B1, `(.L_x_10) ;  /* 0x0000017000017945 */ /* 0x000fe20003800200 */
[----:B------:R-:W-:-:S04]  /*0780*/  LOP3.LUT R10, R7, 0x7, RZ, 0xc0, !PT ;  /* 0x00000007070a7812 */ /* 0x000fc800078ec0ff */
[----:B------:R-:W-:-:S07]  /*0790*/  ISETP.NE.AND P2, PT, R10, RZ, PT ;  /* 0x000000ff0a00720c */ /* 0x000fce0003f45270 */
[----:B------:R-:W-:Y:S06]  /*07a0*/  @!P1 BRA `(.L_x_11) ;  /* 0x00000000004c9947 */ /* 0x000fec0003800000 */
[----:B------:R-:W0:Y:S02]  /*07b0*/  LDC.64 R2, c[0x0][0x388] ;  /* 0x0000e200ff027b82 */ /* 0x000e240000000a00 */
[----:B0-----:R-:W-:-:S05]  /*07c0*/  IMAD.WIDE.U32 R2, R6, 0x4, R2 ;  /* 0x0000000406027825 */ /* 0x001fca00078e0002 */
[----:B------:R-:W2:Y:S04]  /*07d0*/  LDG.E R8, desc[UR4][R2.64] ;  /* 0x0000000402087981 */ /* 0x000ea8000c1e1900 */
[----:B------:R-:W3:Y:S04]  /*07e0*/  LDG.E R9, desc[UR4][R2.64+0x4] ;  /* 0x0000040402097981 */ /* 0x000ee8000c1e1900 */
[----:B------:R-:W4:Y:S04]  /*07f0*/  LDG.E R11, desc[UR4][R2.64+0x8] ;  /* 0x00000804020b7981 */ /* 0x000f28000c1e1900 */
[----:B------:R-:W5:Y:S04]  /*0800*/  LDG.E R13, desc[UR4][R2.64+0xc] ;  /* 0x00000c04020d7981 */ /* 0x000f68000c1e1900 */
[----:B------:R-:W5:Y:S04]  /*0810*/  LDG.E R15, desc[UR4][R2.64+0x10] ;  /* 0x00001004020f7981 */ /* 0x000f68000c1e1900 */
[----:B------:R-:W5:Y:S04]  /*0820*/  LDG.E R17, desc[UR4][R2.64+0x14] ;  /* 0x0000140402117981 */ /* 0x000f68000c1e1900 */
[----:B------:R-:W5:Y:S04]  /*0830*/  LDG.E R19, desc[UR4][R2.64+0x18] ;  /* 0x0000180402137981 */ /* 0x000f68000c1e1900 */
[----:B------:R-:W5:Y:S01]  /*0840*/  LDG.E R21, desc[UR4][R2.64+0x1c] ;  /* 0x00001c0402157981 */ /* 0x000f62000c1e1900 */
[----:B------:R-:W-:Y:S01]  /*0850*/  IADD3 R6, PT, PT, R6, 0x8, RZ ;  /* 0x0000000806067810 */ /* 0x000fe20007ffe0ff */
[----:B--2---:R-:W-:-:S04]  /*0860*/  FADD R8, R5, R8 ;  /* 0x0000000805087221 */ /* 0x004fc80000000000 */
[----:B---3--:R-:W-:-:S04]  /*0870*/  FADD R8, R8, R9 ;  /* 0x0000000908087221 */ /* 0x008fc80000000000 */
[----:B----4-:R-:W-:-:S04]  /*0880*/  FADD R8, R8, R11 ;  /* 0x0000000b08087221 */ /* 0x010fc80000000000 */
[----:B-----5:R-:W-:-:S04]  /*0890*/  FADD R8, R8, R13 ;  /* 0x0000000d08087221 */ /* 0x020fc80000000000 */
[----:B------:R-:W-:-:S04]  /*08a0*/  FADD R8, R8, R15 ;  /* 0x0000000f08087221 */ /* 0x000fc80000000000 */
[----:B------:R-:W-:-:S04]  /*08b0*/  FADD R8, R8, R17 ;  /* 0x0000001108087221 */ /* 0x000fc80000000000 */
[----:B------:R-:W-:-:S04]  /*08c0*/  FADD R8, R8, R19 ;  /* 0x0000001308087221 */ /* 0x000fc80000000000 */
[----:B------:R-:W-:-:S07]  /*08d0*/  FADD R5, R8, R21 ;  /* 0x0000001508057221 */ /* 0x000fce0000000000 */
.L_x_11:
[----:B------:R-:W-:Y:S05]  /*08e0*/  BSYNC.RECONVERGENT B1 ;  /* 0x0000000000017941 */ /* 0x000fea0003800200 */
.L_x_10:
        /* <DEDUP_REMOVED lines=11> */
[----:B------:R-:W5:Y:S01]  /*09a0*/  LDG.E R14, desc[UR4][R2.64+0xc] ;  /* 0x00000c04020e7981 */ /* 0x000f62000c1e1900 */
[----:B------:R-:W-:-:S02]  /*09b0*/  VIADD R6, R6, 0x4 ;  /* 0x0000000406067836 */ /* 0x000fc40000000000 */
[----:B--2---:R-:W-:-:S04]  /*09c0*/  FADD R10, R5, R10 ;  /* 0x0000000a050a7221 */ /* 0x004fc80000000000 */
[----:B---3--:R-:W-:-:S04]  /*09d0*/  FADD R7, R10, R7 ;  /* 0x000000070a077221 */ /* 0x008fc80000000000 */
[----:B----4-:R-:W-:-:S04]  /*09e0*/  FADD R7, R7, R12 ;  /* 0x0000000c07077221 */ /* 0x010fc80000000000 */
[----:B-----5:R-:W-:-:S07]  /*09f0*/  FADD R5, R7, R14 ;  /* 0x0000000e07057221 */ /* 0x020fce0000000000 */
.L_x_13:
[----:B------:R-:W-:Y:S05]  /*0a00*/  BSYNC.RECONVERGENT B1 ;  /* 0x0000000000017941 */ /* 0x000fea0003800200 */
.L_x_12:
[----:B------:R-:W-:Y:S05]  /*0a10*/  @!P2 BRA `(.L_x_6) ;  /* 0x000000000030a947 */ /* 0x000fea0003800000 */
[----:B------:R-:W0:Y:S01]  /*0a20*/  LDC.64 R2, c[0x0][0x388] ;  /* 0x0000e200ff027b82 */ /* 0x000e220000000a00 */
[----:B------:R-:W-:Y:S01]  /*0a30*/  IADD3 R8, PT, PT, -R8, RZ, RZ ;  /* 0x000000ff08087210 */ /* 0x000fe20007ffe1ff */
[----:B0-----:R-:W-:-:S07]  /*0a40*/  IMAD.WIDE.U32 R6, R6, 0x4, R2 ;  /* 0x0000000406067825 */ /* 0x001fce00078e0002 */
.L_x_14:
[----:B------:R-:W-:Y:S01]  /*0a50*/  MOV R2, R6 ;  /* 0x0000000600027202 */ /* 0x000fe20000000f00 */
[----:B------:R-:W-:-:S05]  /*0a60*/  IMAD.MOV.U32 R3, RZ, RZ, R7 ;  /* 0x000000ffff037224 */ /* 0x000fca00078e0007 */
[----:B------:R-:W2:Y:S01]  /*0a70*/  LDG.E R2, desc[UR4][R2.64] ;  /* 0x0000000402027981 */ /* 0x000ea2000c1e1900 */
[----:B------:R-:W-:Y:S02]  /*0a80*/  IADD3 R8, PT, PT, R8, 0x1, RZ ;  /* 0x0000000108087810 */ /* 0x000fe40007ffe0ff */
[----:B------:R-:W-:Y:S02]  /*0a90*/  IADD3 R6, P2, PT, R6, 0x4, RZ ;  /* 0x0000000406067810 */ /* 0x000fe40007f5e0ff */
[----:B------:R-:W-:Y:S02]  /*0aa0*/  ISETP.NE.AND P1, PT, R8, RZ, PT ;  /* 0x000000ff0800720c */ /* 0x000fe40003f25270 */
[----:B------:R-:W-:Y:S01]  /*0ab0*/  IADD3.X R7, PT, PT, RZ, R7, RZ, P2, !PT ;  /* 0x00000007ff077210 */ /* 0x000fe200017fe4ff */
[----:B--2---:R-:W-:-:S10]  /*0ac0*/  FADD R5, R2, R5 ;  /* 0x0000000502057221 */ /* 0x004fd40000000000 */
[----:B------:R-:W-:Y:S05]  /*0ad0*/  @P1 BRA `(.L_x_14) ;  /* 0xfffffffc00dc1947 */ /* 0x000fea000383ffff */
.L_x_6:
[----:B------:R-:W-:Y:S05]  /*0ae0*/  BSYNC.RECONVERGENT B0 ;  /* 0x0000000000007941 */ /* 0x000fea0003800200 */
.L_x_5:
[----:B------:R0:W-:Y:S01]  /*0af0*/  STS [R0], R5 ;  /* 0x0000000500007388 */ /* 0x0001e20000000800 */
[----:B------:R-:W-:Y:S06]  /*0b00*/  BAR.SYNC.DEFER_BLOCKING 0x0 ;  /* 0x0000000000007b1d */ /* 0x000fec0000010000 */
[----:B------:R-:W-:Y:S05]  /*0b10*/  @P0 EXIT ;  /* 0x000000000000094d */ /* 0x000fea0003800000 */
[----:B0-----:R-:W0:Y:S01]  /*0b20*/  LDS R5, [R4+0x10] ;  /* 0x0000100004057984 */ /* 0x001e220000000800 */
[----:B------:R-:W0:Y:S08]  /*0b30*/  LDC.64 R2, c[0x0][0x388] ;  /* 0x0000e200ff027b82 */ /* 0x000e300000000a00 */
[----:B------:R-:W1:Y:S01]  /*0b40*/  LDC.64 R6, c[0x4][RZ] ;  /* 0x01000000ff067b82 */ /* 0x000e620000000a00 */
[----:B0-----:R-:W-:Y:S04]  /*0b50*/  STG.E desc[UR4][R2.64], R5 ;  /* 0x0000000502007986 */ /* 0x001fe8000c101904 */
[----:B-1----:R-:W-:Y:S01]  /*0b60*/  STG.E desc[UR4][R6.64], RZ ;  /* 0x000000ff06007986 */ /* 0x002fe2000c101904 */
[----:B------:R-:W-:Y:S05]  /*0b70*/  EXIT ;  /* 0x000000000000794d */ /* 0x000fea0003800000 */
.L_x_15:
[----:B------:R-:W-:-:S00]  /*0b80*/  BRA `(.L_x_15) ;  /* 0xfffffffc00fc7947 */ /* 0x000fc0000383ffff */
[----:B------:R-:W-:-:S00]  /*0b90*/  NOP ;  /* 0x0000000000007918 */ /* 0x000fc00000000000 */
        /* <DEDUP_REMOVED lines=14> */
.L_x_464:


//--------------------- .text._Z16reduceSinglePassILj2ELb0EEvPKfPfj --------------------------
	.section	.text._Z16reduceSinglePassILj2ELb0EEvPKfPfj,"ax",@progbits
	.align	128
        .global         _Z16reduceSinglePassILj2ELb0EEvPKfPfj
        .type           _Z16reduceSinglePassILj2ELb0EEvPKfPfj,@function
        .size           _Z16reduceSinglePassILj2ELb0EEvPKfPfj,(.L_x_465 - _Z16reduceSinglePassILj2ELb0EEvPKfPfj)
        .other          _Z16reduceSinglePassILj2ELb0EEvPKfPfj,@"STO_CUDA_ENTRY STV_DEFAULT"
_Z16reduceSinglePassILj2ELb0EEvPKfPfj:
.text._Z16reduceSinglePassILj2ELb0EEvPKfPfj:
[----:B------:R-:W-:Y:S01]  /*0000*/  LDC R1, c[0x0][0x37c] ;  /* 0x0000df00ff017b82 */ /* 0x000fe20000000800 */
[----:B------:R-:W0:Y:S01]  /*0010*/  S2R R6, SR_TID.X ;  /* 0x0000000000067919 */ /* 0x000e220000002100 */
[----:B------:R-:W1:Y:S06]  /*0020*/  LDCU UR4, c[0x0][0x390] ;  /* 0x00007200ff0477ac */ /* 0x000e6c0008000800 */
[----:B------:R-:W2:Y:S01]  /*0030*/  LDC R3, c[0x0][0x370] ;  /* 0x0000dc00ff037b82 */ /* 0x000ea20000000800 */
[----:B------:R-:W-:Y:S01]  /*0040*/  MOV R2, 0x400 ;  /* 0x0000040000027802 */ /* 0x000fe20000000f00 */
[----:B------:R-:W3:Y:S01]  /*0050*/  S2R R15, SR_CTAID.X ;  /* 0x00000000000f7919 */ /* 0x000ee20000002500 */
[----:B------:R-:W4:Y:S01]  /*0060*/  LDCU UR6, c[0x0][0x390] ;  /* 0x00007200ff0677ac */ /* 0x000f220008000800 */
[----:B------:R-:W-:Y:S01]  /*0070*/  BSSY.RECONVERGENT B0, `(.L_x_16) ;  /* 0x0000019000007945 */ /* 0x000fe20003800200 */
[----:B------:R-:W5:Y:S01]  /*0080*/  S2R R5, SR_CgaCtaId ;  /* 0x0000000000057919 */ /* 0x000f620000008800 */
[----:B------:R-:W-:Y:S01]  /*0090*/  VIADD R0, R2, 0x10 ;  /* 0x0000001002007836 */ /* 0x000fe20000000000 */
[----:B--2---:R-:W-:-:S02]  /*00a0*/  ISETP.GE.U32.AND P1, PT, R3, 0x2, PT ;  /* 0x000000020300780c */ /* 0x004fc40003f26070 */
[----:B0-----:R-:W-:Y:S02]  /*00b0*/  ISETP.GT.U32.AND P0, PT, R6, 0x1f, PT ;  /* 0x0000001f0600780c */ /* 0x001fe40003f04070 */
[----:B---3--:R-:W-:-:S04]  /*00c0*/  LEA R4, R15, R6, 0x2 ;  /* 0x000000060f047211 */ /* 0x008fc800078e10ff */
[----:B-1----:R-:W-:Y:S01]  /*00d0*/  ISETP.GE.U32.AND P2, PT, R4, UR4, PT ;  /* 0x0000000404007c0c */ /* 0x002fe2000bf46070 */
[----:B------:R-:W0:Y:S01]  /*00e0*/  LDCU.64 UR4, c[0x0][0x358] ;  /* 0x00006b00ff0477ac */ /* 0x000e220008000a00 */
[----:B-----5:R-:W-:-:S04]  /*00f0*/  LEA R7, R5, R0, 0x18 ;  /* 0x0000000005077211 */ /* 0x020fc800078ec0ff */
[----:B------:R-:W-:Y:S01]  /*0100*/  LEA R0, R6, R7, 0x2 ;  /* 0x0000000706007211 */ /* 0x000fe200078e10ff */
[----:B------:R-:W-:-:S06]  /*0110*/  IMAD.MOV.U32 R7, RZ, RZ, RZ ;  /* 0x000000ffff077224 */ /* 0x000fcc00078e00ff */
[----:B----4-:R-:W-:Y:S05]  /*0120*/  @P2 BRA `(.L_x_17) ;  /* 0x0000000000342947 */ /* 0x010fea0003800000 */
[----:B------:R-:W1:Y:S01]  /*0130*/  LDC.64 R8, c[0x0][0x380] ;  /* 0x0000e000ff087b82 */ /* 0x000e620000000a00 */
[----:B------:R-:W-:-:S07]  /*0140*/  HFMA2 R7, -RZ, RZ, 0, 0 ;  /* 0x00000000ff077431 */ /* 0x000fce00000001ff */
.L_x_18:
[C---:B------:R-:W-:Y:S02]  /*0150*/  VIADD R13, R4.reuse, 0x2 ;  /* 0x00000002040d7836 */ /* 0x040fe40000000000 */
[----:B-1----:R-:W-:-:S03]  /*0160*/  IMAD.WIDE.U32 R10, R4, 0x4, R8 ;  /* 0x00000004040a7825 */ /* 0x002fc600078e0008 */
[----:B------:R-:W-:-:S03]  /*0170*/  ISETP.GE.U32.AND P2, PT, R13, UR6, PT ;  /* 0x000000060d007c0c */ /* 0x000fc6000bf46070 */
[----:B0-----:R-:W2:Y:S10]  /*0180*/  LDG.E R10, desc[UR4][R10.64] ;  /* 0x000000040a0a7981 */ /* 0x001eb4000c1e1900 */
[----:B------:R-:W-:-:S06]  /*0190*/  @!P2 IMAD.WIDE.U32 R12, R13, 0x4, R8 ;  /* 0x000000040d0ca825 */ /* 0x000fcc00078e0008 */
[----:B------:R-:W3:Y:S01]  /*01a0*/  @!P2 LDG.E R12, desc[UR4][R12.64] ;  /* 0x000000040c0ca981 */ /* 0x000ee2000c1e1900 */
[----:B------:R-:W-:-:S04]  /*01b0*/  LEA R4, R3, R4, 0x2 ;  /* 0x0000000403047211 */ /* 0x000fc800078e10ff */
[----:B------:R-:W-:Y:S01]  /*01c0*/  ISETP.GE.U32.AND P3, PT, R4, UR6, PT ;  /* 0x0000000604007c0c */ /* 0x000fe2000bf66070 */
[----:B--2---:R-:W-:-:S04]  /*01d0*/  FADD R7, R10, R7 ;  /* 0x000000070a077221 */ /* 0x004fc80000000000 */
[----:B---3--:R-:W-:-:S08]  /*01e0*/  @!P2 FADD R7, R7, R12 ;  /* 0x0000000c0707a221 */ /* 0x008fd00000000000 */
[----:B------:R-:W-:Y:S05]  /*01f0*/  @!P3 BRA `(.L_x_18) ;  /* 0xfffffffc00d4b947 */ /* 0x000fea000383ffff */
.L_x_17:
[----:B0-----:R-:W-:Y:S05]  /*0200*/  BSYNC.RECONVERGENT B0 ;  /* 0x0000000000007941 */ /* 0x001fea0003800200 */
.L_x_16:
[----:B------:R0:W-:Y:S01]  /*0210*/  STS [R0], R7 ;  /* 0x0000000700007388 */ /* 0x0001e20000000800 */
[----:B------:R-:W-:Y:S01]  /*0220*/  BSSY.RECONVERGENT B0, `(.L_x_19) ;  /* 0x000000e000007945 */ /* 0x000fe20003800200 */
[----:B------:R-:W-:Y:S01]  /*0230*/  BAR.SYNC.DEFER_BLOCKING 0x0 ;  /* 0x0000000000007b1d */ /* 0x000fe20000010000 */
[----:B------:R-:W-:-:S05]  /*0240*/  PLOP3.LUT P2, PT, PT, PT, PT, 0x8, 0x80 ;  /* 0x000000000080781c */ /* 0x000fca0003f4e170 */
[----:B------:R-:W-:Y:S08]  /*0250*/  @P0 BRA `(.L_x_20) ;  /* 0x0000000000280947 */ /* 0x000ff00003800000 */
[----:B------:R-:W0:Y:S01]  /*0260*/  LDS R4, [R0+0x4] ;  /* 0x0000040000047984 */ /* 0x000e220000000800 */
[----:B------:R-:W-:-:S13]  /*0270*/  ISETP.NE.AND P3, PT, R6, RZ, PT ;  /* 0x000000ff0600720c */ /* 0x000fda0003f65270 */
[----:B------:R-:W-:Y:S01]  /*0280*/  @!P3 LEA R11, R5, R2, 0x18 ;  /* 0x00000002050bb211 */ /* 0x000fe200078ec0ff */
[----:B------:R-:W1:Y:S01]  /*0290*/  @!P3 LDC.64 R8, c[0x0][0x388] ;  /* 0x0000e200ff08bb82 */ /* 0x000e620000000a00 */
[----:B------:R-:W-:Y:S01]  /*02a0*/  @!P3 PLOP3.LUT P2, PT, PT, PT, PT, 0x80, 0x8 ;  /* 0x000000000008b81c */ /* 0x000fe20003f4f070 */
[----:B-1----:R-:W-:-:S04]  /*02b0*/  @!P3 IMAD.WIDE.U32 R8, R15, 0x4, R8 ;  /* 0x000000040f08b825 */ /* 0x002fc800078e0008 */
[----:B0-----:R-:W-:-:S05]  /*02c0*/  FADD R7, R4, R7 ;  /* 0x0000000704077221 */ /* 0x001fca0000000000 */
[----:B------:R-:W-:Y:S04]  /*02d0*/  STS [R0], R7 ;  /* 0x0000000700007388 */ /* 0x000fe80000000800 */
[----:B------:R-:W0:Y:S04]  /*02e0*/  @!P3 LDS R11, [R11+0x10] ;  /* 0x000010000b0bb984 */ /* 0x000e280000000800 */
[----:B0-----:R1:W-:Y:S02]  /*02f0*/  @!P3 STG.E desc[UR4][R8.64], R11 ;  /* 0x0000000b0800b986 */ /* 0x0013e4000c101904 */
.L_x_20:
[----:B------:R-:W-:Y:S05]  /*0300*/  BSYNC.RECONVERGENT B0 ;  /* 0x0000000000007941 */ /* 0x000fea0003800200 */
.L_x_19:
[----:B------:R-:W-:Y:S05]  /*0310*/  @!P1 EXIT ;  /* 0x000000000000994d */ /* 0x000fea0003800000 */
[----:B------:R-:W-:Y:S01]  /*0320*/  LEA R4, R5, R2, 0x18 ;  /* 0x0000000205047211 */ /* 0x000fe200078ec0ff */
[----:B------:R-:W-:Y:S06]  /*0330*/  MEMBAR.SC.GPU ;  /* 0x0000000000007992 */ /* 0x000fec0000002000 */
[----:B------:R-:W-:-:S00]  /*0340*/  ERRBAR ;  /* 0x00000000000079ab */ /* 0x000fc00000000000 */
[----:B------:R-:W-:Y:S06]  /*0350*/  CGAERRBAR ;  /* 0x00000000000075ab */ /* 0x000fec0000000000 */
[----:B------:R-:W-:Y:S01]  /*0360*/  CCTL.IVALL ;  /* 0x00000000ff00798f */ /* 0x000fe20002000000 */
[----:B------:R-:W-:Y:S04]  /*0370*/  BSSY.RECONVERGENT B0, `(.L_x_21) ;  /* 0x0000009000007945 */ /* 0x000fe80003800200 */
[----:B------:R-:W-:Y:S05]  /*0380*/  @!P2 BRA `(.L_x_22) ;  /* 0x00000000001ca947 */ /* 0x000fea0003800000 */
[----:B-1----:R-:W1:Y:S02]  /*0390*/  LDC.64 R8, c[0x4][RZ] ;  /* 0x01000000ff087b82 */ /* 0x002e640000000a00 */
[----:B-1----:R-:W2:Y:S01]  /*03a0*/  ATOMG.E.INC.STRONG.GPU PT, R8, desc[UR4][R8.64], R3 ;  /* 0x80000003080879a8 */ /* 0x002ea200099ef104 */
[----:B0-----:R-:W-:Y:S01]  /*03b0*/  VIADD R7, R3, 0xffffffff ;  /* 0xffffffff03077836 */ /* 0x001fe20000000000 */
[----:B------:R-:W-:-:S04]  /*03c0*/  LEA R5, R5, R2, 0x18 ;  /* 0x0000000205057211 */ /* 0x000fc800078ec0ff */
[----:B--2---:R-:W-:-:S04]  /*03d0*/  ISETP.NE.AND P1, PT, R8, R7, PT ;  /* 0x000000070800720c */ /* 0x004fc80003f25270 */
[----:B------:R-:W-:-:S05]  /*03e0*/  SEL R2, RZ, 0x1, P1 ;  /* 0x00000001ff027807 */ /* 0x000fca0000800000 */
[----:B------:R2:W-:Y:S04]  /*03f0*/  STS.U8 [R5], R2 ;  /* 0x0000000205007388 */ /* 0x0005e80000000000 */
.L_x_22:
[----:B------:R-:W-:Y:S05]  /*0400*/  BSYNC.RECONVERGENT B0 ;  /* 0x0000000000007941 */ /* 0x000fea0003800200 */
.L_x_21:
[----:B------:R-:W-:Y:S06]  /*0410*/  BAR.SYNC.DEFER_BLOCKING 0x0 ;  /* 0x0000000000007b1d */ /* 0x000fec0000010000 */
[----:B--2---:R-:W2:Y:S02]  /*0420*/  LDS.U8 R2, [R4] ;  /* 0x0000000004027984 */ /* 0x004ea40000000000 */
[----:B--2---:R-:W-:-:S13]  /*0430*/  ISETP.NE.AND P1, PT, R2, RZ, PT ;  /* 0x000000ff0200720c */ /* 0x004fda0003f25270 */
[----:B------:R-:W-:Y:S05]  /*0440*/  @!P1 EXIT ;  /* 0x000000000000994d */ /* 0x000fea0003800000 */
[----:B------:R-:W-:Y:S01]  /*0450*/  ISETP.GE.U32.AND P1, PT, R6, R3, PT ;  /* 0x000000030600720c */ /* 0x000fe20003f26070 */
[----:B------:R-:W-:Y:S01]  /*0460*/  BSSY.RECONVERGENT B0, `(.L_x_23) ;  /* 0x0000073000007945 */ /* 0x000fe20003800200 */
[----:B------:R-:W-:-:S11]  /*0470*/  HFMA2 R5, -RZ, RZ, 0, 0 ;  /* 0x00000000ff057431 */ /* 0x000fd600000001ff */
[----:B------:R-:W-:Y:S05]  /*0480*/  @P1 BRA `(.L_x_24) ;  /* 0x0000000400c01947 */ /* 0x000fea0003800000 */
[----:B------:R-:W-:Y:S01]  /*0490*/  LOP3.LUT R2, RZ, R6, RZ, 0x33, !PT ;  /* 0x00000006ff027212 */ /* 0x000fe200078e33ff */
[----:B------:R-:W-:Y:S01]  /*04a0*/  BSSY.RECONVERGENT B1, `(.L_x_25) ;  /* 0x0000035000017945 */ /* 0x000fe20003800200 */
[----:B------:R-:W-:-:S03]  /*04b0*/  MOV R5, RZ ;  /* 0x000000ff00057202 */ /* 0x000fc60000000f00 */
[----:B------:R-:W-:-:S05]  /*04c0*/  IMAD.IADD R2, R2, 0x1, R3 ;  /* 0x0000000102027824 */ /* 0x000fca00078e0203 */
[C---:B------:R-:W-:Y:S02]  /*04d0*/  ISETP.GE.U32.AND P3, PT, R2.reuse, 0x1e, PT ;  /* 0x0000001e0200780c */ /* 0x040fe40003f66070 */
[----:B0-----:R-:W-:-:S04]  /*04e0*/  LEA.HI R7, R2, 0x1, RZ, 0x1f ;  /* 0x0000000102077811 */ /* 0x001fc800078ff8ff */
[----:B------:R-:W-:-:S04]  /*04f0*/  LOP3.LUT R21, R7, 0xf, RZ, 0xc0, !PT ;  /* 0x0000000f07157812 */ /* 0x000fc800078ec0ff */
[----:B------:R-:W-:-:S03]  /*0500*/  ISETP.NE.AND P1, PT, R21, RZ, PT ;  /* 0x000000ff1500720c */ /* 0x000fc60003f25270 */
[----:B------:R-:W-:Y:S10]  /*0510*/  @!P3 BRA `(.L_x_26) ;  /* 0x0000000000b4b947 */ /* 0x000ff40003800000 */
[----:B------:R-:W0:Y:S01]  /*0520*/  LDC.64 R2, c[0x0][0x388] ;  /* 0x0000e200ff027b82 */ /* 0x000e220000000a00 */
[----:B-1----:R-:W-:Y:S01]  /*0530*/  LOP3.LUT R11, R7, 0xfffffff0, RZ, 0xc0, !PT ;  /* 0xfffffff0070b7812 */ /* 0x002fe200078ec0ff */
[----:B------:R-:W-:-:S03]  /*0540*/  IMAD.MOV.U32 R5, RZ, RZ, RZ ;  /* 0x000000ffff057224 */ /* 0x000fc600078e00ff */
[----:B------:R-:W-:Y:S01]  /*0550*/  IADD3 R11, PT, PT, -R11, RZ, RZ ;  /* 0x000000ff0b0b7210 */ /* 0x000fe20007ffe1ff */
[----:B0-----:R-:W-:-:S03]  /*0560*/  IMAD.WIDE.U32 R2, R6, 0x4, R2 ;  /* 0x0000000406027825 */ /* 0x001fc600078e0002 */
[----:B------:R-:W-:-:S04]  /*0570*/  IADD3 R2, P3, PT, R2, 0x40, RZ ;  /* 0x0000004002027810 */ /* 0x000fc80007f7e0ff */
[----:B------:R-:W-:-:S09]  /*0580*/  IADD3.X R3, PT, PT, RZ, R3, RZ, P3, !PT ;  /* 0x00000003ff037210 */ /* 0x000fd20001ffe4ff */
.L_x_27:
        /* <DEDUP_REMOVED lines=38> */
.L_x_26:
[----:B------:R-:W-:Y:S05]  /*07f0*/  BSYNC.RECONVERGENT B1 ;  /* 0x0000000000017941 */ /* 0x000fea0003800200 */
.L_x_25:
        /* <DEDUP_REMOVED lines=8> */
[----:B-1----:R-:W2:Y:S04]  /*0880*/  LDG.E R8, desc[UR4][R2.64] ;  /* 0x0000000402087981 */ /* 0x002ea8000c1e1900 */
        /* <DEDUP_REMOVED lines=16> */
.L_x_29:
[----:B------:R-:W-:Y:S05]  /*0990*/  BSYNC.RECONVERGENT B1 ;  /* 0x0000000000017941 */ /* 0x000fea0003800200 */
.L_x_28:
[----:B------:R-:W-:Y:S05]  /*09a0*/  @!P3 BRA `(.L_x_24) ;  /* 0x000000000078b947 */ /* 0x000fea0003800000 */
[----:B------:R-:W-:Y:S01]  /*09b0*/  ISETP.GE.U32.AND P1, PT, R10, 0x4, PT ;  /* 0x000000040a00780c */ /* 0x000fe20003f26070 */
[----:B------:R-:W-:Y:S01]  /*09c0*/  BSSY.RECONVERGENT B1, `(.L_x_30) ;  /* 0x000000f000017945 */ /* 0x000fe20003800200 */
[----:B-1----:R-:W-:-:S04]  /*09d0*/  LOP3.LUT R8, R7, 0x3, RZ, 0xc0, !PT ;  /* 0x0000000307087812 */ /* 0x002fc800078ec0ff */
        /* <DEDUP_REMOVED lines=13> */
.L_x_31:
[----:B------:R-:W-:Y:S05]  /*0ab0*/  BSYNC.RECONVERGENT B1 ;  /* 0x0000000000017941 */ /* 0x000fea0003800200 */
.L_x_30:
[----:B------:R-:W-:Y:S05]  /*0ac0*/  @!P3 BRA `(.L_x_24) ;  /* 0x000000000030b947 */ /* 0x000fea0003800000 */
[----:B------:R-:W0:Y:S01]  /*0ad0*/  LDC.64 R2, c[0x0][0x388] ;  /* 0x0000e200ff027b82 */ /* 0x000e220000000a00 */
[----:B------:R-:W-:Y:S01]  /*0ae0*/  IADD3 R8, PT, PT, -R8, RZ, RZ ;  /* 0x000000ff08087210 */ /* 0x000fe20007ffe1ff */
[----:B0-----:R-:W-:-:S07]  /*0af0*/  IMAD.WIDE.U32 R6, R6, 0x4, R2 ;  /* 0x0000000406067825 */ /* 0x001fce00078e0002 */
.L_x_32:
        /* <DEDUP_REMOVED lines=9> */
.L_x_24:
[----:B------:R-:W-:Y:S05]  /*0b90*/  BSYNC.RECONVERGENT B0 ;  /* 0x0000000000007941 */ /* 0x000fea0003800200 */
.L_x_23:
[----:B------:R-:W-:Y:S01]  /*0ba0*/  STS [R0], R5 ;  /* 0x0000000500007388 */ /* 0x000fe20000000800 */
[----:B------:R-:W-:Y:S06]  /*0bb0*/  BAR.SYNC.DEFER_BLOCKING 0x0 ;  /* 0x0000000000007b1d */ /* 0x000fec0000010000 */
[----:B------:R-:W2:Y:S02]  /*0bc0*/  @!P0 LDS R2, [R0+0x4] ;  /* 0x0000040000028984 */ /* 0x000ea40000000800 */
[----:B--2---:R-:W-:-:S05]  /*0bd0*/  @!P0 FADD R3, R2, R5 ;  /* 0x0000000502038221 */ /* 0x004fca0000000000 */
[----:B------:R2:W-:Y:S01]  /*0be0*/  @!P0 STS [R0], R3 ;  /* 0x0000000300008388 */ /* 0x0005e20000000800 */
[----:B------:R-:W-:Y:S05]  /*0bf0*/  @!P2 EXIT ;  /* 0x000000000000a94d */ /* 0x000fea0003800000 */
[----:B------:R-:W3:Y:S01]  /*0c00*/  LDS R5, [R4+0x10] ;  /* 0x0000100004057984 */ /* 0x000ee20000000800 */
[----:B--2---:R-:W3:Y:S08]  /*0c10*/  LDC.64 R2, c[0x0][0x388] ;  /* 0x0000e200ff027b82 */ /* 0x004ef00000000a00 */
[----:B0-----:R-:W0:Y:S01]  /*0c20*/  LDC.64 R6, c[0x4][RZ] ;  /* 0x01000000ff067b82 */ /* 0x001e220000000a00 */
[----:B---3--:R-:W-:Y:S04]  /*0c30*/  STG.E desc[UR4][R2.64], R5 ;  /* 0x0000000502007986 */ /* 0x008fe8000c101904 */
[----:B0-----:R-:W-:Y:S01]  /*0c40*/  STG.E desc[UR4][R6.64], RZ ;  /* 0x000000ff06007986 */ /* 0x001fe2000c101904 */
[----:B------:R-:W-:Y:S05]  /*0c50*/  EXIT ;  /* 0x000000000000794d */ /* 0x000fea0003800000 */
.L_x_33:
        /* <DEDUP_REMOVED lines=10> */
.L_x_465:


//--------------------- .text._Z16reduceSinglePassILj4ELb0EEvPKfPfj --------------------------
	.section	.text._Z16reduceSinglePassILj4ELb0EEvPKfPfj,"ax",@progbits
	.align	128
        .global         _Z16reduceSinglePassILj4ELb0EEvPKfPfj
        .type           _Z16reduceSinglePassILj4ELb0EEvPKfPfj,@function
        .size           _Z16reduceSinglePassILj4ELb0EEvPKfPfj,(.L_x_466 - _Z16reduceSinglePassILj4ELb0EEvPKfPfj)
        .other          _Z16reduceSinglePassILj4ELb0EEvPKfPfj,@"STO_CUDA_ENTRY STV_DEFAULT"
_Z16reduceSinglePassILj4ELb0EEvPKfPfj:
.text._Z16reduceSinglePassILj4ELb0EEvPKfPfj:
        /* <DEDUP_REMOVED lines=8> */
[----:B------:R-:W-:Y:S01]  /*0080*/  IADD3 R7, PT, PT, R5, 0x10, RZ ;  /* 0x0000001005077810 */ /* 0x000fe20007ffe0ff */
[----:B------:R-:W5:Y:S01]  /*0090*/  S2R R2, SR_CgaCtaId ;  /* 0x0000000000027919 */ /* 0x000f620000008800 */
[----:B--2---:R-:W-:-:S02]  /*00a0*/  ISETP.GE.U32.AND P1, PT, R3, 0x2, PT ;  /* 0x000000020300780c */ /* 0x004fc40003f26070 */
[----:B0-----:R-:W-:Y:S02]  /*00b0*/  ISETP.GT.U32.AND P0, PT, R6, 0x1f, PT ;  /* 0x0000001f0600780c */ /* 0x001fe40003f04070 */
[----:B---3--:R-:W-:-:S04]  /*00c0*/  LEA R4, R15, R6, 0x3 ;  /* 0x000000060f047211 */ /* 0x008fc800078e18ff */
[----:B-1----:R-:W-:Y:S01]  /*00d0*/  ISETP.GE.U32.AND P2, PT, R4, UR4, PT ;  /* 0x0000000404007c0c */ /* 0x002fe2000bf46070 */
[----:B------:R-:W0:Y:S01]  /*00e0*/  LDCU.64 UR4, c[0x0][0x358] ;  /* 0x00006b00ff0477ac */ /* 0x000e220008000a00 */
[----:B-----5:R-:W-:-:S05]  /*00f0*/  LEA R7, R2, R7, 0x18 ;  /* 0x0000000702077211 */ /* 0x020fca00078ec0ff */
[----:B------:R-:W-:Y:S02]  /*0100*/  IMAD R0, R6, 0x4, R7 ;  /* 0x0000000406007824 */ /* 0x000fe400078e0207 */
[----:B------:R-:W-:-:S04]  /*0110*/  HFMA2 R7, -RZ, RZ, 0, 0 ;  /* 0x00000000ff077431 */ /* 0x000fc800000001ff */
[----:B----4-:R-:W-:Y:S05]  /*0120*/  @P2 BRA `(.L_x_35) ;  /* 0x0000000000342947 */ /* 0x010fea0003800000 */
[----:B------:R-:W1:Y:S01]  /*0130*/  LDC.64 R8, c[0x0][0x380] ;  /* 0x0000e000ff087b82 */ /* 0x000e620000000a00 */
[----:B------:R-:W-:-:S07]  /*0140*/  IMAD.MOV.U32 R7, RZ, RZ, RZ ;  /* 0x000000ffff077224 */ /* 0x000fce00078e00ff */
.L_x_36:
[C---:B------:R-:W-:Y:S01]  /*0150*/  IADD3 R13, PT, PT, R4.reuse, 0x4, RZ ;  /* 0x00000004040d7810 */ /* 0x040fe20007ffe0ff */
[----:B-1----:R-:W-:-:S03]  /*0160*/  IMAD.WIDE.U32 R10, R4, 0x4, R8 ;  /* 0x00000004040a7825 */ /* 0x002fc600078e0008 */
[----:B------:R-:W-:-:S03]  /*0170*/  ISETP.GE.U32.AND P2, PT, R13, UR6, PT ;  /* 0x000000060d007c0c */ /* 0x000fc6000bf46070 */
[----:B0-----:R-:W2:Y:S10]  /*0180*/  LDG.E R10, desc[UR4][R10.64] ;  /* 0x000000040a0a7981 */ /* 0x001eb4000c1e1900 */
[----:B------:R-:W-:-:S06]  /*0190*/  @!P2 IMAD.WIDE.U32 R12, R13, 0x4, R8 ;  /* 0x000000040d0ca825 */ /* 0x000fcc00078e0008 */
[----:B------:R-:W3:Y:S01]  /*01a0*/  @!P2 LDG.E R12, desc[UR4][R12.64] ;  /* 0x000000040c0ca981 */ /* 0x000ee2000c1e1900 */
[----:B------:R-:W-:-:S05]  /*01b0*/  IMAD R4, R3, 0x8, R4 ;  /* 0x0000000803047824 */ /* 0x000fca00078e0204 */
[----:B------:R-:W-:Y:S01]  /*01c0*/  ISETP.GE.U32.AND P3, PT, R4, UR6, PT ;  /* 0x0000000604007c0c */ /* 0x000fe2000bf66070 */
[----:B--2---:R-:W-:-:S04]  /*01d0*/  FADD R7, R10, R7 ;  /* 0x000000070a077221 */ /* 0x004fc80000000000 */
[----:B---3--:R-:W-:-:S08]  /*01e0*/  @!P2 FADD R7, R7, R12 ;  /* 0x0000000c0707a221 */ /* 0x008fd00000000000 */
[----:B------:R-:W-:Y:S05]  /*01f0*/  @!P3 BRA `(.L_x_36) ;  /* 0xfffffffc00d4b947 */ /* 0x000fea000383ffff */
.L_x_35:
[----:B0-----:R-:W-:Y:S05]  /*0200*/  BSYNC.RECONVERGENT B0 ;  /* 0x0000000000007941 */ /* 0x001fea0003800200 */
.L_x_34:
        /* <DEDUP_REMOVED lines=13> */
[----:B------:R-:W0:Y:S02]  /*02e0*/  LDS R4, [R0+0x4] ;  /* 0x0000040000047984 */ /* 0x000e240000000800 */
[----:B0-----:R-:W-:-:S05]  /*02f0*/  FADD R11, R7, R4 ;  /* 0x00000004070b7221 */ /* 0x001fca0000000000 */
[----:B------:R-:W-:Y:S04]  /*0300*/  STS [R0], R11 ;  /* 0x0000000b00007388 */ /* 0x000fe80000000800 */
[----:B------:R-:W0:Y:S04]  /*0310*/  @!P3 LDS R13, [R13+0x10] ;  /* 0x000010000d0db984 */ /* 0x000e280000000800 */
[----:B0-----:R1:W-:Y:S02]  /*0320*/  @!P3 STG.E desc[UR4][R8.64], R13 ;  /* 0x0000000d0800b986 */ /* 0x0013e4000c101904 */
.L_x_38:
[----:B------:R-:W-:Y:S05]  /*0330*/  BSYNC.RECONVERGENT B0 ;  /* 0x0000000000007941 */ /* 0x000fea0003800200 */
.L_x_37:
        /* <DEDUP_REMOVED lines=10> */
[----:B0-----:R-:W-:Y:S02]  /*03e0*/  IADD3 R7, PT, PT, R3, -0x1, RZ ;  /* 0xffffffff03077810 */ /* 0x001fe40007ffe0ff */
[----:B------:R-:W-:Y:S02]  /*03f0*/  LEA R5, R2, R5, 0x18 ;  /* 0x0000000502057211 */ /* 0x000fe400078ec0ff */
[----:B--2---:R-:W-:-:S04]  /*0400*/  ISETP.NE.AND P1, PT, R8, R7, PT ;  /* 0x000000070800720c */ /* 0x004fc80003f25270 */
[----:B------:R-:W-:-:S05]  /*0410*/  SEL R2, RZ, 0x1, P1 ;  /* 0x00000001ff027807 */ /* 0x000fca0000800000 */
[----:B------:R2:W-:Y:S04]  /*0420*/  STS.U8 [R5], R2 ;  /* 0x0000000205007388 */ /* 0x0005e80000000000 */
.L_x_40:
[----:B------:R-:W-:Y:S05]  /*0430*/  BSYNC.RECONVERGENT B0 ;  /* 0x0000000000007941 */ /* 0x000fea0003800200 */
.L_x_39:
        /* <DEDUP_REMOVED lines=18> */
[----:B------:R-:W-:Y:S01]  /*0560*/  LOP3.LUT R11, R7, 0x7ffffff0, RZ, 0xc0, !PT ;  /* 0x7ffffff0070b7812 */ /* 0x000fe200078ec0ff */
[----:B------:R-:W-:-:S03]  /*0570*/  IMAD.MOV.U32 R5, RZ, RZ, RZ ;  /* 0x000000ffff057224 */ /* 0x000fc600078e00ff */
[----:B------:R-:W-:Y:S01]  /*0580*/  IADD3 R11, PT, PT, -R11, RZ, RZ ;  /* 0x000000ff0b0b7210 */ /* 0x000fe20007ffe1ff */
[----:B0-----:R-:W-:-:S03]  /*0590*/  IMAD.WIDE.U32 R2, R6, 0x4, R2 ;  /* 0x0000000406027825 */ /* 0x001fc600078e0002 */
[----:B------:R-:W-:-:S04]  /*05a0*/  IADD3 R2, P3, PT, R2, 0x80, RZ ;  /* 0x0000008002027810 */ /* 0x000fc80007f7e0ff */
[----:B------:R-:W-:-:S09]  /*05b0*/  IADD3.X R3, PT, PT, RZ, R3, RZ, P3, !PT ;  /* 0x00000003ff037210 */ /* 0x000fd20001ffe4ff */
.L_x_45:
        /* <DEDUP_REMOVED lines=11> */
[----:B-1----:R-:W5:Y:S04]  /*0670*/  LDG.E R13, desc[UR4][R2.64+0x30] ;  /* 0x00003004020d7981 */ /* 0x002f68000c1e1900 */
        /* <DEDUP_REMOVED lines=26> */
.L_x_44:
[----:B------:R-:W-:Y:S05]  /*0820*/  BSYNC.RECONVERGENT B1 ;  /* 0x0000000000017941 */ /* 0x000fea0003800200 */
.L_x_43:
        /* <DEDUP_REMOVED lines=25> */
.L_x_47:
[----:B------:R-:W-:Y:S05]  /*09c0*/  BSYNC.RECONVERGENT B1 ;  /* 0x0000000000017941 */ /* 0x000fea0003800200 */
.L_x_46:
        /* <DEDUP_REMOVED lines=17> */
.L_x_49:
[----:B------:R-:W-:Y:S05]  /*0ae0*/  BSYNC.RECONVERGENT B1 ;  /* 0x0000000000017941 */ /* 0x000fea0003800200 */
.L_x_48:
[----:B------:R-:W-:Y:S05]  /*0af0*/  @!P3 BRA `(.L_x_42) ;  /* 0x000000000030b947 */ /* 0x000fea0003800000 */
[----:B------:R-:W0:Y:S01]  /*0b00*/  LDC.64 R2, c[0x0][0x388] ;  /* 0x0000e200ff027b82 */ /* 0x000e220000000a00 */
[----:B------:R-:W-:Y:S01]  /*0b10*/  IADD3 R8, PT, PT, -R8, RZ, RZ ;  /* 0x000000ff08087210 */ /* 0x000fe20007ffe1ff */
[----:B0-----:R-:W-:-:S07]  /*0b20*/  IMAD.WIDE.U32 R6, R6, 0x4, R2 ;  /* 0x0000000406067825 */ /* 0x001fce00078e0002 */
.L_x_50:
        /* <DEDUP_REMOVED lines=9> */
.L_x_42:
[----:B------:R-:W-:Y:S05]  /*0bc0*/  BSYNC.RECONVERGENT B0 ;  /* 0x0000000000007941 */ /* 0x000fea0003800200 */
.L_x_41:
[----:B------:R-:W-:Y:S01]  /*0bd0*/  STS [R0], R5 ;  /* 0x0000000500007388 */ /* 0x000fe20000000800 */
[----:B------:R-:W-:Y:S06]  /*0be0*/  BAR.SYNC.DEFER_BLOCKING 0x0 ;  /* 0x0000000000007b1d */ /* 0x000fec0000010000 */
[----:B------:R-:W2:Y:S02]  /*0bf0*/  @!P0 LDS R2, [R0+0x8] ;  /* 0x0000080000028984 */ /* 0x000ea40000000800 */
[----:B--2---:R-:W-:-:S05]  /*0c00*/  @!P0 FADD R3, R2, R5 ;  /* 0x0000000502038221 */ /* 0x004fca0000000000 */
[----:B------:R-:W-:Y:S04]  /*0c10*/  @!P0 STS [R0], R3 ;  /* 0x0000000300008388 */ /* 0x000fe80000000800 */
[----:B------:R-:W0:Y:S02]  /*0c20*/  @!P0 LDS R2, [R0+0x4] ;  /* 0x0000040000028984 */ /* 0x000e240000000800 */
[----:B0-----:R-:W-:-:S05]  /*0c30*/  @!P0 FADD R7, R3, R2 ;  /* 0x0000000203078221 */ /* 0x001fca0000000000 */
[----:B------:R0:W-:Y:S01]  /*0c40*/  @!P0 STS [R0], R7 ;  /* 0x0000000700008388 */ /* 0x0001e20000000800 */
[----:B------:R-:W-:Y:S05]  /*0c50*/  @!P2 EXIT ;  /* 0x000000000000a94d */ /* 0x000fea0003800000 */
[----:B------:R-:W2:Y:S01]  /*0c60*/  LDS R5, [R4+0x10] ;  /* 0x0000100004057984 */ /* 0x000ea20000000800 */
[----:B------:R-:W2:Y:S08]  /*0c70*/  LDC.64 R2, c[0x0][0x388] ;  /* 0x0000e200ff027b82 */ /* 0x000eb00000000a00 */
[----:B0-----:R-:W0:Y:S01]  /*0c80*/  LDC.64 R6, c[0x4][RZ] ;  /* 0x01000000ff067b82 */ /* 0x001e220000000a00 */
[----:B--2---:R-:W-:Y:S04]  /*0c90*/  STG.E desc[UR4][R2.64], R5 ;  /* 0x0000000502007986 */ /* 0x004fe8000c101904 */
[----:B0-----:R-:W-:Y:S01]  /*0ca0*/  STG.E desc[UR4][R6.64], RZ ;  /* 0x000000ff06007986 */ /* 0x001fe2000c101904 */
[----:B------:R-:W-:Y:S05]  /*0cb0*/  EXIT ;  /* 0x000000000000794d */ /* 0x000fea0003800000 */
.L_x_51:
        /* <DEDUP_REMOVED lines=12> */
.L_x_466:


//--------------------- .text._Z16reduceSinglePassILj8ELb0EEvPKfPfj --------------------------
	.section	.text._Z16reduceSinglePassILj8ELb0EEvPKfPfj,"ax",@progbits
	.align	128
        .global         _Z16reduceSinglePassILj8ELb0EEvPKfPfj
        .type           _Z16reduceSinglePassILj8ELb0EEvPKfPfj,@function
        .size           _Z16reduceSinglePassILj8ELb0EEvPKfPfj,(.L_x_467 - _Z16reduceSinglePassILj8ELb0EEvPKfPfj)
        .other          _Z16reduceSinglePassILj8ELb0EEvPKfPfj,@"STO_CUDA_ENTRY STV_DEFAULT"
_Z16reduceSinglePassILj8ELb0EEvPKfPfj:
.text._Z16reduceSinglePassILj8ELb0EEvPKfPfj:
        /* <DEDUP_REMOVED lines=10> */
[----:B------:R-:W-:Y:S01]  /*00a0*/  HFMA2 R15, -RZ, RZ, 0, 0 ;  /* 0x00000000ff0f7431 */ /* 0x000fe200000001ff */
[----:B--2---:R-:W-:-:S02]  /*00b0*/  ISETP.GE.U32.AND P1, PT, R3, 0x2, PT ;  /* 0x000000020300780c */ /* 0x004fc40003f26070 */
[----:B0-----:R-:W-:Y:S02]  /*00c0*/  ISETP.GT.U32.AND P0, PT, R6, 0x1f, PT ;  /* 0x0000001f0600780c */ /* 0x001fe40003f04070 */
[----:B---3--:R-:W-:-:S04]  /*00d0*/  LEA R4, R7, R6, 0x4 ;  /* 0x0000000607047211 */ /* 0x008fc800078e20ff */
[----:B-1----:R-:W-:Y:S01]  /*00e0*/  ISETP.GE.U32.AND P2, PT, R4, UR4, PT ;  /* 0x0000000404007c0c */ /* 0x002fe2000bf46070 */
[----:B------:R-:W0:Y:S01]  /*00f0*/  LDCU.64 UR4, c[0x0][0x358] ;  /* 0x00006b00ff0477ac */ /* 0x000e220008000a00 */
[----:B-----5:R-:W-:-:S05]  /*0100*/  LEA R9, R2, R9, 0x18 ;  /* 0x0000000902097211 */ /* 0x020fca00078ec0ff */
[----:B------:R-:W-:-:S06]  /*0110*/  IMAD R0, R6, 0x4, R9 ;  /* 0x0000000406007824 */ /* 0x000fcc00078e0209 */
[----:B----4-:R-:W-:Y:S05]  /*0120*/  @P2 BRA `(.L_x_53) ;  /* 0x0000000000342947 */ /* 0x010fea0003800000 */
[----:B------:R-:W1:Y:S01]  /*0130*/  LDC.64 R8, c[0x0][0x380] ;  /* 0x0000e000ff087b82 */ /* 0x000e620000000a00 */
[----:B------:R-:W-:-:S07]  /*0140*/  MOV R15, RZ ;  /* 0x000000ff000f7202 */ /* 0x000fce0000000f00 */
.L_x_54:
        /* <DEDUP_REMOVED lines=11> */
.L_x_53:
[----:B0-----:R-:W-:Y:S05]  /*0200*/  BSYNC.RECONVERGENT B0 ;  /* 0x0000000000007941 */ /* 0x001fea0003800200 */
.L_x_52:
        /* <DEDUP_REMOVED lines=16> */
[----:B------:R-:W0:Y:S02]  /*0310*/  LDS R4, [R0+0x4] ;  /* 0x0000040000047984 */ /* 0x000e240000000800 */
[----:B0-----:R-:W-:-:S05]  /*0320*/  FADD R13, R11, R4 ;  /* 0x000000040b0d7221 */ /* 0x001fca0000000000 */
[----:B------:R-:W-:Y:S04]  /*0330*/  STS [R0], R13 ;  /* 0x0000000d00007388 */ /* 0x000fe80000000800 */
[----:B------:R-:W0:Y:S04]  /*0340*/  @!P3 LDS R17, [R17+0x10] ;  /* 0x000010001111b984 */ /* 0x000e280000000800 */
[----:B0-----:R1:W-:Y:S02]  /*0350*/  @!P3 STG.E desc[UR4][R8.64], R17 ;  /* 0x000000110800b986 */ /* 0x0013e4000c101904 */
.L_x_56:
[----:B------:R-:W-:Y:S05]  /*0360*/  BSYNC.RECONVERGENT B0 ;  /* 0x0000000000007941 */ /* 0x000fea0003800200 */
.L_x_55:
        /* <DEDUP_REMOVED lines=10> */
[----:B------:R-:W-:Y:S02]  /*0410*/  IADD3 R7, PT, PT, R3, -0x1, RZ ;  /* 0xffffffff03077810 */ /* 0x000fe40007ffe0ff */
[----:B------:R-:W-:Y:S02]  /*0420*/  LEA R5, R2, R5, 0x18 ;  /* 0x0000000502057211 */ /* 0x000fe400078ec0ff */
[----:B--2---:R-:W-:-:S04]  /*0430*/  ISETP.NE.AND P1, PT, R8, R7, PT ;  /* 0x000000070800720c */ /* 0x004fc80003f25270 */
[----:B------:R-:W-:-:S05]  /*0440*/  SEL R2, RZ, 0x1, P1 ;  /* 0x00000001ff027807 */ /* 0x000fca0000800000 */
[----:B------:R2:W-:Y:S04]  /*0450*/  STS.U8 [R5], R2 ;  /* 0x0000000205007388 */ /* 0x0005e80000000000 */
.L_x_58:
[----:B------:R-:W-:Y:S05]  /*0460*/  BSYNC.RECONVERGENT B0 ;  /* 0x0000000000007941 */ /* 0x000fea0003800200 */
.L_x_57:
[----:B------:R-:W-:Y:S06]  /*0470*/  BAR.SYNC.DEFER_BLOCKING 0x0 ;  /* 0x0000000000007b1d */ /* 0x000fec0000010000 */
[----:B--2---:R-:W2:Y:S02]  /*0480*/  LDS.U8 R2, [R4] ;  /* 0x0000000004027984 */ /* 0x004ea40000000000 */
[----:B--2---:R-:W-:-:S13]  /*0490*/  ISETP.NE.AND P1, PT, R2, RZ, PT ;  /* 0x000000ff0200720c */ /* 0x004fda0003f25270 */
[----:B------:R-:W-:Y:S05]  /*04a0*/  @!P1 EXIT ;  /* 0x000000000000994d */ /* 0x000fea0003800000 */
[----:B------:R-:W-:Y:S01]  /*04b0*/  ISETP.GE.U32.AND P1, PT, R6, R3, PT ;  /* 0x000000030600720c */ /* 0x000fe20003f26070 */
[----:B------:R-:W-:Y:S01]  /*04c0*/  BSSY.RECONVERGENT B0, `(.L_x_59) ;  /* 0x0000073000007945 */ /* 0x000fe20003800200 */
[----:B------:R-:W-:-:S11]  /*04d0*/  IMAD.MOV.U32 R5, RZ, RZ, RZ ;  /* 0x000000ffff057224 */ /* 0x000fd600078e00ff */
[----:B------:R-:W-:Y:S05]  /*04e0*/  @P1 BRA `(.L_x_60) ;  /* 0x0000000400c01947 */ /* 0x000fea0003800000 */
[----:B------:R-:W-:Y:S01]  /*04f0*/  LOP3.LUT R2, RZ, R6, RZ, 0x33, !PT ;  /* 0x00000006ff027212 */ /* 0x000fe200078e33ff */
[----:B------:R-:W-:Y:S01]  /*0500*/  BSSY.RECONVERGENT B1, `(.L_x_61) ;  /* 0x0000035000017945 */ /* 0x000fe20003800200 */
[----:B------:R-:W-:Y:S02]  /*0510*/  HFMA2 R5, -RZ, RZ, 0, 0 ;  /* 0x00000000ff057431 */ /* 0x000fe400000001ff */
[----:B------:R-:W-:-:S04]  /*0520*/  IADD3 R2, PT, PT, R2, R3, RZ ;  /* 0x0000000302027210 */ /* 0x000fc80007ffe0ff */
[C---:B------:R-:W-:Y:S02]  /*0530*/  ISETP.GE.U32.AND P3, PT, R2.reuse, 0x78, PT ;  /* 0x000000780200780c */ /* 0x040fe40003f66070 */
[----:B------:R-:W-:-:S04]  /*0540*/  LEA.HI R7, R2, 0x1, RZ, 0x1d ;  /* 0x0000000102077811 */ /* 0x000fc800078fe8ff */
[----:B------:R-:W-:-:S04]  /*0550*/  LOP3.LUT R21, R7, 0xf, RZ, 0xc0, !PT ;  /* 0x0000000f07157812 */ /* 0x000fc800078ec0ff */
[----:B------:R-:W-:-:S03]  /*0560*/  ISETP.NE.AND P1, PT, R21, RZ, PT ;  /* 0x000000ff1500720c */ /* 0x000fc60003f25270 */
[----:B------:R-:W-:Y:S10]  /*0570*/  @!P3 BRA `(.L_x_62) ;  /* 0x0000000000b4b947 */ /* 0x000ff40003800000 */
[----:B------:R-:W2:Y:S01]  /*0580*/  LDC.64 R2, c[0x0][0x388] ;  /* 0x0000e200ff027b82 */ /* 0x000ea20000000a00 */
[----:B------:R-:W-:Y:S02]  /*0590*/  LOP3.LUT R11, R7, 0x3ffffff0, RZ, 0xc0, !PT ;  /* 0x3ffffff0070b7812 */ /* 0x000fe400078ec0ff */
[----:B------:R-:W-:Y:S02]  /*05a0*/  MOV R5, RZ ;  /* 0x000000ff00057202 */ /* 0x000fe40000000f00 */
[----:B------:R-:W-:Y:S01]  /*05b0*/  IADD3 R11, PT, PT, -R11, RZ, RZ ;  /* 0x000000ff0b0b7210 */ /* 0x000fe20007ffe1ff */
[----:B--2---:R-:W-:-:S03]  /*05c0*/  IMAD.WIDE.U32 R2, R6, 0x4, R2 ;  /* 0x0000000406027825 */ /* 0x004fc600078e0002 */
[----:B------:R-:W-:-:S05]  /*05d0*/  IADD3 R2, P3, PT, R2, 0x100, RZ ;  /* 0x0000010002027810 */ /* 0x000fca0007f7e0ff */
[----:B------:R-:W-:-:S08]  /*05e0*/  IMAD.X R3, RZ, RZ, R3, P3 ;  /* 0x000000ffff037224 */ /* 0x000fd000018e0603 */
.L_x_63:
[----:B------:R-:W2:Y:S04]  /*05f0*/  LDG.E R20, desc[UR4][R2.64+-0x100] ;  /* 0xffff000402147981 */ /* 0x000ea8000c1e1900 */
[----:B------:R-:W3:Y:S04]  /*0600*/  LDG.E R23, desc[UR4][R2.64+-0xe0] ;  /* 0xffff200402177981 */ /* 0x000ee8000c1e1900 */
[----:B------:R-:W4:Y:S04]  /*0610*/  LDG.E R25, desc[UR4][R2.64+-0xc0] ;  /* 0xffff400402197981 */ /* 0x000f28000c1e1900 */
[----:B------:R-:W5:Y:S04]  /*0620*/  LDG.E R27, desc[UR4][R2.64+-0xa0] ;  /* 0xffff6004021b7981 */ /* 0x000f68000c1e1900 */
[----:B------:R-:W5:Y:S04]  /*0630*/  LDG.E R29, desc[UR4][R2.64+-0x80] ;  /* 0xffff8004021d7981 */ /* 0x000f68000c1e1900 */
[----:B------:R-:W5:Y:S04]  /*0640*/  LDG.E R19, desc[UR4][R2.64+-0x60] ;  /* 0xffffa00402137981 */ /* 0x000f68000c1e1900 */
[----:B------:R-:W5:Y:S04]  /*0650*/  LDG.E R18, desc[UR4][R2.64+-0x40] ;  /* 0xffffc00402127981 */ /* 0x000f68000c1e1900 */
[----:B-1----:R-:W5:Y:S04]  /*0660*/  LDG.E R17, desc[UR4][R2.64+-0x20] ;  /* 0xffffe00402117981 */ /* 0x002f68000c1e1900 */
[----:B------:R-:W5:Y:S04]  /*0670*/  LDG.E R16, desc[UR4][R2.64] ;  /* 0x0000000402107981 */ /* 0x000f68000c1e1900 */
[----:B0-----:R-:W5:Y:S04]  /*0680*/  LDG.E R15, desc[UR4][R2.64+0x20] ;  /* 0x00002004020f7981 */ /* 0x001f68000c1e1900 */
[----:B------:R-:W5:Y:S04]  /*0690*/  LDG.E R14, desc[UR4][R2.64+0x40] ;  /* 0x00004004020e7981 */ /* 0x000f68000c1e1900 */
[----:B------:R-:W5:Y:S04]  /*06a0*/  LDG.E R13, desc[UR4][R2.64+0x60] ;  /* 0x00006004020d7981 */ /* 0x000f68000c1e1900 */
[----:B------:R-:W5:Y:S04]  /*06b0*/  LDG.E R12, desc[UR4][R2.64+0x80] ;  /* 0x00008004020c7981 */ /* 0x000f68000c1e1900 */
[----:B------:R-:W5:Y:S04]  /*06c0*/  LDG.E R8, desc[UR4][R2.64+0xa0] ;  /* 0x0000a00402087981 */ /* 0x000f68000c1e1900 */
[----:B------:R-:W5:Y:S04]  /*06d0*/  LDG.E R9, desc[UR4][R2.64+0xc0] ;  /* 0x0000c00402097981 */ /* 0x000f68000c1e1900 */
[----:B------:R0:W5:Y:S01]  /*06e0*/  LDG.E R10, desc[UR4][R2.64+0xe0] ;  /* 0x0000e004020a7981 */ /* 0x000162000c1e1900 */
[----:B------:R-:W-:Y:S01]  /*06f0*/  VIADD R11, R11, 0x10 ;  /* 0x000000100b0b7836 */ /* 0x000fe20000000000 */
[----:B------:R-:W-:-:S04]  /*0700*/  IADD3 R6, PT, PT, R6, 0x80, RZ ;  /* 0x0000008006067810 */ /* 0x000fc80007ffe0ff */
[----:B------:R-:W-:Y:S02]  /*0710*/  ISETP.NE.AND P3, PT, R11, RZ, PT ;  /* 0x000000ff0b00720c */ /* 0x000fe40003f65270 */
[----:B0-----:R-:W-:-:S04]  /*0720*/  IADD3 R2, P4, PT, R2, 0x200, RZ ;  /* 0x0000020002027810 */ /* 0x001fc80007f9e0ff */
[----:B------:R-:W-:Y:S01]  /*0730*/  IADD3.X R3, PT, PT, RZ, R3, RZ, P4, !PT ;  /* 0x00000003ff037210 */ /* 0x000fe200027fe4ff */
        /* <DEDUP_REMOVED lines=17> */
.L_x_62:
[----:B------:R-:W-:Y:S05]  /*0850*/  BSYNC.RECONVERGENT B1 ;  /* 0x0000000000017941 */ /* 0x000fea0003800200 */
.L_x_61:
[----:B------:R-:W-:Y:S05]  /*0860*/  @!P1 BRA `(.L_x_60) ;  /* 0x0000000000e09947 */ /* 0x000fea0003800000 */
[----:B------:R-:W-:Y:S01]  /*0870*/  ISETP.GE.U32.AND P1, PT, R21, 0x8, PT ;  /* 0x000000081500780c */ /* 0x000fe20003f26070 */
[----:B------:R-:W-:Y:S01]  /*0880*/  BSSY.RECONVERGENT B1, `(.L_x_64) ;  /* 0x0000017000017945 */ /* 0x000fe20003800200 */
[----:B------:R-:W-:-:S04]  /*0890*/  LOP3.LUT R10, R7, 0x7, RZ, 0xc0, !PT ;  /* 0x00000007070a7812 */ /* 0x000fc800078ec0ff */
[----:B------:R-:W-:-:S07]  /*08a0*/  ISETP.NE.AND P3, PT, R10, RZ, PT ;  /* 0x000000ff0a00720c */ /* 0x000fce0003f65270 */
[----:B------:R-:W-:Y:S06]  /*08b0*/  @!P1 BRA `(.L_x_65) ;  /* 0x00000000004c9947 */ /* 0x000fec0003800000 */
[----:B------:R-:W2:Y:S02]  /*08c0*/  LDC.64 R2, c[0x0][0x388] ;  /* 0x0000e200ff027b82 */ /* 0x000ea40000000a00 */
[----:B--2---:R-:W-:-:S05]  /*08d0*/  IMAD.WIDE.U32 R2, R6, 0x4, R2 ;  /* 0x0000000406027825 */ /* 0x004fca00078e0002 */
[----:B-1----:R-:W2:Y:S04]  /*08e0*/  LDG.E R8, desc[UR4][R2.64] ;  /* 0x0000000402087981 */ /* 0x002ea8000c1e1900 */
[----:B------:R-:W3:Y:S04]  /*08f0*/  LDG.E R9, desc[UR4][R2.64+0x20] ;  /* 0x0000200402097981 */ /* 0x000ee8000c1e1900 */
[----:B------:R-:W4:Y:S04]  /*0900*/  LDG.E R11, desc[UR4][R2.64+0x40] ;  /* 0x00004004020b7981 */ /* 0x000f28000c1e1900 */
[----:B------:R-:W5:Y:S04]  /*0910*/  LDG.E R13, desc[UR4][R2.64+0x60] ;  /* 0x00006004020d7981 */ /* 0x000f68000c1e1900 */
[----:B0-----:R-:W5:Y:S04]  /*0920*/  LDG.E R15, desc[UR4][R2.64+0x80] ;  /* 0x00008004020f7981 */ /* 0x001f68000c1e1900 */
[----:B------:R-:W5:Y:S04]  /*0930*/  LDG.E R17, desc[UR4][R2.64+0xa0] ;  /* 0x0000a00402117981 */ /* 0x000f68000c1e1900 */
[----:B------:R-:W5:Y:S04]  /*0940*/  LDG.E R19, desc[UR4][R2.64+0xc0] ;  /* 0x0000c00402137981 */ /* 0x000f68000c1e1900 */
[----:B------:R-:W5:Y:S01]  /*0950*/  LDG.E R21, desc[UR4][R2.64+0xe0] ;  /* 0x0000e00402157981 */ /* 0x000f62000c1e1900 */
[----:B------:R-:W-:-:S02]  /*0960*/  VIADD R6, R6, 0x40 ;  /* 0x0000004006067836 */ /* 0x000fc40000000000 */
        /* <DEDUP_REMOVED lines=8> */
.L_x_65:
[----:B------:R-:W-:Y:S05]  /*09f0*/  BSYNC.RECONVERGENT B1 ;  /* 0x0000000000017941 */ /* 0x000fea0003800200 */
.L_x_64:
[----:B------:R-:W-:Y:S05]  /*0a00*/  @!P3 BRA `(.L_x_60) ;  /* 0x000000000078b947 */ /* 0x000fea0003800000 */
[----:B------:R-:W-:Y:S01]  /*0a10*/  ISETP.GE.U32.AND P1, PT, R10, 0x4, PT ;  /* 0x000000040a00780c */ /* 0x000fe20003f26070 */
[----:B------:R-:W-:Y:S01]  /*0a20*/  BSSY.RECONVERGENT B1, `(.L_x_66) ;  /* 0x000000f000017945 */ /* 0x000fe20003800200 */
[----:B-1----:R-:W-:-:S04]  /*0a30*/  LOP3.LUT R8, R7, 0x3, RZ, 0xc0, !PT ;  /* 0x0000000307087812 */ /* 0x002fc800078ec0ff */
[----:B------:R-:W-:-:S07]  /*0a40*/  ISETP.NE.AND P3, PT, R8, RZ, PT ;  /* 0x000000ff0800720c */ /* 0x000fce0003f65270 */
[----:B------:R-:W-:Y:S06]  /*0a50*/  @!P1 BRA `(.L_x_67) ;  /* 0x00000000002c9947 */ /* 0x000fec0003800000 */
[----:B------:R-:W1:Y:S02]  /*0a60*/  LDC.64 R2, c[0x0][0x388] ;  /* 0x0000e200ff027b82 */ /* 0x000e640000000a00 */
[----:B-1----:R-:W-:-:S05]  /*0a70*/  IMAD.WIDE.U32 R2, R6, 0x4, R2 ;  /* 0x0000000406027825 */ /* 0x002fca00078e0002 */
[----:B------:R-:W2:Y:S04]  /*0a80*/  LDG.E R10, desc[UR4][R2.64] ;  /* 0x00000004020a7981 */ /* 0x000ea8000c1e1900 */
[----:B------:R-:W3:Y:S04]  /*0a90*/  LDG.E R7, desc[UR4][R2.64+0x20] ;  /* 0x0000200402077981 */ /* 0x000ee8000c1e1900 */
[----:B------:R-:W4:Y:S04]  /*0aa0*/  LDG.E R12, desc[UR4][R2.64+0x40] ;  /* 0x00004004020c7981 */ /* 0x000f28000c1e1900 */
[----:B------:R-:W5:Y:S01]  /*0ab0*/  LDG.E R14, desc[UR4][R2.64+0x60] ;  /* 0x00006004020e7981 */ /* 0x000f62000c1e1900 */
[----:B------:R-:W-:Y:S01]  /*0ac0*/  IADD3 R6, PT, PT, R6, 0x20, RZ ;  /* 0x0000002006067810 */ /* 0x000fe20007ffe0ff */
[----:B--2---:R-:W-:-:S04]  /*0ad0*/  FADD R10, R5, R10 ;  /* 0x0000000a050a7221 */ /* 0x004fc80000000000 */
[----:B---3--:R-:W-:-:S04]  /*0ae0*/  FADD R7, R10, R7 ;  /* 0x000000070a077221 */ /* 0x008fc80000000000 */
[----:B----4-:R-:W-:-:S04]  /*0af0*/  FADD R7, R7, R12 ;  /* 0x0000000c07077221 */ /* 0x010fc80000000000 */
[----:B-----5:R-:W-:-:S07]  /*0b00*/  FADD R5, R7, R14 ;  /* 0x0000000e07057221 */ /* 0x020fce0000000000 */
.L_x_67:
[----:B------:R-:W-:Y:S05]  /*0b10*/  BSYNC.RECONVERGENT B1 ;  /* 0x0000000000017941 */ /* 0x000fea0003800200 */
.L_x_66:
[----:B------:R-:W-:Y:S05]  /*0b20*/  @!P3 BRA `(.L_x_60) ;  /* 0x000000000030b947 */ /* 0x000fea0003800000 */
[----:B------:R-:W1:Y:S01]  /*0b30*/  LDC.64 R2, c[0x0][0x388] ;  /* 0x0000e200ff027b82 */ /* 0x000e620000000a00 */
[----:B------:R-:W-:Y:S01]  /*0b40*/  IADD3 R8, PT, PT, -R8, RZ, RZ ;  /* 0x000000ff08087210 */ /* 0x000fe20007ffe1ff */
[----:B-1----:R-:W-:-:S07]  /*0b50*/  IMAD.WIDE.U32 R6, R6, 0x4, R2 ;  /* 0x0000000406067825 */ /* 0x002fce00078e0002 */
.L_x_68:
[----:B------:R-:W-:Y:S01]  /*0b60*/  IMAD.MOV.U32 R2, RZ, RZ, R6 ;  /* 0x000000ffff027224 */ /* 0x000fe200078e0006 */
[----:B------:R-:W-:-:S05]  /*0b70*/  MOV R3, R7 ;  /* 0x0000000700037202 */ /* 0x000fca0000000f00 */
[----:B------:R-:W2:Y:S01]  /*0b80*/  LDG.E R2, desc[UR4][R2.64] ;  /* 0x0000000402027981 */ /* 0x000ea2000c1e1900 */
[----:B------:R-:W-:Y:S02]  /*0b90*/  IADD3 R8, PT, PT, R8, 0x1, RZ ;  /* 0x0000000108087810 */ /* 0x000fe40007ffe0ff */
[----:B------:R-:W-:Y:S02]  /*0ba0*/  IADD3 R6, P3, PT, R6, 0x20, RZ ;  /* 0x0000002006067810 */ /* 0x000fe40007f7e0ff */
[----:B------:R-:W-:Y:S02]  /*0bb0*/  ISETP.NE.AND P1, PT, R8, RZ, PT ;  /* 0x000000ff0800720c */ /* 0x000fe40003f25270 */
[----:B------:R-:W-:Y:S01]  /*0bc0*/  IADD3.X R7, PT, PT, RZ, R7, RZ, P3, !PT ;  /* 0x00000007ff077210 */ /* 0x000fe20001ffe4ff */
[----:B--2---:R-:W-:-:S10]  /*0bd0*/  FADD R5, R2, R5 ;  /* 0x0000000502057221 */ /* 0x004fd40000000000 */
[----:B------:R-:W-:Y:S05]  /*0be0*/  @P1 BRA `(.L_x_68) ;  /* 0xfffffffc00dc1947 */ /* 0x000fea000383ffff */
.L_x_60:
[----:B------:R-:W-:Y:S05]  /*0bf0*/  BSYNC.RECONVERGENT B0 ;  /* 0x0000000000007941 */ /* 0x000fea0003800200 */
.L_x_59:
[----:B------:R2:W-:Y:S01]  /*0c00*/  STS [R0], R5 ;  /* 0x0000000500007388 */ /* 0x0005e20000000800 */
[----:B------:R-:W-:Y:S01]  /*0c10*/  BSSY.RECONVERGENT B0, `(.L_x_69) ;  /* 0x000000c000007945 */ /* 0x000fe20003800200 */
[----:B------:R-:W-:Y:S06]  /*0c20*/  BAR.SYNC.DEFER_BLOCKING 0x0 ;  /* 0x0000000000007b1d */ /* 0x000fec0000010000 */
[----:B------:R-:W-:Y:S05]  /*0c30*/  @P0 BRA `(.L_x_70) ;  /* 0x0000000000240947 */ /* 0x000fea0003800000 */
[----:B------:R-:W2:Y:S02]  /*0c40*/  LDS R2, [R0+0x10] ;  /* 0x0000100000027984 */ /* 0x000ea40000000800 */
[----:B--2---:R-:W-:-:S05]  /*0c50*/  FADD R5, R2, R5 ;  /* 0x0000000502057221 */ /* 0x004fca0000000000 */
[----:B------:R-:W-:Y:S04]  /*0c60*/  STS [R0], R5 ;  /* 0x0000000500007388 */ /* 0x000fe80000000800 */
[----:B------:R-:W2:Y:S02]  /*0c70*/  LDS R2, [R0+0x8] ;  /* 0x0000080000027984 */ /* 0x000ea40000000800 */
[----:B--2---:R-:W-:-:S05]  /*0c80*/  FADD R3, R5, R2 ;  /* 0x0000000205037221 */ /* 0x004fca0000000000 */
[----:B------:R-:W-:Y:S04]  /*0c90*/  STS [R0], R3 ;  /* 0x0000000300007388 */ /* 0x000fe80000000800 */
[----:B------:R-:W2:Y:S02]  /*0ca0*/  LDS R2, [R0+0x4] ;  /* 0x0000040000027984 */ /* 0x000ea40000000800 */
[----:B--2---:R-:W-:-:S05]  /*0cb0*/  FADD R7, R3, R2 ;  /* 0x0000000203077221 */ /* 0x004fca0000000000 */
[----:B------:R3:W-:Y:S02]  /*0cc0*/  STS [R0], R7 ;  /* 0x0000000700007388 */ /* 0x0007e40000000800 */
.L_x_70:
[----:B------:R-:W-:Y:S05]  /*0cd0*/  BSYNC.RECONVERGENT B0 ;  /* 0x0000000000007941 */ /* 0x000fea0003800200 */
.L_x_69:
[----:B------:R-:W-:Y:S05]  /*0ce0*/  @!P2 EXIT ;  /* 0x000000000000a94d */ /* 0x000fea0003800000 */
[----:B--2---:R-:W2:Y:S01]  /*0cf0*/  LDS R5, [R4+0x10] ;  /* 0x0000100004057984 */ /* 0x004ea20000000800 */
[----:B------:R-:W2:Y:S08]  /*0d00*/  LDC.64 R2, c[0x0][0x388] ;  /* 0x0000e200ff027b82 */ /* 0x000eb00000000a00 */
[----:B---3--:R-:W3:Y:S01]  /*0d10*/  LDC.64 R6, c[0x4][RZ] ;  /* 0x01000000ff067b82 */ /* 0x008ee20000000a00 */
[----:B--2---:R-:W-:Y:S04]  /*0d20*/  STG.E desc[UR4][R2.64], R5 ;  /* 0x0000000502007986 */ /* 0x004fe8000c101904 */
[----:B---3--:R-:W-:Y:S01]  /*0d30*/  STG.E desc[UR4][R6.64], RZ ;  /* 0x000000ff06007986 */ /* 0x008fe2000c101904 */
[----:B------:R-:W-:Y:S05]  /*0d40*/  EXIT ;  /* 0x000000000000794d */ /* 0x000fea0003800000 */
.L_x_71:
        /* <DEDUP_REMOVED lines=11> */
.L_x_467:


//--------------------- .text._Z16reduceSinglePassILj16ELb0EEvPKfPfj --------------------------
	.section	.text._Z16reduceSinglePassILj16ELb0EEvPKfPfj,"ax",@progbits
	.align	128
        .global         _Z16reduceSinglePassILj16ELb0EEvPKfPfj
        .type           _Z16reduceSinglePassILj16ELb0EEvPKfPfj,@function
        .size           _Z16reduceSinglePassILj16ELb0EEvPKfPfj,(.L_x_468 - _Z16reduceSinglePassILj16ELb0EEvPKfPfj)
        .other          _Z16reduceSinglePassILj16ELb0EEvPKfPfj,@"STO_CUDA_ENTRY STV_DEFAULT"
_Z16reduceSinglePassILj16ELb0EEvPKfPfj:
.text._Z16reduceSinglePassILj16ELb0EEvPKfPfj:
        /* <DEDUP_REMOVED lines=10> */
[----:B------:R-:W-:Y:S01]  /*00a0*/  IMAD.MOV.U32 R15, RZ, RZ, RZ ;  /* 0x000000ffff0f7224 */ /* 0x000fe200078e00ff */
[----:B--2---:R-:W-:-:S02]  /*00b0*/  ISETP.GE.U32.AND P1, PT, R3, 0x2, PT ;  /* 0x000000020300780c */ /* 0x004fc40003f26070 */
[----:B0-----:R-:W-:Y:S02]  /*00c0*/  ISETP.GT.U32.AND P0, PT, R6, 0x1f, PT ;  /* 0x0000001f0600780c */ /* 0x001fe40003f04070 */
[----:B---3--:R-:W-:-:S04]  /*00d0*/  LEA R4, R7, R6, 0x5 ;  /* 0x0000000607047211 */ /* 0x008fc800078e28ff */
[----:B-1----:R-:W-:Y:S01]  /*00e0*/  ISETP.GE.U32.AND P2, PT, R4, UR4, PT ;  /* 0x0000000404007c0c */ /* 0x002fe2000bf46070 */
[----:B------:R-:W0:Y:S01]  /*00f0*/  LDCU.64 UR4, c[0x0][0x358] ;  /* 0x00006b00ff0477ac */ /* 0x000e220008000a00 */
[----:B-----5:R-:W-:-:S04]  /*0100*/  LEA R9, R2, R9, 0x18 ;  /* 0x0000000902097211 */ /* 0x020fc800078ec0ff */
[----:B------:R-:W-:-:S07]  /*0110*/  LEA R0, R6, R9, 0x2 ;  /* 0x0000000906007211 */ /* 0x000fce00078e10ff */
[----:B----4-:R-:W-:Y:S05]  /*0120*/  @P2 BRA `(.L_x_73) ;  /* 0x0000000000342947 */ /* 0x010fea0003800000 */
[----:B------:R-:W1:Y:S01]  /*0130*/  LDC.64 R8, c[0x0][0x380] ;  /* 0x0000e000ff087b82 */ /* 0x000e620000000a00 */
[----:B------:R-:W-:-:S07]  /*0140*/  HFMA2 R15, -RZ, RZ, 0, 0 ;  /* 0x00000000ff0f7431 */ /* 0x000fce00000001ff */
.L_x_74:
        /* <DEDUP_REMOVED lines=11> */
.L_x_73:
[----:B0-----:R-:W-:Y:S05]  /*0200*/  BSYNC.RECONVERGENT B0 ;  /* 0x0000000000007941 */ /* 0x001fea0003800200 */
.L_x_72:
[----:B------:R0:W-:Y:S01]  /*0210*/  STS [R0], R15 ;  /* 0x0000000f00007388 */ /* 0x0001e20000000800 */
[----:B------:R-:W-:Y:S01]  /*0220*/  BSSY.RECONVERGENT B0, `(.L_x_75) ;  /* 0x0000017000007945 */ /* 0x000fe20003800200 */
[----:B------:R-:W-:Y:S01]  /*0230*/  BAR.SYNC.DEFER_BLOCKING 0x0 ;  /* 0x0000000000007b1d */ /* 0x000fe20000010000 */
[----:B------:R-:W-:-:S05]  /*0240*/  PLOP3.LUT P2, PT, PT, PT, PT, 0x8, 0x80 ;  /* 0x000000000080781c */ /* 0x000fca0003f4e170 */
[----:B------:R-:W-:Y:S08]  /*0250*/  @P0 BRA `(.L_x_76) ;  /* 0x00000000004c0947 */ /* 0x000ff00003800000 */
[----:B------:R-:W0:Y:S01]  /*0260*/  LDS R4, [R0+0x20] ;  /* 0x0000200000047984 */ /* 0x000e220000000800 */
[----:B------:R-:W-:-:S13]  /*0270*/  ISETP.NE.AND P3, PT, R6, RZ, PT ;  /* 0x000000ff0600720c */ /* 0x000fda0003f65270 */
        /* <DEDUP_REMOVED lines=11> */
[----:B------:R-:W0:Y:S02]  /*0330*/  LDS R4, [R0+0x4] ;  /* 0x0000040000047984 */ /* 0x000e240000000800 */
[----:B0-----:R-:W-:Y:S01]  /*0340*/  FADD R17, R13, R4 ;  /* 0x000000040d117221 */ /* 0x001fe20000000000 */
[----:B------:R-:W-:-:S04]  /*0350*/  @!P3 LEA R4, R2, R5, 0x18 ;  /* 0x000000050204b211 */ /* 0x000fc800078ec0ff */
[----:B------:R-:W-:Y:S04]  /*0360*/  STS [R0], R17 ;  /* 0x0000001100007388 */ /* 0x000fe80000000800 */
[----:B------:R-:W0:Y:S04]  /*0370*/  @!P3 LDS R15, [R4+0x10] ;  /* 0x00001000040fb984 */ /* 0x000e280000000800 */
[----:B0-----:R1:W-:Y:S02]  /*0380*/  @!P3 STG.E desc[UR4][R8.64], R15 ;  /* 0x0000000f0800b986 */ /* 0x0013e4000c101904 */
.L_x_76:
[----:B------:R-:W-:Y:S05]  /*0390*/  BSYNC.RECONVERGENT B0 ;  /* 0x0000000000007941 */ /* 0x000fea0003800200 */
.L_x_75:
        /* <DEDUP_REMOVED lines=15> */
.L_x_78:
[----:B------:R-:W-:Y:S05]  /*0490*/  BSYNC.RECONVERGENT B0 ;  /* 0x0000000000007941 */ /* 0x000fea0003800200 */
.L_x_77:
        /* <DEDUP_REMOVED lines=13> */
[----:B------:R-:W-:-:S04]  /*0570*/  LEA.HI R7, R2, 0x1, RZ, 0x1c ;  /* 0x0000000102077811 */ /* 0x000fc800078fe0ff */
[----:B------:R-:W-:-:S04]  /*0580*/  LOP3.LUT R21, R7, 0xf, RZ, 0xc0, !PT ;  /* 0x0000000f07157812 */ /* 0x000fc800078ec0ff */
[----:B------:R-:W-:-:S03]  /*0590*/  ISETP.NE.AND P1, PT, R21, RZ, PT ;  /* 0x000000ff1500720c */ /* 0x000fc60003f25270 */
[----:B------:R-:W-:Y:S10]  /*05a0*/  @!P3 BRA `(.L_x_82) ;  /* 0x0000000000b4b947 */ /* 0x000ff40003800000 */
[----:B------:R-:W2:Y:S01]  /*05b0*/  LDC.64 R2, c[0x0][0x388] ;  /* 0x0000e200ff027b82 */ /* 0x000ea20000000a00 */
[----:B------:R-:W-:Y:S01]  /*05c0*/  LOP3.LUT R11, R7, 0x1ffffff0, RZ, 0xc0, !PT ;  /* 0x1ffffff0070b7812 */ /* 0x000fe200078ec0ff */
[----:B------:R-:W-:-:S03]  /*05d0*/  IMAD.MOV.U32 R5, RZ, RZ, RZ ;  /* 0x000000ffff057224 */ /* 0x000fc600078e00ff */
[----:B------:R-:W-:Y:S01]  /*05e0*/  IADD3 R11, PT, PT, -R11, RZ, RZ ;  /* 0x000000ff0b0b7210 */ /* 0x000fe20007ffe1ff */
[----:B--2---:R-:W-:-:S03]  /*05f0*/  IMAD.WIDE.U32 R2, R6, 0x4, R2 ;  /* 0x0000000406027825 */ /* 0x004fc600078e0002 */
[----:B------:R-:W-:-:S04]  /*0600*/  IADD3 R2, P3, PT, R2, 0x200, RZ ;  /* 0x0000020002027810 */ /* 0x000fc80007f7e0ff */
[----:B------:R-:W-:-:S09]  /*0610*/  IADD3.X R3, PT, PT, RZ, R3, RZ, P3, !PT ;  /* 0x00000003ff037210 */ /* 0x000fd20001ffe4ff */
.L_x_83:
        /* <DEDUP_REMOVED lines=9> */
[----:B01----:R-:W5:Y:S04]  /*06b0*/  LDG.E R15, desc[UR4][R2.64+0x40] ;  /* 0x00004004020f7981 */ /* 0x003f68000c1e1900 */
[----:B------:R-:W5:Y:S04]  /*06c0*/  LDG.E R14, desc[UR4][R2.64+0x80] ;  /* 0x00008004020e7981 */ /* 0x000f68000c1e1900 */
[----:B------:R-:W5:Y:S04]  /*06d0*/  LDG.E R13, desc[UR4][R2.64+0xc0] ;  /* 0x0000c004020d7981 */ /* 0x000f68000c1e1900 */
[----:B------:R-:W5:Y:S04]  /*06e0*/  LDG.E R12, desc[UR4][R2.64+0x100] ;  /* 0x00010004020c7981 */ /* 0x000f68000c1e1900 */
[----:B------:R-:W5:Y:S04]  /*06f0*/  LDG.E R8, desc[UR4][R2.64+0x140] ;  /* 0x0001400402087981 */ /* 0x000f68000c1e1900 */
[----:B------:R-:W5:Y:S04]  /*0700*/  LDG.E R9, desc[UR4][R2.64+0x180] ;  /* 0x0001800402097981 */ /* 0x000f68000c1e1900 */
[----:B------:R0:W5:Y:S01]  /*0710*/  LDG.E R10, desc[UR4][R2.64+0x1c0] ;  /* 0x0001c004020a7981 */ /* 0x000162000c1e1900 */
[----:B------:R-:W-:Y:S01]  /*0720*/  IADD3 R11, PT, PT, R11, 0x10, RZ ;  /* 0x000000100b0b7810 */ /* 0x000fe20007ffe0ff */
[----:B------:R-:W-:-:S03]  /*0730*/  VIADD R6, R6, 0x100 ;  /* 0x0000010006067836 */ /* 0x000fc60000000000 */
        /* <DEDUP_REMOVED lines=20> */
.L_x_82:
[----:B------:R-:W-:Y:S05]  /*0880*/  BSYNC.RECONVERGENT B1 ;  /* 0x0000000000017941 */ /* 0x000fea0003800200 */
.L_x_81:
        /* <DEDUP_REMOVED lines=25> */
.L_x_85:
[----:B------:R-:W-:Y:S05]  /*0a20*/  BSYNC.RECONVERGENT B1 ;  /* 0x0000000000017941 */ /* 0x000fea0003800200 */
.L_x_84:
        /* <DEDUP_REMOVED lines=17> */
.L_x_87:
[----:B------:R-:W-:Y:S05]  /*0b40*/  BSYNC.RECONVERGENT B1 ;  /* 0x0000000000017941 */ /* 0x000fea0003800200 */
.L_x_86:
[----:B------:R-:W-:Y:S05]  /*0b50*/  @!P3 BRA `(.L_x_80) ;  /* 0x000000000030b947 */ /* 0x000fea0003800000 */
[----:B------:R-:W1:Y:S01]  /*0b60*/  LDC.64 R2, c[0x0][0x388] ;  /* 0x0000e200ff027b82 */ /* 0x000e620000000a00 */
[----:B------:R-:W-:Y:S01]  /*0b70*/  IADD3 R8, PT, PT, -R8, RZ, RZ ;  /* 0x000000ff08087210 */ /* 0x000fe20007ffe1ff */
[----:B-1----:R-:W-:-:S07]  /*0b80*/  IMAD.WIDE.U32 R6, R6, 0x4, R2 ;  /* 0x0000000406067825 */ /* 0x002fce00078e0002 */
.L_x_88:
        /* <DEDUP_REMOVED lines=9> */
.L_x_80:
[----:B------:R-:W-:Y:S05]  /*0c20*/  BSYNC.RECONVERGENT B0 ;  /* 0x0000000000007941 */ /* 0x000fea0003800200 */
.L_x_79:
        /* <DEDUP_REMOVED lines=12> */
[----:B------:R-:W-:Y:S04]  /*0cf0*/  STS [R0], R7 ;  /* 0x0000000700007388 */ /* 0x000fe80000000800 */
[----:B------:R-:W1:Y:S02]  /*0d00*/  LDS R2, [R0+0x4] ;  /* 0x0000040000027984 */ /* 0x000e640000000800 */
[----:B-1----:R-:W-:-:S05]  /*0d10*/  FADD R9, R7, R2 ;  /* 0x0000000207097221 */ /* 0x002fca0000000000 */
[----:B------:R3:W-:Y:S02]  /*0d20*/  STS [R0], R9 ;  /* 0x0000000900007388 */ /* 0x0007e40000000800 */
.L_x_90:
[----:B------:R-:W-:Y:S05]  /*0d30*/  BSYNC.RECONVERGENT B0 ;  /* 0x0000000000007941 */ /* 0x000fea0003800200 */
.L_x_89:
[----:B------:R-:W-:Y:S05]  /*0d40*/  @!P2 EXIT ;  /* 0x000000000000a94d */ /* 0x000fea0003800000 */
[----:B--2---:R-:W2:Y:S01]  /*0d50*/  LDS R5, [R4+0x10] ;  /* 0x0000100004057984 */ /* 0x004ea20000000800 */
[----:B------:R-:W2:Y:S08]  /*0d60*/  LDC.64 R2, c[0x0][0x388] ;  /* 0x0000e200ff027b82 */ /* 0x000eb00000000a00 */
[----:B------:R-:W4:Y:S01]  /*0d70*/  LDC.64 R6, c[0x4][RZ] ;  /* 0x01000000ff067b82 */ /* 0x000f220000000a00 */
[----:B--2---:R-:W-:Y:S04]  /*0d80*/  STG.E desc[UR4][R2.64], R5 ;  /* 0x0000000502007986 */ /* 0x004fe8000c101904 */
[----:B----4-:R-:W-:Y:S01]  /*0d90*/  STG.E desc[UR4][R6.64], RZ ;  /* 0x000000ff06007986 */ /* 0x010fe2000c101904 */
[----:B------:R-:W-:Y:S05]  /*0da0*/  EXIT ;  /* 0x000000000000794d */ /* 0x000fea0003800000 */
.L_x_91:
        /* <DEDUP_REMOVED lines=13> */
.L_x_468:


//--------------------- .text._Z16reduceSinglePassILj32ELb0EEvPKfPfj --------------------------
	.section	.text._Z16reduceSinglePassILj32ELb0EEvPKfPfj,"ax",@progbits
	.align	128
        .global         _Z16reduceSinglePassILj32ELb0EEvPKfPfj
        .type           _Z16reduceSinglePassILj32ELb0EEvPKfPfj,@function
        .size           _Z16reduceSinglePassILj32ELb0EEvPKfPfj,(.L_x_469 - _Z16reduceSinglePassILj32ELb0EEvPKfPfj)
        .other          _Z16reduceSinglePassILj32ELb0EEvPKfPfj,@"STO_CUDA_ENTRY STV_DEFAULT"
_Z16reduceSinglePassILj32ELb0EEvPKfPfj:
.text._Z16reduceSinglePassILj32ELb0EEvPKfPfj:
        /* <DEDUP_REMOVED lines=21> */
.L_x_94:
[C---:B------:R-:W-:Y:S01]  /*0150*/  IADD3 R13, PT, PT, R4.reuse, 0x20, RZ ;  /* 0x00000020040d7810 */ /* 0x040fe20007ffe0ff */
        /* <DEDUP_REMOVED lines=10> */
.L_x_93:
[----:B0-----:R-:W-:Y:S05]  /*0200*/  BSYNC.RECONVERGENT B0 ;  /* 0x0000000000007941 */ /* 0x001fea0003800200 */
.L_x_92:
[----:B------:R0:W-:Y:S01]  /*0210*/  STS [R0], R15 ;  /* 0x0000000f00007388 */ /* 0x0001e20000000800 */
[----:B------:R-:W-:Y:S01]  /*0220*/  BSSY.RECONVERGENT B0, `(.L_x_95) ;  /* 0x000001a000007945 */ /* 0x000fe20003800200 */
[----:B------:R-:W-:Y:S01]  /*0230*/  BAR.SYNC.DEFER_BLOCKING 0x0 ;  /* 0x0000000000007b1d */ /* 0x000fe20000010000 */
[----:B------:R-:W-:-:S05]  /*0240*/  PLOP3.LUT P2, PT, PT, PT, PT, 0x8, 0x80 ;  /* 0x000000000080781c */ /* 0x000fca0003f4e170 */
[----:B------:R-:W-:Y:S08]  /*0250*/  @P0 BRA `(.L_x_96) ;  /* 0x0000000000580947 */ /* 0x000ff00003800000 */
[----:B------:R-:W0:Y:S01]  /*0260*/  LDS R4, [R0+0x40] ;  /* 0x0000400000047984 */ /* 0x000e220000000800 */
[----:B------:R-:W-:-:S13]  /*0270*/  ISETP.NE.AND P3, PT, R6, RZ, PT ;  /* 0x000000ff0600720c */ /* 0x000fda0003f65270 */
[----:B------:R-:W-:Y:S02]  /*0280*/  @!P3 LEA R17, R2, R5, 0x18 ;  /* 0x000000050211b211 */ /* 0x000fe400078ec0ff */
[----:B------:R-:W-:Y:S01]  /*0290*/  @!P3 PLOP3.LUT P2, PT, PT, PT, PT, 0x80, 0x8 ;  /* 0x000000000008b81c */ /* 0x000fe20003f4f070 */
[----:B0-----:R-:W-:-:S05]  /*02a0*/  FADD R15, R4, R15 ;  /* 0x0000000f040f7221 */ /* 0x001fca0000000000 */
[----:B------:R-:W-:Y:S04]  /*02b0*/  STS [R0], R15 ;  /* 0x0000000f00007388 */ /* 0x000fe80000000800 */
[----:B------:R-:W0:Y:S02]  /*02c0*/  LDS R4, [R0+0x20] ;  /* 0x0000200000047984 */ /* 0x000e240000000800 */
[----:B0-----:R-:W-:-:S05]  /*02d0*/  FADD R9, R15, R4 ;  /* 0x000000040f097221 */ /* 0x001fca0000000000 */
[----:B------:R-:W-:Y:S04]  /*02e0*/  STS [R0], R9 ;  /* 0x0000000900007388 */ /* 0x000fe80000000800 */
[----:B------:R-:W0:Y:S02]  /*02f0*/  LDS R4, [R0+0x10] ;  /* 0x0000100000047984 */ /* 0x000e240000000800 */
[----:B0-----:R-:W-:Y:S02]  /*0300*/  FADD R11, R9, R4 ;  /* 0x00000004090b7221 */ /* 0x001fe40000000000 */
[----:B------:R-:W0:Y:S03]  /*0310*/  @!P3 LDC.64 R8, c[0x0][0x388] ;  /* 0x0000e200ff08bb82 */ /* 0x000e260000000a00 */
[----:B------:R-:W-:Y:S04]  /*0320*/  STS [R0], R11 ;  /* 0x0000000b00007388 */ /* 0x000fe80000000800 */
[----:B------:R-:W1:Y:S01]  /*0330*/  LDS R4, [R0+0x8] ;  /* 0x0000080000047984 */ /* 0x000e620000000800 */
[----:B0-----:R-:W-:-:S04]  /*0340*/  @!P3 IMAD.WIDE.U32 R8, R7, 0x4, R8 ;  /* 0x000000040708b825 */ /* 0x001fc800078e0008 */
[----:B-1----:R-:W-:-:S05]  /*0350*/  FADD R13, R11, R4 ;  /* 0x000000040b0d7221 */ /* 0x002fca0000000000 */
[----:B------:R-:W-:Y:S04]  /*0360*/  STS [R0], R13 ;  /* 0x0000000d00007388 */ /* 0x000fe80000000800 */
[----:B------:R-:W0:Y:S02]  /*0370*/  LDS R4, [R0+0x4] ;  /* 0x0000040000047984 */ /* 0x000e240000000800 */
[----:B0-----:R-:W-:-:S05]  /*0380*/  FADD R15, R13, R4 ;  /* 0x000000040d0f7221 */ /* 0x001fca0000000000 */
[----:B------:R-:W-:Y:S04]  /*0390*/  STS [R0], R15 ;  /* 0x0000000f00007388 */ /* 0x000fe80000000800 */
[----:B------:R-:W0:Y:S04]  /*03a0*/  @!P3 LDS R17, [R17+0x10] ;  /* 0x000010001111b984 */ /* 0x000e280000000800 */
[----:B0-----:R1:W-:Y:S02]  /*03b0*/  @!P3 STG.E desc[UR4][R8.64], R17 ;  /* 0x000000110800b986 */ /* 0x0013e4000c101904 */
.L_x_96:
[----:B------:R-:W-:Y:S05]  /*03c0*/  BSYNC.RECONVERGENT B0 ;  /* 0x0000000000007941 */ /* 0x000fea0003800200 */
.L_x_95:
        /* <DEDUP_REMOVED lines=10> */
[----:B------:R-:W-:Y:S01]  /*0470*/  VIADD R7, R3, 0xffffffff ;  /* 0xffffffff03077836 */ /* 0x000fe20000000000 */
[----:B------:R-:W-:-:S04]  /*0480*/  LEA R5, R2, R5, 0x18 ;  /* 0x0000000502057211 */ /* 0x000fc800078ec0ff */
[----:B--2---:R-:W-:-:S04]  /*0490*/  ISETP.NE.AND P1, PT, R8, R7, PT ;  /* 0x000000070800720c */ /* 0x004fc80003f25270 */
[----:B------:R-:W-:-:S05]  /*04a0*/  SEL R2, RZ, 0x1, P1 ;  /* 0x00000001ff027807 */ /* 0x000fca0000800000 */
[----:B------:R2:W-:Y:S04]  /*04b0*/  STS.U8 [R5], R2 ;  /* 0x0000000205007388 */ /* 0x0005e80000000000 */
.L_x_98:
[----:B------:R-:W-:Y:S05]  /*04c0*/  BSYNC.RECONVERGENT B0 ;  /* 0x0000000000007941 */ /* 0x000fea0003800200 */
.L_x_97:
        /* <DEDUP_REMOVED lines=10> */
[----:B------:R-:W-:Y:S02]  /*0570*/  MOV R5, RZ ;  /* 0x000000ff00057202 */ /* 0x000fe40000000f00 */
        /* <DEDUP_REMOVED lines=13> */
.L_x_103:
        /* <DEDUP_REMOVED lines=38> */
.L_x_102:
[----:B------:R-:W-:Y:S05]  /*08b0*/  BSYNC.RECONVERGENT B1 ;  /* 0x0000000000017941 */ /* 0x000fea0003800200 */
.L_x_101:
        /* <DEDUP_REMOVED lines=25> */
.L_x_105:
[----:B------:R-:W-:Y:S05]  /*0a50*/  BSYNC.RECONVERGENT B1 ;  /* 0x0000000000017941 */ /* 0x000fea0003800200 */
.L_x_104:
        /* <DEDUP_REMOVED lines=17> */
.L_x_107:
[----:B------:R-:W-:Y:S05]  /*0b70*/  BSYNC.RECONVERGENT B1 ;  /* 0x0000000000017941 */ /* 0x000fea0003800200 */
.L_x_106:
[----:B------:R-:W-:Y:S05]  /*0b80*/  @!P3 BRA `(.L_x_100) ;  /* 0x000000000030b947 */ /* 0x000fea0003800000 */
[----:B------:R-:W1:Y:S01]  /*0b90*/  LDC.64 R2, c[0x0][0x388] ;  /* 0x0000e200ff027b82 */ /* 0x000e620000000a00 */
[----:B------:R-:W-:Y:S02]  /*0ba0*/  IMAD.MOV R8, RZ, RZ, -R8 ;  /* 0x000000ffff087224 */ /* 0x000fe400078e0a08 */
[----:B-1----:R-:W-:-:S07]  /*0bb0*/  IMAD.WIDE.U32 R6, R6, 0x4, R2 ;  /* 0x0000000406067825 */ /* 0x002fce00078e0002 */
.L_x_108:
[----:B------:R-:W-:Y:S02]  /*0bc0*/  MOV R2, R6 ;  /* 0x0000000600027202 */ /* 0x000fe40000000f00 */
        /* <DEDUP_REMOVED lines=8> */
.L_x_100:
[----:B------:R-:W-:Y:S05]  /*0c50*/  BSYNC.RECONVERGENT B0 ;  /* 0x0000000000007941 */ /* 0x000fea0003800200 */
.L_x_99:
        /* <DEDUP_REMOVED lines=15> */
[----:B------:R-:W-:Y:S04]  /*0d50*/  STS [R0], R9 ;  /* 0x0000000900007388 */ /* 0x000fe80000000800 */
[----:B------:R-:W1:Y:S02]  /*0d60*/  LDS R2, [R0+0x4] ;  /* 0x0000040000027984 */ /* 0x000e640000000800 */
[----:B-1----:R-:W-:-:S05]  /*0d70*/  FADD R5, R9, R2 ;  /* 0x0000000209057221 */ /* 0x002fca0000000000 */
[----:B------:R3:W-:Y:S02]  /*0d80*/  STS [R0], R5 ;  /* 0x0000000500007388 */ /* 0x0007e40000000800 */
.L_x_110:
[----:B------:R-:W-:Y:S05]  /*0d90*/  BSYNC.RECONVERGENT B0 ;  /* 0x0000000000007941 */ /* 0x000fea0003800200 */
.L_x_109:
[----:B------:R-:W-:Y:S05]  /*0da0*/  @!P2 EXIT ;  /* 0x000000000000a94d */ /* 0x000fea0003800000 */
[----:B--23--:R-:W2:Y:S01]  /*0db0*/  LDS R5, [R4+0x10] ;  /* 0x0000100004057984 */ /* 0x00cea20000000800 */
[----:B------:R-:W2:Y:S08]  /*0dc0*/  LDC.64 R2, c[0x0][0x388] ;  /* 0x0000e200ff027b82 */ /* 0x000eb00000000a00 */
[----:B------:R-:W3:Y:S01]  /*0dd0*/  LDC.64 R6, c[0x4][RZ] ;  /* 0x01000000ff067b82 */ /* 0x000ee20000000a00 */
[----:B--2---:R-:W-:Y:S04]  /*0de0*/  STG.E desc[UR4][R2.64], R5 ;  /* 0x0000000502007986 */ /* 0x004fe8000c101904 */
[----:B---3--:R-:W-:Y:S01]  /*0df0*/  STG.E desc[UR4][R6.64], RZ ;  /* 0x000000ff06007986 */ /* 0x008fe2000c101904 */
[----:B------:R-:W-:Y:S05]  /*0e00*/  EXIT ;  /* 0x000000000000794d */ /* 0x000fea0003800000 */
.L_x_111:
        /* <DEDUP_REMOVED lines=15> */
.L_x_469:


//--------------------- .text._Z16reduceSinglePassILj64ELb0EEvPKfPfj --------------------------
	.section	.text._Z16reduceSinglePassILj64ELb0EEvPKfPfj,"ax",@progbits
	.align	128
        .global         _Z16reduceSinglePassILj64ELb0EEvPKfPfj
        .type           _Z16reduceSinglePassILj64ELb0EEvPKfPfj,@function
        .size           _Z16reduceSinglePassILj64ELb0EEvPKfPfj,(.L_x_470 - _Z16reduceSinglePassILj64ELb0EEvPKfPfj)
        .other          _Z16reduceSinglePassILj64ELb0EEvPKfPfj,@"STO_CUDA_ENTRY STV_DEFAULT"
_Z16reduceSinglePassILj64ELb0EEvPKfPfj:
.text._Z16reduceSinglePassILj64ELb0EEvPKfPfj:
        /* <DEDUP_REMOVED lines=20> */
[----:B------:R-:W-:-:S07]  /*0140*/  MOV R15, RZ ;  /* 0x000000ff000f7202 */ /* 0x000fce0000000f00 */
.L_x_114:
        /* <DEDUP_REMOVED lines=11> */
.L_x_113:
[----:B0-----:R-:W-:Y:S05]  /*0200*/  BSYNC.RECONVERGENT B0 ;  /* 0x0000000000007941 */ /* 0x001fea0003800200 */
.L_x_112:
[----:B------:R0:W-:Y:S01]  /*0210*/  STS [R0], R15 ;  /* 0x0000000f00007388 */ /* 0x0001e20000000800 */
[----:B------:R-:W-:Y:S01]  /*0220*/  BSSY.RECONVERGENT B0, `(.L_x_115) ;  /* 0x000001d000007945 */ /* 0x000fe20003800200 */
[----:B------:R-:W-:Y:S01]  /*0230*/  BAR.SYNC.DEFER_BLOCKING 0x0 ;  /* 0x0000000000007b1d */ /* 0x000fe20000010000 */
[----:B------:R-:W-:-:S05]  /*0240*/  PLOP3.LUT P2, PT, PT, PT, PT, 0x8, 0x80 ;  /* 0x000000000080781c */ /* 0x000fca0003f4e170 */
[----:B------:R-:W-:Y:S08]  /*0250*/  @P0 BRA `(.L_x_116) ;  /* 0x0000000000640947 */ /* 0x000ff00003800000 */
[----:B------:R-:W0:Y:S01]  /*0260*/  LDS R4, [R0+0x80] ;  /* 0x0000800000047984 */ /* 0x000e220000000800 */
[----:B------:R-:W-:-:S13]  /*0270*/  ISETP.NE.AND P3, PT, R6, RZ, PT ;  /* 0x000000ff0600720c */ /* 0x000fda0003f65270 */
        /* <DEDUP_REMOVED lines=23> */
.L_x_116:
[----:B------:R-:W-:Y:S05]  /*03f0*/  BSYNC.RECONVERGENT B0 ;  /* 0x0000000000007941 */ /* 0x000fea0003800200 */
.L_x_115:
        /* <DEDUP_REMOVED lines=15> */
.L_x_118:
[----:B------:R-:W-:Y:S05]  /*04f0*/  BSYNC.RECONVERGENT B0 ;  /* 0x0000000000007941 */ /* 0x000fea0003800200 */
.L_x_117:
        /* <DEDUP_REMOVED lines=18> */
[----:B-1----:R-:W-:Y:S02]  /*0620*/  LOP3.LUT R11, R7, 0x7fffff0, RZ, 0xc0, !PT ;  /* 0x07fffff0070b7812 */ /* 0x002fe400078ec0ff */
[----:B------:R-:W-:Y:S02]  /*0630*/  MOV R5, RZ ;  /* 0x000000ff00057202 */ /* 0x000fe40000000f00 */
[----:B------:R-:W-:Y:S01]  /*0640*/  IADD3 R11, PT, PT, -R11, RZ, RZ ;  /* 0x000000ff0b0b7210 */ /* 0x000fe20007ffe1ff */
[----:B--2---:R-:W-:-:S03]  /*0650*/  IMAD.WIDE.U32 R2, R6, 0x4, R2 ;  /* 0x0000000406027825 */ /* 0x004fc600078e0002 */
[----:B------:R-:W-:-:S04]  /*0660*/  IADD3 R2, P3, PT, R2, 0x800, RZ ;  /* 0x0000080002027810 */ /* 0x000fc80007f7e0ff */
[----:B------:R-:W-:-:S09]  /*0670*/  IADD3.X R3, PT, PT, RZ, R3, RZ, P3, !PT ;  /* 0x00000003ff037210 */ /* 0x000fd20001ffe4ff */
.L_x_123:
        /* <DEDUP_REMOVED lines=38> */
.L_x_122:
[----:B------:R-:W-:Y:S05]  /*08e0*/  BSYNC.RECONVERGENT B1 ;  /* 0x0000000000017941 */ /* 0x000fea0003800200 */
.L_x_121:
        /* <DEDUP_REMOVED lines=25> */
.L_x_125:
[----:B------:R-:W-:Y:S05]  /*0a80*/  BSYNC.RECONVERGENT B1 ;  /* 0x0000000000017941 */ /* 0x000fea0003800200 */
.L_x_124:
        /* <DEDUP_REMOVED lines=17> */
.L_x_127:
[----:B------:R-:W-:Y:S05]  /*0ba0*/  BSYNC.RECONVERGENT B1 ;  /* 0x0000000000017941 */ /* 0x000fea0003800200 */
.L_x_126:
[----:B------:R-:W-:Y:S05]  /*0bb0*/  @!P3 BRA `(.L_x_120) ;  /* 0x000000000030b947 */ /* 0x000fea0003800000 */
[----:B------:R-:W1:Y:S01]  /*0bc0*/  LDC.64 R2, c[0x0][0x388] ;  /* 0x0000e200ff027b82 */ /* 0x000e620000000a00 */
[----:B------:R-:W-:Y:S02]  /*0bd0*/  IMAD.MOV R8, RZ, RZ, -R8 ;  /* 0x000000ffff087224 */ /* 0x000fe400078e0a08 */
[----:B-1----:R-:W-:-:S07]  /*0be0*/  IMAD.WIDE.U32 R6, R6, 0x4, R2 ;  /* 0x0000000406067825 */ /* 0x002fce00078e0002 */
.L_x_128:
        /* <DEDUP_REMOVED lines=9> */
.L_x_120:
[----:B------:R-:W-:Y:S05]  /*0c80*/  BSYNC.RECONVERGENT B0 ;  /* 0x0000000000007941 */ /* 0x000fea0003800200 */
.L_x_119:
        /* <DEDUP_REMOVED lines=18> */
[----:B------:R-:W-:Y:S04]  /*0db0*/  STS [R0], R5 ;  /* 0x0000000500007388 */ /* 0x000fe80000000800 */
[----:B------:R-:W1:Y:S02]  /*0dc0*/  LDS R2, [R0+0x4] ;  /* 0x0000040000027984 */ /* 0x000e640000000800 */
[----:B-1----:R-:W-:-:S05]  /*0dd0*/  FADD R3, R5, R2 ;  /* 0x0000000205037221 */ /* 0x002fca0000000000 */
[----:B------:R3:W-:Y:S02]  /*0de0*/  STS [R0], R3 ;  /* 0x0000000300007388 */ /* 0x0007e40000000800 */
.L_x_130:
[----:B------:R-:W-:Y:S05]  /*0df0*/  BSYNC.RECONVERGENT B0 ;  /* 0x0000000000007941 */ /* 0x000fea0003800200 */
.L_x_129:
[----:B------:R-:W-:Y:S05]  /*0e00*/  @!P2 EXIT ;  /* 0x000000000000a94d */ /* 0x000fea0003800000 */
[----:B--2---:R-:W2:Y:S01]  /*0e10*/  LDS R5, [R4+0x10] ;  /* 0x0000100004057984 */ /* 0x004ea20000000800 */
[----:B---3--:R-:W2:Y:S08]  /*0e20*/  LDC.64 R2, c[0x0][0x388] ;  /* 0x0000e200ff027b82 */ /* 0x008eb00000000a00 */
[----:B------:R-:W3:Y:S01]  /*0e30*/  LDC.64 R6, c[0x4][RZ] ;  /* 0x01000000ff067b82 */ /* 0x000ee20000000a00 */
[----:B--2---:R-:W-:Y:S04]  /*0e40*/  STG.E desc[UR4][R2.64], R5 ;  /* 0x0000000502007986 */ /* 0x004fe8000c101904 */
[----:B---3--:R-:W-:Y:S01]  /*0e50*/  STG.E desc[UR4][R6.64], RZ ;  /* 0x000000ff06007986 */ /* 0x008fe2000c101904 */
[----:B------:R-:W-:Y:S05]  /*0e60*/  EXIT ;  /* 0x000000000000794d */ /* 0x000fea0003800000 */
.L_x_131:
        /* <DEDUP_REMOVED lines=9> */
.L_x_470:


//--------------------- .text._Z16reduceSinglePassILj128ELb0EEvPKfPfj --------------------------
	.section	.text._Z16reduceSinglePassILj128ELb0EEvPKfPfj,"ax",@progbits
	.align	128
        .global         _Z16reduceSinglePassILj128ELb0EEvPKfPfj
        .type           _Z16reduceSinglePassILj128ELb0EEvPKfPfj,@function
        .size           _Z16reduceSinglePassILj128ELb0EEvPKfPfj,(.L_x_471 - _Z16reduceSinglePassILj128ELb0EEvPKfPfj)
        .other          _Z16reduceSinglePassILj128ELb0EEvPKfPfj,@"STO_CUDA_ENTRY STV_DEFAULT"
_Z16reduceSinglePassILj128ELb0EEvPKfPfj:
.text._Z16reduceSinglePassILj128ELb0EEvPKfPfj:
[----:B------:R-:W-:Y:S01]  /*0000*/  LDC R1, c[0x0][0x37c] ;  /* 0x0000df00ff017b82 */ /* 0x000fe20000000800 */
[----:B------:R-:W0:Y:S01]  /*0010*/  S2R R2, SR_CgaCtaId ;  /* 0x0000000000027919 */ /* 0x000e220000008800 */
[----:B------:R-:W1:Y:S01]  /*0020*/  LDCU UR6, c[0x0][0x390] ;  /* 0x00007200ff0677ac */ /* 0x000e620008000800 */
[----:B------:R-:W-:Y:S01]  /*0030*/  MOV R3, 0x400 ;  /* 0x0000040000037802 */ /* 0x000fe20000000f00 */
[----:B------:R-:W-:Y:S01]  /*0040*/  BSSY.RECONVERGENT B0, `(.L_x_132) ;  /* 0x000001b000007945 */ /* 0x000fe20003800200 */
[----:B------:R-:W2:Y:S01]  /*0050*/  S2R R6, SR_TID.X ;  /* 0x0000000000067919 */ /* 0x000ea20000002100 */
[----:B------:R-:W3:Y:S01]  /*0060*/  LDCU.64 UR4, c[0x0][0x358] ;  /* 0x00006b00ff0477ac */ /* 0x000ee20008000a00 */
[----:B------:R-:W-:Y:S01]  /*0070*/  IADD3 R7, PT, PT, R3, 0x10, RZ ;  /* 0x0000001003077810 */ /* 0x000fe20007ffe0ff */
[----:B------:R-:W-:Y:S01]  /*0080*/  HFMA2 R15, -RZ, RZ, 0, 0 ;  /* 0x00000000ff0f7431 */ /* 0x000fe200000001ff */
[----:B------:R-:W4:Y:S02]  /*0090*/  S2R R5, SR_CTAID.X ;  /* 0x0000000000057919 */ /* 0x000f240000002500 */
[----:B0-----:R-:W-:-:S02]  /*00a0*/  LEA R9, R2, R7, 0x18 ;  /* 0x0000000702097211 */ /* 0x001fc400078ec0ff */
[----:B------:R-:W0:Y:S01]  /*00b0*/  LDC R7, c[0x0][0x370] ;  /* 0x0000dc00ff077b82 */ /* 0x000e220000000800 */
[C---:B--2---:R-:W-:Y:S02]  /*00c0*/  ISETP.GT.U32.AND P0, PT, R6.reuse, 0x3f, PT ;  /* 0x0000003f0600780c */ /* 0x044fe40003f04070 */
[----:B------:R-:W-:Y:S02]  /*00d0*/  LEA R0, R6, R9, 0x2 ;  /* 0x0000000906007211 */ /* 0x000fe400078e10ff */
[----:B----4-:R-:W-:-:S04]  /*00e0*/  LEA R4, R5, R6, 0x8 ;  /* 0x0000000605047211 */ /* 0x010fc800078e40ff */
[----:B-1----:R-:W-:Y:S01]  /*00f0*/  ISETP.GE.U32.AND P1, PT, R4, UR6, PT ;  /* 0x0000000604007c0c */ /* 0x002fe2000bf26070 */
[----:B------:R-:W1:-:S12]  /*0100*/  LDCU UR6, c[0x0][0x390] ;  /* 0x00007200ff0677ac */ /* 0x000e580008000800 */
[----:B---3--:R-:W-:Y:S05]  /*0110*/  @P1 BRA `(.L_x_133) ;  /* 0x0000000000341947 */ /* 0x008fea0003800000 */
[----:B------:R-:W2:Y:S01]  /*0120*/  LDC.64 R8, c[0x0][0x380] ;  /* 0x0000e000ff087b82 */ /* 0x000ea20000000a00 */
[----:B------:R-:W-:-:S07]  /*0130*/  MOV R15, RZ ;  /* 0x000000ff000f7202 */ /* 0x000fce0000000f00 */
.L_x_134:
[C---:B------:R-:W-:Y:S02]  /*0140*/  VIADD R13, R4.reuse, 0x80 ;  /* 0x00000080040d7836 */ /* 0x040fe40000000000 */
[----:B--2---:R-:W-:-:S03]  /*0150*/  IMAD.WIDE.U32 R10, R4, 0x4, R8 ;  /* 0x00000004040a7825 */ /* 0x004fc600078e0008 */
[----:B-1----:R-:W-:-:S03]  /*0160*/  ISETP.GE.U32.AND P1, PT, R13, UR6, PT ;  /* 0x000000060d007c0c */ /* 0x002fc6000bf26070 */
[----:B------:R-:W2:Y:S10]  /*0170*/  LDG.E R10, desc[UR4][R10.64] ;  /* 0x000000040a0a7981 */ /* 0x000eb4000c1e1900 */
[----:B------:R-:W-:-:S06]  /*0180*/  @!P1 IMAD.WIDE.U32 R12, R13, 0x4, R8 ;  /* 0x000000040d0c9825 */ /* 0x000fcc00078e0008 */
[----:B------:R-:W3:Y:S01]  /*0190*/  @!P1 LDG.E R12, desc[UR4][R12.64] ;  /* 0x000000040c0c9981 */ /* 0x000ee2000c1e1900 */
[----:B0-----:R-:W-:-:S04]  /*01a0*/  LEA R4, R7, R4, 0x8 ;  /* 0x0000000407047211 */ /* 0x001fc800078e40ff */
[----:B------:R-:W-:Y:S01]  /*01b0*/  ISETP.GE.U32.AND P2, PT, R4, UR6, PT ;  /* 0x0000000604007c0c */ /* 0x000fe2000bf46070 */
[----:B--2---:R-:W-:-:S04]  /*01c0*/  FADD R15, R10, R15 ;  /* 0x0000000f0a0f7221 */ /* 0x004fc80000000000 */
[----:B---3--:R-:W-:-:S08]  /*01d0*/  @!P1 FADD R15, R15, R12 ;  /* 0x0000000c0f0f9221 */ /* 0x008fd00000000000 */
[----:B------:R-:W-:Y:S05]  /*01e0*/  @!P2 BRA `(.L_x_134) ;  /* 0xfffffffc00d4a947 */ /* 0x000fea000383ffff */
.L_x_133:
[----:B-1----:R-:W-:Y:S05]  /*01f0*/  BSYNC.RECONVERGENT B0 ;  /* 0x0000000000007941 */ /* 0x002fea0003800200 */
.L_x_132:
[----:B------:R-:W-:Y:S01]  /*0200*/  STS [R0], R15 ;  /* 0x0000000f00007388 */ /* 0x000fe20000000800 */
[----:B------:R-:W-:Y:S01]  /*0210*/  BAR.SYNC.DEFER_BLOCKING 0x0 ;  /* 0x0000000000007b1d */ /* 0x000fe20000010000 */
[----:B------:R-:W-:Y:S02]  /*0220*/  ISETP.GT.U32.AND P1, PT, R6, 0x1f, PT ;  /* 0x0000001f0600780c */ /* 0x000fe40003f24070 */
[----:B------:R-:W-:Y:S02]  /*0230*/  MOV R9, R15 ;  /* 0x0000000f00097202 */ /* 0x000fe40000000f00 */
[----:B0-----:R-:W-:Y:S01]  /*0240*/  ISETP.GE.U32.AND P4, PT, R7, 0x2, PT ;  /* 0x000000020700780c */ /* 0x001fe20003f86070 */
[----:B------:R-:W-:Y:S01]  /*0250*/  BSSY.RECONVERGENT B0, `(.L_x_135) ;  /* 0x0000020000007945 */ /* 0x000fe20003800200 */
[----:B------:R-:W-:Y:S01]  /*0260*/  PLOP3.LUT P2, PT, PT, PT, PT, 0x8, 0x80 ;  /* 0x000000000080781c */ /* 0x000fe20003f4e170 */
[----:B------:R-:W0:Y:S02]  /*0270*/  @!P0 LDS R4, [R0+0x100] ;  /* 0x0001000000048984 */ /* 0x000e240000000800 */
[----:B0-----:R-:W-:-:S05]  /*0280*/  @!P0 FADD R9, R4, R9 ;  /* 0x0000000904098221 */ /* 0x001fca0000000000 */
[----:B------:R0:W-:Y:S01]  /*0290*/  @!P0 STS [R0], R9 ;  /* 0x0000000900008388 */ /* 0x0001e20000000800 */
[----:B------:R-:W-:Y:S06]  /*02a0*/  BAR.SYNC.DEFER_BLOCKING 0x0 ;  /* 0x0000000000007b1d */ /* 0x000fec0000010000 */
[----:B------:R-:W-:Y:S05]  /*02b0*/  @P1 BRA `(.L_x_136) ;  /* 0x0000000000641947 */ /* 0x000fea0003800000 */
[----:B------:R-:W0:Y:S01]  /*02c0*/  LDS R4, [R0+0x80] ;  /* 0x0000800000047984 */ /* 0x000e220000000800 */
[----:B------:R-:W-:-:S13]  /*02d0*/  ISETP.NE.AND P3, PT, R6, RZ, PT ;  /* 0x000000ff0600720c */ /* 0x000fda0003f65270 */
[----:B------:R-:W-:Y:S02]  /*02e0*/  @!P3 LEA R10, R2, R3, 0x18 ;  /* 0x00000003020ab211 */ /* 0x000fe400078ec0ff */
[----:B------:R-:W-:Y:S01]  /*02f0*/  @!P3 PLOP3.LUT P2, PT, PT, PT, PT, 0x80, 0x8 ;  /* 0x000000000008b81c */ /* 0x000fe20003f4f070 */
[----:B0-----:R-:W-:-:S05]  /*0300*/  FADD R9, R4, R9 ;  /* 0x0000000904097221 */ /* 0x001fca0000000000 */
[----:B------:R-:W-:Y:S04]  /*0310*/  STS [R0], R9 ;  /* 0x0000000900007388 */ /* 0x000fe80000000800 */
[----:B------:R-:W0:Y:S02]  /*0320*/  LDS R4, [R0+0x40] ;  /* 0x0000400000047984 */ /* 0x000e240000000800 */
[----:B0-----:R-:W-:Y:S02]  /*0330*/  FADD R11, R9, R4 ;  /* 0x00000004090b7221 */ /* 0x001fe40000000000 */
[----:B------:R-:W0:Y:S03]  /*0340*/  @!P3 LDC.64 R8, c[0x0][0x388] ;  /* 0x0000e200ff08bb82 */ /* 0x000e260000000a00 */
        /* <DEDUP_REMOVED lines=11> */
[----:B-1----:R-:W-:Y:S01]  /*0400*/  FADD R11, R17, R4 ;  /* 0x00000004110b7221 */ /* 0x002fe20000000000 */
[----:B0-----:R-:W-:-:S04]  /*0410*/  @!P3 IMAD.WIDE.U32 R4, R5, 0x4, R8 ;  /* 0x000000040504b825 */ /* 0x001fc800078e0008 */
[----:B------:R-:W-:Y:S04]  /*0420*/  STS [R0], R11 ;  /* 0x0000000b00007388 */ /* 0x000fe80000000800 */
[----:B------:R-:W0:Y:S04]  /*0430*/  @!P3 LDS R13, [R10+0x10] ;  /* 0x000010000a0db984 */ /* 0x000e280000000800 */
[----:B0-----:R1:W-:Y:S02]  /*0440*/  @!P3 STG.E desc[UR4][R4.64], R13 ;  /* 0x0000000d0400b986 */ /* 0x0013e4000c101904 */
.L_x_136:
[----:B------:R-:W-:Y:S05]  /*0450*/  BSYNC.RECONVERGENT B0 ;  /* 0x0000000000007941 */ /* 0x000fea0003800200 */
.L_x_135:
[----:B------:R-:W-:Y:S05]  /*0460*/  @!P4 EXIT ;  /* 0x000000000000c94d */ /* 0x000fea0003800000 */
[----:B-1----:R-:W-:Y:S01]  /*0470*/  LEA R4, R2, R3, 0x18 ;  /* 0x0000000302047211 */ /* 0x002fe200078ec0ff */
[----:B------:R-:W-:Y:S06]  /*0480*/  MEMBAR.SC.GPU ;  /* 0x0000000000007992 */ /* 0x000fec0000002000 */
[----:B------:R-:W-:-:S00]  /*0490*/  ERRBAR ;  /* 0x00000000000079ab */ /* 0x000fc00000000000 */
[----:B------:R-:W-:Y:S06]  /*04a0*/  CGAERRBAR ;  /* 0x00000000000075ab */ /* 0x000fec0000000000 */
[----:B------:R-:W-:Y:S01]  /*04b0*/  CCTL.IVALL ;  /* 0x00000000ff00798f */ /* 0x000fe20002000000 */
[----:B------:R-:W-:Y:S04]  /*04c0*/  BSSY.RECONVERGENT B0, `(.L_x_137) ;  /* 0x0000009000007945 */ /* 0x000fe80003800200 */
[----:B------:R-:W-:Y:S05]  /*04d0*/  @!P2 BRA `(.L_x_138) ;  /* 0x00000000001ca947 */ /* 0x000fea0003800000 */
[----:B0-----:R-:W0:Y:S02]  /*04e0*/  LDC.64 R8, c[0x4][RZ] ;  /* 0x01000000ff087b82 */ /* 0x001e240000000a00 */
[----:B0-----:R-:W2:Y:S01]  /*04f0*/  ATOMG.E.INC.STRONG.GPU PT, R8, desc[UR4][R8.64], R7 ;  /* 0x80000007080879a8 */ /* 0x001ea200099ef104 */
[----:B------:R-:W-:Y:S02]  /*0500*/  IADD3 R5, PT, PT, R7, -0x1, RZ ;  /* 0xffffffff07057810 */ /* 0x000fe40007ffe0ff */
[----:B------:R-:W-:Y:S02]  /*0510*/  LEA R3, R2, R3, 0x18 ;  /* 0x0000000302037211 */ /* 0x000fe400078ec0ff */
[----:B--2---:R-:W-:-:S04]  /*0520*/  ISETP.NE.AND P3, PT, R8, R5, PT ;  /* 0x000000050800720c */ /* 0x004fc80003f65270 */
[----:B------:R-:W-:-:S05]  /*0530*/  SEL R2, RZ, 0x1, P3 ;  /* 0x00000001ff027807 */ /* 0x000fca0001800000 */
[----:B------:R1:W-:Y:S04]  /*0540*/  STS.U8 [R3], R2 ;  /* 0x0000000203007388 */ /* 0x0003e80000000000 */
.L_x_138:
[----:B------:R-:W-:Y:S05]  /*0550*/  BSYNC.RECONVERGENT B0 ;  /* 0x0000000000007941 */ /* 0x000fea0003800200 */
.L_x_137:
[----:B------:R-:W-:Y:S06]  /*0560*/  BAR.SYNC.DEFER_BLOCKING 0x0 ;  /* 0x0000000000007b1d */ /* 0x000fec0000010000 */
[----:B-1----:R-:W1:Y:S02]  /*0570*/  LDS.U8 R2, [R4] ;  /* 0x0000000004027984 */ /* 0x002e640000000000 */
[----:B-1----:R-:W-:-:S13]  /*0580*/  ISETP.NE.AND P3, PT, R2, RZ, PT ;  /* 0x000000ff0200720c */ /* 0x002fda0003f65270 */
        /* <DEDUP_REMOVED lines=14> */
[----:B------:R-:W1:Y:S01]  /*0670*/  LDC.64 R2, c[0x0][0x388] ;  /* 0x0000e200ff027b82 */ /* 0x000e620000000a00 */
[----:B------:R-:W-:Y:S02]  /*0680*/  LOP3.LUT R11, R7, 0x3fffff0, RZ, 0xc0, !PT ;  /* 0x03fffff0070b7812 */ /* 0x000fe400078ec0ff */
[----:B------:R-:W-:Y:S02]  /*0690*/  MOV R5, RZ ;  /* 0x000000ff00057202 */ /* 0x000fe40000000f00 */
[----:B------:R-:W-:Y:S01]  /*06a0*/  IADD3 R11, PT, PT, -R11, RZ, RZ ;  /* 0x000000ff0b0b7210 */ /* 0x000fe20007ffe1ff */
[----:B-1----:R-:W-:-:S03]  /*06b0*/  IMAD.WIDE.U32 R2, R6, 0x4, R2 ;  /* 0x0000000406027825 */ /* 0x002fc600078e0002 */
[----:B------:R-:W-:-:S04]  /*06c0*/  IADD3 R2, P4, PT, R2, 0x1000, RZ ;  /* 0x0000100002027810 */ /* 0x000fc80007f9e0ff */
[----:B------:R-:W-:-:S09]  /*06d0*/  IADD3.X R3, PT, PT, RZ, R3, RZ, P4, !PT ;  /* 0x00000003ff037210 */ /* 0x000fd200027fe4ff */
.L_x_143:
        /* <DEDUP_REMOVED lines=14> */
[----:B0-----:R-:W5:Y:S04]  /*07c0*/  LDG.E R9, desc[UR4][R2.64+0xc00] ;  /* 0x000c000402097981 */ /* 0x001f68000c1e1900 */
        /* <DEDUP_REMOVED lines=23> */
.L_x_142:
[----:B------:R-:W-:Y:S05]  /*0940*/  BSYNC.RECONVERGENT B1 ;  /* 0x0000000000017941 */ /* 0x000fea0003800200 */
.L_x_141:
[----:B------:R-:W-:Y:S05]  /*0950*/  @!P3 BRA `(.L_x_140) ;  /* 0x0000000000e0b947 */ /* 0x000fea0003800000 */
[----:B------:R-:W-:Y:S01]  /*0960*/  ISETP.GE.U32.AND P3, PT, R21, 0x8, PT ;  /* 0x000000081500780c */ /* 0x000fe20003f66070 */
[----:B------:R-:W-:Y:S01]  /*0970*/  BSSY.RECONVERGENT B1, `(.L_x_144) ;  /* 0x0000017000017945 */ /* 0x000fe20003800200 */
[----:B------:R-:W-:-:S04]  /*0980*/  LOP3.LUT R10, R7, 0x7, RZ, 0xc0, !PT ;  /* 0x00000007070a7812 */ /* 0x000fc800078ec0ff */
[----:B------:R-:W-:-:S07]  /*0990*/  ISETP.NE.AND P4, PT, R10, RZ, PT ;  /* 0x000000ff0a00720c */ /* 0x000fce0003f85270 */
[----:B------:R-:W-:Y:S06]  /*09a0*/  @!P3 BRA `(.L_x_145) ;  /* 0x00000000004cb947 */ /* 0x000fec0003800000 */
[----:B------:R-:W1:Y:S02]  /*09b0*/  LDC.64 R2, c[0x0][0x388] ;  /* 0x0000e200ff027b82 */ /* 0x000e640000000a00 */
[----:B-1----:R-:W-:-:S05]  /*09c0*/  IMAD.WIDE.U32 R2, R6, 0x4, R2 ;  /* 0x0000000406027825 */ /* 0x002fca00078e0002 */
[----:B------:R-:W2:Y:S04]  /*09d0*/  LDG.E R8, desc[UR4][R2.64] ;  /* 0x0000000402087981 */ /* 0x000ea8000c1e1900 */
[----:B0-----:R-:W3:Y:S04]  /*09e0*/  LDG.E R9, desc[UR4][R2.64+0x200] ;  /* 0x0002000402097981 */ /* 0x001ee8000c1e1900 */
        /* <DEDUP_REMOVED lines=15> */
.L_x_145:
[----:B------:R-:W-:Y:S05]  /*0ae0*/  BSYNC.RECONVERGENT B1 ;  /* 0x0000000000017941 */ /* 0x000fea0003800200 */
.L_x_144:
        /* <DEDUP_REMOVED lines=17> */
.L_x_147:
[----:B------:R-:W-:Y:S05]  /*0c00*/  BSYNC.RECONVERGENT B1 ;  /* 0x0000000000017941 */ /* 0x000fea0003800200 */
.L_x_146:
[----:B------:R-:W-:Y:S05]  /*0c10*/  @!P4 BRA `(.L_x_140) ;  /* 0x000000000030c947 */ /* 0x000fea0003800000 */
[----:B------:R-:W1:Y:S01]  /*0c20*/  LDC.64 R2, c[0x0][0x388] ;  /* 0x0000e200ff027b82 */ /* 0x000e620000000a00 */
[----:B------:R-:W-:Y:S02]  /*0c30*/  IMAD.MOV R8, RZ, RZ, -R8 ;  /* 0x000000ffff087224 */ /* 0x000fe400078e0a08 */
[----:B-1----:R-:W-:-:S07]  /*0c40*/  IMAD.WIDE.U32 R6, R6, 0x4, R2 ;  /* 0x0000000406067825 */ /* 0x002fce00078e0002 */
.L_x_148:
        /* <DEDUP_REMOVED lines=9> */
.L_x_140:
[----:B------:R-:W-:Y:S05]  /*0ce0*/  BSYNC.RECONVERGENT B0 ;  /* 0x0000000000007941 */ /* 0x000fea0003800200 */
.L_x_139:
[----:B------:R-:W-:Y:S01]  /*0cf0*/  STS [R0], R5 ;  /* 0x0000000500007388 */ /* 0x000fe20000000800 */
[----:B------:R-:W-:Y:S01]  /*0d00*/  BSSY.RECONVERGENT B0, `(.L_x_149) ;  /* 0x0000019000007945 */ /* 0x000fe20003800200 */
[----:B------:R-:W-:Y:S06]  /*0d10*/  BAR.SYNC.DEFER_BLOCKING 0x0 ;  /* 0x0000000000007b1d */ /* 0x000fec0000010000 */
[----:B------:R-:W1:Y:S02]  /*0d20*/  @!P0 LDS R2, [R0+0x100] ;  /* 0x0001000000028984 */ /* 0x000e640000000800 */
[----:B-1----:R-:W-:-:S05]  /*0d30*/  @!P0 FADD R5, R5, R2 ;  /* 0x0000000205058221 */ /* 0x002fca0000000000 */
[----:B------:R1:W-:Y:S01]  /*0d40*/  @!P0 STS [R0], R5 ;  /* 0x0000000500008388 */ /* 0x0003e20000000800 */
[----:B------:R-:W-:Y:S06]  /*0d50*/  BAR.SYNC.DEFER_BLOCKING 0x0 ;  /* 0x0000000000007b1d */ /* 0x000fec0000010000 */
[----:B------:R-:W-:Y:S05]  /*0d60*/  @P1 BRA `(.L_x_150) ;  /* 0x0000000000481947 */ /* 0x000fea0003800000 */
        /* <DEDUP_REMOVED lines=16> */
[----:B0-----:R-:W-:-:S05]  /*0e70*/  FADD R3, R5, R2 ;  /* 0x0000000205037221 */ /* 0x001fca0000000000 */
[----:B------:R2:W-:Y:S02]  /*0e80*/  STS [R0], R3 ;  /* 0x0000000300007388 */ /* 0x0005e40000000800 */
.L_x_150:
[----:B------:R-:W-:Y:S05]  /*0e90*/  BSYNC.RECONVERGENT B0 ;  /* 0x0000000000007941 */ /* 0x000fea0003800200 */
.L_x_149:
[----:B------:R-:W-:Y:S05]  /*0ea0*/  @!P2 EXIT ;  /* 0x000000000000a94d */ /* 0x000fea0003800000 */
[----:B-1----:R-:W1:Y:S01]  /*0eb0*/  LDS R5, [R4+0x10] ;  /* 0x0000100004057984 */ /* 0x002e620000000800 */
[----:B--2---:R-:W1:Y:S08]  /*0ec0*/  LDC.64 R2, c[0x0][0x388] ;  /* 0x0000e200ff027b82 */ /* 0x004e700000000a00 */
[----:B------:R-:W2:Y:S01]  /*0ed0*/  LDC.64 R6, c[0x4][RZ] ;  /* 0x01000000ff067b82 */ /* 0x000ea20000000a00 */
[----:B-1----:R-:W-:Y:S04]  /*0ee0*/  STG.E desc[UR4][R2.64], R5 ;  /* 0x0000000502007986 */ /* 0x002fe8000c101904 */
[----:B--2---:R-:W-:Y:S01]  /*0ef0*/  STG.E desc[UR4][R6.64], RZ ;  /* 0x000000ff06007986 */ /* 0x004fe2000c101904 */
[----:B------:R-:W-:Y:S05]  /*0f00*/  EXIT ;  /* 0x000000000000794d */ /* 0x000fea0003800000 */
.L_x_151:
        /* <DEDUP_REMOVED lines=15> */
.L_x_471:


//--------------------- .text._Z16reduceSinglePassILj256ELb0EEvPKfPfj --------------------------
	.section	.text._Z16reduceSinglePassILj256ELb0EEvPKfPfj,"ax",@progbits
	.align	128
        .global         _Z16reduceSinglePassILj256ELb0EEvPKfPfj
        .type           _Z16reduceSinglePassILj256ELb0EEvPKfPfj,@function
        .size           _Z16reduceSinglePassILj256ELb0EEvPKfPfj,(.L_x_472 - _Z16reduceSinglePassILj256ELb0EEvPKfPfj)
        .other          _Z16reduceSinglePassILj256ELb0EEvPKfPfj,@"STO_CUDA_ENTRY STV_DEFAULT"
_Z16reduceSinglePassILj256ELb0EEvPKfPfj:
.text._Z16reduceSinglePassILj256ELb0EEvPKfPfj:
        /* <DEDUP_REMOVED lines=20> */
.L_x_154:
[C---:B------:R-:W-:Y:S01]  /*0140*/  IADD3 R13, PT, PT, R4.reuse, 0x100, RZ ;  /* 0x00000100040d7810 */ /* 0x040fe20007ffe0ff */
        /* <DEDUP_REMOVED lines=10> */
.L_x_153:
[----:B-1----:R-:W-:Y:S05]  /*01f0*/  BSYNC.RECONVERGENT B0 ;  /* 0x0000000000007941 */ /* 0x002fea0003800200 */
.L_x_152:
[----:B------:R-:W-:Y:S01]  /*0200*/  STS [R0], R15 ;  /* 0x0000000f00007388 */ /* 0x000fe20000000800 */
[----:B------:R-:W-:Y:S01]  /*0210*/  IMAD.MOV.U32 R9, RZ, RZ, R15 ;  /* 0x000000ffff097224 */ /* 0x000fe200078e000f */
[----:B------:R-:W-:Y:S01]  /*0220*/  BAR.SYNC.DEFER_BLOCKING 0x0 ;  /* 0x0000000000007b1d */ /* 0x000fe20000010000 */
[C---:B------:R-:W-:Y:S02]  /*0230*/  ISETP.GT.U32.AND P1, PT, R6.reuse, 0x3f, PT ;  /* 0x0000003f0600780c */ /* 0x040fe40003f24070 */
[----:B------:R-:W-:Y:S02]  /*0240*/  ISETP.GT.U32.AND P2, PT, R6, 0x1f, PT ;  /* 0x0000001f0600780c */ /* 0x000fe40003f44070 */
[----:B0-----:R-:W-:Y:S01]  /*0250*/  ISETP.GE.U32.AND P5, PT, R7, 0x2, PT ;  /* 0x000000020700780c */ /* 0x001fe20003fa6070 */
[----:B------:R-:W-:Y:S01]  /*0260*/  BSSY.RECONVERGENT B0, `(.L_x_155) ;  /* 0x0000024000007945 */ /* 0x000fe20003800200 */
[----:B------:R-:W-:Y:S01]  /*0270*/  PLOP3.LUT P3, PT, PT, PT, PT, 0x8, 0x80 ;  /* 0x000000000080781c */ /* 0x000fe20003f6e170 */
[----:B------:R-:W0:Y:S02]  /*0280*/  @!P0 LDS R4, [R0+0x200] ;  /* 0x0002000000048984 */ /* 0x000e240000000800 */
[----:B0-----:R-:W-:-:S05]  /*0290*/  @!P0 FADD R9, R4, R9 ;  /* 0x0000000904098221 */ /* 0x001fca0000000000 */
[----:B------:R-:W-:Y:S01]  /*02a0*/  @!P0 STS [R0], R9 ;  /* 0x0000000900008388 */ /* 0x000fe20000000800 */
[----:B------:R-:W-:Y:S06]  /*02b0*/  BAR.SYNC.DEFER_BLOCKING 0x0 ;  /* 0x0000000000007b1d */ /* 0x000fec0000010000 */
        /* <DEDUP_REMOVED lines=30> */
.L_x_156:
[----:B------:R-:W-:Y:S05]  /*04a0*/  BSYNC.RECONVERGENT B0 ;  /* 0x0000000000007941 */ /* 0x000fea0003800200 */
.L_x_155:
        /* <DEDUP_REMOVED lines=15> */
.L_x_158:
[----:B------:R-:W-:Y:S05]  /*05a0*/  BSYNC.RECONVERGENT B0 ;  /* 0x0000000000007941 */ /* 0x000fea0003800200 */
.L_x_157:
        /* <DEDUP_REMOVED lines=17> */
[----:B------:R-:W1:Y:S01]  /*06c0*/  LDC.64 R2, c[0x0][0x388] ;  /* 0x0000e200ff027b82 */ /* 0x000e620000000a00 */
[----:B------:R-:W-:Y:S01]  /*06d0*/  LOP3.LUT R11, R7, 0x1fffff0, RZ, 0xc0, !PT ;  /* 0x01fffff0070b7812 */ /* 0x000fe200078ec0ff */
[----:B------:R-:W-:-:S03]  /*06e0*/  IMAD.MOV.U32 R5, RZ, RZ, RZ ;  /* 0x000000ffff057224 */ /* 0x000fc600078e00ff */
[----:B------:R-:W-:Y:S01]  /*06f0*/  IADD3 R11, PT, PT, -R11, RZ, RZ ;  /* 0x000000ff0b0b7210 */ /* 0x000fe20007ffe1ff */
[----:B-1----:R-:W-:-:S03]  /*0700*/  IMAD.WIDE.U32 R2, R6, 0x4, R2 ;  /* 0x0000000406027825 */ /* 0x002fc600078e0002 */
[----:B------:R-:W-:-:S04]  /*0710*/  IADD3 R2, P5, PT, R2, 0x2000, RZ ;  /* 0x0000200002027810 */ /* 0x000fc80007fbe0ff */
[----:B------:R-:W-:-:S09]  /*0720*/  IADD3.X R3, PT, PT, RZ, R3, RZ, P5, !PT ;  /* 0x00000003ff037210 */ /* 0x000fd20002ffe4ff */
.L_x_163:
        /* <DEDUP_REMOVED lines=16> */
[----:B------:R-:W-:-:S02]  /*0830*/  IADD3 R11, PT, PT, R11, 0x10, RZ ;  /* 0x000000100b0b7810 */ /* 0x000fc40007ffe0ff */
[----:B------:R-:W-:Y:S02]  /*0840*/  IADD3 R6, PT, PT, R6, 0x1000, RZ ;  /* 0x0000100006067810 */ /* 0x000fe40007ffe0ff */
        /* <DEDUP_REMOVED lines=20> */
.L_x_162:
[----:B------:R-:W-:Y:S05]  /*0990*/  BSYNC.RECONVERGENT B1 ;  /* 0x0000000000017941 */ /* 0x000fea0003800200 */
.L_x_161:
        /* <DEDUP_REMOVED lines=25> */
.L_x_165:
[----:B------:R-:W-:Y:S05]  /*0b30*/  BSYNC.RECONVERGENT B1 ;  /* 0x0000000000017941 */ /* 0x000fea0003800200 */
.L_x_164:
        /* <DEDUP_REMOVED lines=17> */
.L_x_167:
[----:B------:R-:W-:Y:S05]  /*0c50*/  BSYNC.RECONVERGENT B1 ;  /* 0x0000000000017941 */ /* 0x000fea0003800200 */
.L_x_166:
[----:B------:R-:W-:Y:S05]  /*0c60*/  @!P5 BRA `(.L_x_160) ;  /* 0x000000000030d947 */ /* 0x000fea0003800000 */
[----:B------:R-:W1:Y:S01]  /*0c70*/  LDC.64 R2, c[0x0][0x388] ;  /* 0x0000e200ff027b82 */ /* 0x000e620000000a00 */
[----:B------:R-:W-:Y:S01]  /*0c80*/  IADD3 R8, PT, PT, -R8, RZ, RZ ;  /* 0x000000ff08087210 */ /* 0x000fe20007ffe1ff */
[----:B-1----:R-:W-:-:S07]  /*0c90*/  IMAD.WIDE.U32 R6, R6, 0x4, R2 ;  /* 0x0000000406067825 */ /* 0x002fce00078e0002 */
.L_x_168:
        /* <DEDUP_REMOVED lines=9> */
.L_x_160:
[----:B------:R-:W-:Y:S05]  /*0d30*/  BSYNC.RECONVERGENT B0 ;  /* 0x0000000000007941 */ /* 0x000fea0003800200 */
.L_x_159:
[----:B------:R-:W-:Y:S01]  /*0d40*/  STS [R0], R5 ;  /* 0x0000000500007388 */ /* 0x000fe20000000800 */
[----:B------:R-:W-:Y:S01]  /*0d50*/  BSSY.RECONVERGENT B0, `(.L_x_169) ;  /* 0x000001d000007945 */ /* 0x000fe20003800200 */
[----:B------:R-:W-:Y:S06]  /*0d60*/  BAR.SYNC.DEFER_BLOCKING 0x0 ;  /* 0x0000000000007b1d */ /* 0x000fec0000010000 */
[----:B------:R-:W1:Y:S02]  /*0d70*/  @!P0 LDS R2, [R0+0x200] ;  /* 0x0002000000028984 */ /* 0x000e640000000800 */
[----:B-1----:R-:W-:-:S05]  /*0d80*/  @!P0 FADD R5, R5, R2 ;  /* 0x0000000205058221 */ /* 0x002fca0000000000 */
[----:B------:R-:W-:Y:S01]  /*0d90*/  @!P0 STS [R0], R5 ;  /* 0x0000000500008388 */ /* 0x000fe20000000800 */
        /* <DEDUP_REMOVED lines=24> */
.L_x_170:
[----:B------:R-:W-:Y:S05]  /*0f20*/  BSYNC.RECONVERGENT B0 ;  /* 0x0000000000007941 */ /* 0x000fea0003800200 */
.L_x_169:
[----:B------:R-:W-:Y:S05]  /*0f30*/  @!P3 EXIT ;  /* 0x000000000000b94d */ /* 0x000fea0003800000 */
[----:B-1----:R-:W1:Y:S01]  /*0f40*/  LDS R5, [R4+0x10] ;  /* 0x0000100004057984 */ /* 0x002e620000000800 */
[----:B--2---:R-:W1:Y:S08]  /*0f50*/  LDC.64 R2, c[0x0][0x388] ;  /* 0x0000e200ff027b82 */ /* 0x004e700000000a00 */
[----:B------:R-:W2:Y:S01]  /*0f60*/  LDC.64 R6, c[0x4][RZ] ;  /* 0x01000000ff067b82 */ /* 0x000ea20000000a00 */
[----:B-1----:R-:W-:Y:S04]  /*0f70*/  STG.E desc[UR4][R2.64], R5 ;  /* 0x0000000502007986 */ /* 0x002fe8000c101904 */
[----:B--2---:R-:W-:Y:S01]  /*0f80*/  STG.E desc[UR4][R6.64], RZ ;  /* 0x000000ff06007986 */ /* 0x004fe2000c101904 */
[----:B------:R-:W-:Y:S05]  /*0f90*/  EXIT ;  /* 0x000000000000794d */ /* 0x000fea0003800000 */
.L_x_171:
        /* <DEDUP_REMOVED lines=14> */
.L_x_472:


//--------------------- .text._Z16reduceSinglePassILj512ELb0EEvPKfPfj --------------------------
	.section	.text._Z16reduceSinglePassILj512ELb0EEvPKfPfj,"ax",@progbits
	.align	128
        .global         _Z16reduceSinglePassILj512ELb0EEvPKfPfj
        .type           _Z16reduceSinglePassILj512ELb0EEvPKfPfj,@function
        .size           _Z16reduceSinglePassILj512ELb0EEvPKfPfj,(.L_x_473 - _Z16reduceSinglePassILj512ELb0EEvPKfPfj)
        .other          _Z16reduceSinglePassILj512ELb0EEvPKfPfj,@"STO_CUDA_ENTRY STV_DEFAULT"
_Z16reduceSinglePassILj512ELb0EEvPKfPfj:
.text._Z16reduceSinglePassILj512ELb0EEvPKfPfj:
[----:B------:R-:W-:Y:S01]  /*0000*/  LDC R1, c[0x0][0x37c] ;  /* 0x0000df00ff017b82 */ /* 0x000fe20000000800 */
[----:B------:R-:W0:Y:S01]  /*0010*/  S2R R4, SR_CTAID.X ;  /* 0x0000000000047919 */ /* 0x000e220000002500 */
[----:B------:R-:W1:Y:S01]  /*0020*/  LDCU UR6, c[0x0][0x390] ;  /* 0x00007200ff0677ac */ /* 0x000e620008000800 */
[----:B------:R-:W-:Y:S01]  /*0030*/  MOV R3, 0x400 ;  /* 0x0000040000037802 */ /* 0x000fe20000000f00 */
[----:B------:R-:W-:Y:S01]  /*0040*/  BSSY.RECONVERGENT B0, `(.L_x_172) ;  /* 0x000001c000007945 */ /* 0x000fe20003800200 */
[----:B------:R-:W2:Y:S01]  /*0050*/  S2R R2, SR_CgaCtaId ;  /* 0x0000000000027919 */ /* 0x000ea20000008800 */
[----:B------:R-:W3:Y:S01]  /*0060*/  LDCU.64 UR4, c[0x0][0x358] ;  /* 0x00006b00ff0477ac */ /* 0x000ee20008000a00 */
[----:B------:R-:W-:Y:S01]  /*0070*/  IADD3 R7, PT, PT, R3, 0x10, RZ ;  /* 0x0000001003077810 */ /* 0x000fe20007ffe0ff */
[----:B------:R-:W-:Y:S01]  /*0080*/  HFMA2 R15, -RZ, RZ, 0, 0 ;  /* 0x00000000ff0f7431 */ /* 0x000fe200000001ff */
[----:B------:R-:W4:Y:S01]  /*0090*/  S2R R6, SR_TID.X ;  /* 0x0000000000067919 */ /* 0x000f220000002100 */
[----:B0-----:R-:W-:-:S02]  /*00a0*/  SHF.L.U32 R5, R4, 0xa, RZ ;  /* 0x0000000a04057819 */ /* 0x001fc400000006ff */
[----:B--2---:R-:W-:Y:S02]  /*00b0*/  LEA R9, R2, R7, 0x18 ;  /* 0x0000000702097211 */ /* 0x004fe400078ec0ff */
[----:B------:R-:W0:Y:S01]  /*00c0*/  LDC R7, c[0x0][0x370] ;  /* 0x0000dc00ff077b82 */ /* 0x000e220000000800 */
[----:B----4-:R-:W-:Y:S02]  /*00d0*/  LOP3.LUT R5, R5, R6, RZ, 0xfc, !PT ;  /* 0x0000000605057212 */ /* 0x010fe400078efcff */
[C---:B------:R-:W-:Y:S02]  /*00e0*/  ISETP.GT.U32.AND P0, PT, R6.reuse, 0xff, PT ;  /* 0x000000ff0600780c */ /* 0x040fe40003f04070 */
[----:B-1----:R-:W-:Y:S01]  /*00f0*/  ISETP.GE.U32.AND P1, PT, R5, UR6, PT ;  /* 0x0000000605007c0c */ /* 0x002fe2000bf26070 */
[----:B------:R-:W1:Y:S01]  /*0100*/  LDCU UR6, c[0x0][0x390] ;  /* 0x00007200ff0677ac */ /* 0x000e620008000800 */
[----:B------:R-:W-:-:S11]  /*0110*/  LEA R0, R6, R9, 0x2 ;  /* 0x0000000906007211 */ /* 0x000fd600078e10ff */
[----:B---3--:R-:W-:Y:S05]  /*0120*/  @P1 BRA `(.L_x_173) ;  /* 0x0000000000341947 */ /* 0x008fea0003800000 */
[----:B------:R-:W2:Y:S01]  /*0130*/  LDC.64 R8, c[0x0][0x380] ;  /* 0x0000e000ff087b82 */ /* 0x000ea20000000a00 */
[----:B------:R-:W-:-:S07]  /*0140*/  MOV R15, RZ ;  /* 0x000000ff000f7202 */ /* 0x000fce0000000f00 */
.L_x_174:
        /* <DEDUP_REMOVED lines=11> */
.L_x_173:
[----:B-1----:R-:W-:Y:S05]  /*0200*/  BSYNC.RECONVERGENT B0 ;  /* 0x0000000000007941 */ /* 0x002fea0003800200 */
.L_x_172:
[----:B------:R-:W-:Y:S01]  /*0210*/  STS [R0], R15 ;  /* 0x0000000f00007388 */ /* 0x000fe20000000800 */
[----:B------:R-:W-:Y:S01]  /*0220*/  IMAD.MOV.U32 R8, RZ, RZ, R15 ;  /* 0x000000ffff087224 */ /* 0x000fe200078e000f */
[----:B------:R-:W-:Y:S01]  /*0230*/  BAR.SYNC.DEFER_BLOCKING 0x0 ;  /* 0x0000000000007b1d */ /* 0x000fe20000010000 */
[C---:B------:R-:W-:Y:S02]  /*0240*/  ISETP.GT.U32.AND P1, PT, R6.reuse, 0x7f, PT ;  /* 0x0000007f0600780c */ /* 0x040fe40003f24070 */
[C---:B------:R-:W-:Y:S02]  /*0250*/  ISETP.GT.U32.AND P2, PT, R6.reuse, 0x3f, PT ;  /* 0x0000003f0600780c */ /* 0x040fe40003f44070 */
[----:B------:R-:W-:Y:S01]  /*0260*/  ISETP.GT.U32.AND P3, PT, R6, 0x1f, PT ;  /* 0x0000001f0600780c */ /* 0x000fe20003f64070 */
[----:B------:R-:W-:Y:S01]  /*0270*/  BSSY.RECONVERGENT B0, `(.L_x_175) ;  /* 0x0000029000007945 */ /* 0x000fe20003800200 */
[----:B0-----:R-:W-:Y:S02]  /*0280*/  ISETP.GE.U32.AND P6, PT, R7, 0x2, PT ;  /* 0x000000020700780c */ /* 0x001fe40003fc6070 */
[----:B------:R-:W-:Y:S01]  /*0290*/  PLOP3.LUT P4, PT, PT, PT, PT, 0x8, 0x80 ;  /* 0x000000000080781c */ /* 0x000fe20003f8e170 */
[----:B------:R-:W0:Y:S02]  /*02a0*/  @!P0 LDS R5, [R0+0x400] ;  /* 0x0004000000058984 */ /* 0x000e240000000800 */
[----:B0-----:R-:W-:-:S05]  /*02b0*/  @!P0 FADD R8, R5, R8 ;  /* 0x0000000805088221 */ /* 0x001fca0000000000 */
[----:B------:R-:W-:Y:S01]  /*02c0*/  @!P0 STS [R0], R8 ;  /* 0x0000000800008388 */ /* 0x000fe20000000800 */
[----:B------:R-:W-:Y:S06]  /*02d0*/  BAR.SYNC.DEFER_BLOCKING 0x0 ;  /* 0x0000000000007b1d */ /* 0x000fec0000010000 */
        /* <DEDUP_REMOVED lines=9> */
[----:B------:R-:W1:Y:S01]  /*0370*/  LDS R5, [R0+0x80] ;  /* 0x0000800000057984 */ /* 0x000e620000000800 */
[----:B------:R-:W-:-:S13]  /*0380*/  ISETP.NE.AND P5, PT, R6, RZ, PT ;  /* 0x000000ff0600720c */ /* 0x000fda0003fa5270 */
[----:B------:R-:W-:Y:S02]  /*0390*/  @!P5 LEA R10, R2, R3, 0x18 ;  /* 0x00000003020ad211 */ /* 0x000fe400078ec0ff */
[----:B------:R-:W-:Y:S01]  /*03a0*/  @!P5 PLOP3.LUT P4, PT, PT, PT, PT, 0x80, 0x8 ;  /* 0x000000000008d81c */ /* 0x000fe20003f8f070 */
[----:B-1----:R-:W-:-:S05]  /*03b0*/  FADD R5, R5, R8 ;  /* 0x0000000805057221 */ /* 0x002fca0000000000 */
[----:B------:R-:W-:Y:S04]  /*03c0*/  STS [R0], R5 ;  /* 0x0000000500007388 */ /* 0x000fe80000000800 */
[----:B0-----:R-:W0:Y:S02]  /*03d0*/  LDS R8, [R0+0x40] ;  /* 0x0000400000087984 */ /* 0x001e240000000800 */
        /* <DEDUP_REMOVED lines=15> */
[----:B------:R-:W1:Y:S01]  /*04d0*/  @!P5 LDS R11, [R10+0x10] ;  /* 0x000010000a0bd984 */ /* 0x000e620000000800 */
[----:B0-----:R-:W-:-:S05]  /*04e0*/  @!P5 IMAD.WIDE.U32 R4, R4, 0x4, R8 ;  /* 0x000000040404d825 */ /* 0x001fca00078e0008 */
[----:B-1----:R1:W-:Y:S02]  /*04f0*/  @!P5 STG.E desc[UR4][R4.64], R11 ;  /* 0x0000000b0400d986 */ /* 0x0023e4000c101904 */
.L_x_176:
[----:B------:R-:W-:Y:S05]  /*0500*/  BSYNC.RECONVERGENT B0 ;  /* 0x0000000000007941 */ /* 0x000fea0003800200 */
.L_x_175:
        /* <DEDUP_REMOVED lines=15> */
.L_x_178:
[----:B------:R-:W-:Y:S05]  /*0600*/  BSYNC.RECONVERGENT B0 ;  /* 0x0000000000007941 */ /* 0x000fea0003800200 */
.L_x_177:
        /* <DEDUP_REMOVED lines=14> */
[----:B------:R-:W-:-:S07]  /*06f0*/  LOP3.LUT R22, R7, 0xf, RZ, 0xc0, !PT ;  /* 0x0000000f07167812 */ /* 0x000fce00078ec0ff */
[----:B------:R-:W-:Y:S05]  /*0700*/  @!P5 BRA `(.L_x_182) ;  /* 0x0000000000b4d947 */ /* 0x000fea0003800000 */
[----:B------:R-:W1:Y:S01]  /*0710*/  LDC.64 R2, c[0x0][0x388] ;  /* 0x0000e200ff027b82 */ /* 0x000e620000000a00 */
[----:B------:R-:W-:Y:S01]  /*0720*/  LOP3.LUT R11, R7, 0xfffff0, RZ, 0xc0, !PT ;  /* 0x00fffff0070b7812 */ /* 0x000fe200078ec0ff */
[----:B------:R-:W-:-:S03]  /*0730*/  IMAD.MOV.U32 R5, RZ, RZ, RZ ;  /* 0x000000ffff057224 */ /* 0x000fc600078e00ff */
[----:B------:R-:W-:Y:S01]  /*0740*/  IADD3 R11, PT, PT, -R11, RZ, RZ ;  /* 0x000000ff0b0b7210 */ /* 0x000fe20007ffe1ff */
[----:B-1----:R-:W-:-:S03]  /*0750*/  IMAD.WIDE.U32 R2, R6, 0x4, R2 ;  /* 0x0000000406027825 */ /* 0x002fc600078e0002 */
[----:B------:R-:W-:-:S04]  /*0760*/  IADD3 R2, P5, PT, R2, 0x4000, RZ ;  /* 0x0000400002027810 */ /* 0x000fc80007fbe0ff */
[----:B------:R-:W-:-:S09]  /*0770*/  IADD3.X R3, PT, PT, RZ, R3, RZ, P5, !PT ;  /* 0x00000003ff037210 */ /* 0x000fd20002ffe4ff */
.L_x_183:
        /* <DEDUP_REMOVED lines=38> */
.L_x_182:
[----:B------:R-:W-:Y:S05]  /*09e0*/  BSYNC.RECONVERGENT B1 ;  /* 0x0000000000017941 */ /* 0x000fea0003800200 */
.L_x_181:
[----:B------:R-:W-:-:S13]  /*09f0*/  ISETP.NE.AND P5, PT, R22, RZ, PT ;  /* 0x000000ff1600720c */ /* 0x000fda0003fa5270 */
        /* <DEDUP_REMOVED lines=8> */
[----:B0-----:R-:W2:Y:S04]  /*0a80*/  LDG.E R8, desc[UR4][R2.64] ;  /* 0x0000000402087981 */ /* 0x001ea8000c1e1900 */
        /* <DEDUP_REMOVED lines=16> */
.L_x_185:
[----:B------:R-:W-:Y:S05]  /*0b90*/  BSYNC.RECONVERGENT B1 ;  /* 0x0000000000017941 */ /* 0x000fea0003800200 */
.L_x_184:
[----:B------:R-:W-:Y:S05]  /*0ba0*/  @!P6 BRA `(.L_x_180) ;  /* 0x000000000078e947 */ /* 0x000fea0003800000 */
[----:B------:R-:W-:Y:S01]  /*0bb0*/  ISETP.GE.U32.AND P5, PT, R10, 0x4, PT ;  /* 0x000000040a00780c */ /* 0x000fe20003fa6070 */
[----:B------:R-:W-:Y:S01]  /*0bc0*/  BSSY.RECONVERGENT B1, `(.L_x_186) ;  /* 0x000000f000017945 */ /* 0x000fe20003800200 */
[----:B0-----:R-:W-:-:S04]  /*0bd0*/  LOP3.LUT R8, R7, 0x3, RZ, 0xc0, !PT ;  /* 0x0000000307087812 */ /* 0x001fc800078ec0ff */
        /* <DEDUP_REMOVED lines=13> */
.L_x_187:
[----:B------:R-:W-:Y:S05]  /*0cb0*/  BSYNC.RECONVERGENT B1 ;  /* 0x0000000000017941 */ /* 0x000fea0003800200 */
.L_x_186:
[----:B------:R-:W-:Y:S05]  /*0cc0*/  @!P6 BRA `(.L_x_180) ;  /* 0x000000000030e947 */ /* 0x000fea0003800000 */
[----:B------:R-:W0:Y:S01]  /*0cd0*/  LDC.64 R2, c[0x0][0x388] ;  /* 0x0000e200ff027b82 */ /* 0x000e220000000a00 */
[----:B------:R-:W-:Y:S01]  /*0ce0*/  IADD3 R8, PT, PT, -R8, RZ, RZ ;  /* 0x000000ff08087210 */ /* 0x000fe20007ffe1ff */
[----:B0-----:R-:W-:-:S07]  /*0cf0*/  IMAD.WIDE.U32 R6, R6, 0x4, R2 ;  /* 0x0000000406067825 */ /* 0x001fce00078e0002 */
.L_x_188:
        /* <DEDUP_REMOVED lines=9> */
.L_x_180:
[----:B------:R-:W-:Y:S05]  /*0d90*/  BSYNC.RECONVERGENT B0 ;  /* 0x0000000000007941 */ /* 0x000fea0003800200 */
.L_x_179:
        /* <DEDUP_REMOVED lines=34> */
.L_x_190:
[----:B------:R-:W-:Y:S05]  /*0fc0*/  BSYNC.RECONVERGENT B0 ;  /* 0x0000000000007941 */ /* 0x000fea0003800200 */
.L_x_189:
[----:B------:R-:W-:Y:S05]  /*0fd0*/  @!P4 EXIT ;  /* 0x000000000000c94d */ /* 0x000fea0003800000 */
[----:B-1----:R-:W1:Y:S01]  /*0fe0*/  LDS R5, [R4+0x10] ;  /* 0x0000100004057984 */ /* 0x002e620000000800 */
[----:B--2---:R-:W1:Y:S08]  /*0ff0*/  LDC.64 R2, c[0x0][0x388] ;  /* 0x0000e200ff027b82 */ /* 0x004e700000000a00 */
[----:B------:R-:W2:Y:S01]  /*1000*/  LDC.64 R6, c[0x4][RZ] ;  /* 0x01000000ff067b82 */ /* 0x000ea20000000a00 */
[----:B-1----:R-:W-:Y:S04]  /*1010*/  STG.E desc[UR4][R2.64], R5 ;  /* 0x0000000502007986 */ /* 0x002fe8000c101904 */
[----:B--2---:R-:W-:Y:S01]  /*1020*/  STG.E desc[UR4][R6.64], RZ ;  /* 0x000000ff06007986 */ /* 0x004fe2000c101904 */
[----:B------:R-:W-:Y:S05]  /*1030*/  EXIT ;  /* 0x000000000000794d */ /* 0x000fea0003800000 */
.L_x_191:
        /* <DEDUP_REMOVED lines=12> */
.L_x_473:


//--------------------- .text._Z16reduceSinglePassILj1ELb1EEvPKfPfj --------------------------
	.section	.text._Z16reduceSinglePassILj1ELb1EEvPKfPfj,"ax",@progbits
	.align	128
        .global         _Z16reduceSinglePassILj1ELb1EEvPKfPfj
        .type           _Z16reduceSinglePassILj1ELb1EEvPKfPfj,@function
        .size           _Z16reduceSinglePassILj1ELb1EEvPKfPfj,(.L_x_474 - _Z16reduceSinglePassILj1ELb1EEvPKfPfj)
        .other          _Z16reduceSinglePassILj1ELb1EEvPKfPfj,@"STO_CUDA_ENTRY STV_DEFAULT"
_Z16reduceSinglePassILj1ELb1EEvPKfPfj:
.text._Z16reduceSinglePassILj1ELb1EEvPKfPfj:
        /* <DEDUP_REMOVED lines=13> */
[----:B-1----:R-:W-:Y:S02]  /*00d0*/  ISETP.GE.U32.AND P1, PT, R2, UR6, PT ;  /* 0x0000000602007c0c */ /* 0x002fe4000bf26070 */
[----:B-----5:R-:W-:-:S05]  /*00e0*/  LEA R5, R14, R0, 0x18 ;  /* 0x000000000e057211 */ /* 0x020fca00078ec0ff */
[----:B------:R-:W-:Y:S01]  /*00f0*/  @!P0 LEA R15, R14, R11, 0x18 ;  /* 0x0000000b0e0f8211 */ /* 0x000fe200078ec0ff */
[----:B------:R-:W-:-:S05]  /*0100*/  IMAD R0, R6, 0x4, R5 ;  /* 0x0000000406007824 */ /* 0x000fca00078e0205 */
[----:B--2-4-:R-:W-:Y:S05]  /*0110*/  @P1 BRA `(.L_x_193) ;  /* 0x0000000000281947 */ /* 0x014fea0003800000 */
[----:B------:R-:W0:Y:S01]  /*0120*/  LDC.64 R4, c[0x0][0x380] ;  /* 0x0000e000ff047b82 */ /* 0x000e220000000a00 */
[----:B------:R-:W-:-:S07]  /*0130*/  MOV R7, RZ ;  /* 0x000000ff00077202 */ /* 0x000fce0000000f00 */
.L_x_194:
[----:B0-----:R-:W-:-:S05]  /*0140*/  IMAD.WIDE.U32 R8, R2, 0x4, R4 ;  /* 0x0000000402087825 */ /* 0x001fca00078e0004 */
[----:B------:R-:W2:Y:S04]  /*0150*/  LDG.E R10, desc[UR4][R8.64] ;  /* 0x00000004080a7981 */ /* 0x000ea8000c1e1900 */
[----:B------:R-:W3:Y:S01]  /*0160*/  LDG.E R12, desc[UR4][R8.64+0x4] ;  /* 0x00000404080c7981 */ /* 0x000ee2000c1e1900 */
[----:B------:R-:W-:-:S05]  /*0170*/  IMAD R2, R3, 0x2, R2 ;  /* 0x0000000203027824 */ /* 0x000fca00078e0202 */
[----:B------:R-:W-:Y:S01]  /*0180*/  ISETP.GE.U32.AND P1, PT, R2, UR6, PT ;  /* 0x0000000602007c0c */ /* 0x000fe2000bf26070 */
[----:B--2---:R-:W-:-:S04]  /*0190*/  FADD R7, R10, R7 ;  /* 0x000000070a077221 */ /* 0x004fc80000000000 */
[----:B---3--:R-:W-:-:S08]  /*01a0*/  FADD R7, R7, R12 ;  /* 0x0000000c07077221 */ /* 0x008fd00000000000 */
[----:B------:R-:W-:Y:S05]  /*01b0*/  @!P1 BRA `(.L_x_194) ;  /* 0xfffffffc00e09947 */ /* 0x000fea000383ffff */
.L_x_193:
[----:B------:R-:W-:Y:S05]  /*01c0*/  BSYNC.RECONVERGENT B0 ;  /* 0x0000000000007941 */ /* 0x000fea0003800200 */
.L_x_192:
        /* <DEDUP_REMOVED lines=17> */
[----:B------:R-:W-:Y:S02]  /*02e0*/  IADD3 R5, PT, PT, R3, -0x1, RZ ;  /* 0xffffffff03057810 */ /* 0x000fe40007ffe0ff */
[----:B------:R-:W-:Y:S02]  /*02f0*/  LEA R11, R14, R11, 0x18 ;  /* 0x0000000b0e0b7211 */ /* 0x000fe400078ec0ff */
[----:B--2---:R-:W-:-:S04]  /*0300*/  ISETP.NE.AND P1, PT, R8, R5, PT ;  /* 0x000000050800720c */ /* 0x004fc80003f25270 */
[----:B------:R-:W-:-:S05]  /*0310*/  SEL R2, RZ, 0x1, P1 ;  /* 0x00000001ff027807 */ /* 0x000fca0000800000 */
[----:B------:R0:W-:Y:S04]  /*0320*/  STS.U8 [R11], R2 ;  /* 0x000000020b007388 */ /* 0x0001e80000000000 */
.L_x_196:
[----:B------:R-:W-:Y:S05]  /*0330*/  BSYNC.RECONVERGENT B0 ;  /* 0x0000000000007941 */ /* 0x000fea0003800200 */
.L_x_195:
        /* <DEDUP_REMOVED lines=8> */
[----:B------:R-:W-:Y:S01]  /*03c0*/  IMAD.IADD R7, R3, 0x1, -R6 ;  /* 0x0000000103077824 */ /* 0x000fe200078e0a06 */
[----:B------:R-:W-:Y:S01]  /*03d0*/  IADD3 R3, PT, PT, R6, -R3, RZ ;  /* 0x8000000306037210 */ /* 0x000fe20007ffe0ff */
[----:B------:R-:W-:Y:S01]  /*03e0*/  BSSY.RECONVERGENT B1, `(.L_x_199) ;  /* 0x0000033000017945 */ /* 0x000fe20003800200 */
[----:B------:R-:W-:Y:S02]  /*03f0*/  MOV R5, RZ ;  /* 0x000000ff00057202 */ /* 0x000fe40000000f00 */
[----:B------:R-:W-:Y:S02]  /*0400*/  ISETP.GT.U32.AND P2, PT, R3, -0x10, PT ;  /* 0xfffffff00300780c */ /* 0x000fe40003f44070 */
[----:B------:R-:W-:-:S04]  /*0410*/  LOP3.LUT R21, R7, 0xf, RZ, 0xc0, !PT ;  /* 0x0000000f07157812 */ /* 0x000fc800078ec0ff */
[----:B------:R-:W-:-:S07]  /*0420*/  ISETP.NE.AND P1, PT, R21, RZ, PT ;  /* 0x000000ff1500720c */ /* 0x000fce0003f25270 */
[----:B------:R-:W-:Y:S06]  /*0430*/  @P2 BRA `(.L_x_200) ;  /* 0x0000000000b42947 */ /* 0x000fec0003800000 */
[----:B------:R-:W0:Y:S01]  /*0440*/  LDC.64 R2, c[0x0][0x388] ;  /* 0x0000e200ff027b82 */ /* 0x000e220000000a00 */
[----:B------:R-:W-:Y:S02]  /*0450*/  LOP3.LUT R11, R7, 0x7ffffff0, RZ, 0xc0, !PT ;  /* 0x7ffffff0070b7812 */ /* 0x000fe400078ec0ff */
[----:B------:R-:W-:Y:S02]  /*0460*/  MOV R5, RZ ;  /* 0x000000ff00057202 */ /* 0x000fe40000000f00 */
[----:B------:R-:W-:Y:S01]  /*0470*/  IADD3 R11, PT, PT, -R11, RZ, RZ ;  /* 0x000000ff0b0b7210 */ /* 0x000fe20007ffe1ff */
[----:B0-----:R-:W-:-:S03]  /*0480*/  IMAD.WIDE.U32 R2, R6, 0x4, R2 ;  /* 0x0000000406027825 */ /* 0x001fc600078e0002 */
[----:B------:R-:W-:-:S05]  /*0490*/  IADD3 R2, P2, PT, R2, 0x20, RZ ;  /* 0x0000002002027810 */ /* 0x000fca0007f5e0ff */
[----:B------:R-:W-:-:S08]  /*04a0*/  IMAD.X R3, RZ, RZ, R3, P2 ;  /* 0x000000ffff037224 */ /* 0x000fd000010e0603 */
.L_x_201:
        /* <DEDUP_REMOVED lines=38> */
.L_x_200:
[----:B------:R-:W-:Y:S05]  /*0710*/  BSYNC.RECONVERGENT B1 ;  /* 0x0000000000017941 */ /* 0x000fea0003800200 */
.L_x_199:
        /* <DEDUP_REMOVED lines=25> */
.L_x_203:
[----:B------:R-:W-:Y:S05]  /*08b0*/  BSYNC.RECONVERGENT B1 ;  /* 0x0000000000017941 */ /* 0x000fea0003800200 */
.L_x_202:
        /* <DEDUP_REMOVED lines=17> */
.L_x_205:
[----:B------:R-:W-:Y:S05]  /*09d0*/  BSYNC.RECONVERGENT B1 ;  /* 0x0000000000017941 */ /* 0x000fea0003800200 */
.L_x_204:
[----:B------:R-:W-:Y:S05]  /*09e0*/  @!P2 BRA `(.L_x_198) ;  /* 0x000000000030a947 */ /* 0x000fea0003800000 */
[----:B------:R-:W0:Y:S01]  /*09f0*/  LDC.64 R2, c[0x0][0x388] ;  /* 0x0000e200ff027b82 */ /* 0x000e220000000a00 */
[----:B------:R-:W-:Y:S01]  /*0a00*/  IADD3 R8, PT, PT, -R8, RZ, RZ ;  /* 0x000000ff08087210 */ /* 0x000fe20007ffe1ff */
[----:B0-----:R-:W-:-:S07]  /*0a10*/  IMAD.WIDE.U32 R6, R6, 0x4, R2 ;  /* 0x0000000406067825 */ /* 0x001fce00078e0002 */
.L_x_206:
        /* <DEDUP_REMOVED lines=9> */
.L_x_198:
[----:B------:R-:W-:Y:S05]  /*0ab0*/  BSYNC.RECONVERGENT B0 ;  /* 0x0000000000007941 */ /* 0x000fea0003800200 */
.L_x_197:
        /* <DEDUP_REMOVED lines=9> */
.L_x_207:
        /* <DEDUP_REMOVED lines=11> */
.L_x_474:


//--------------------- .text._Z16reduceSinglePassILj2ELb1EEvPKfPfj --------------------------
	.section	.text._Z16reduceSinglePassILj2ELb1EEvPKfPfj,"ax",@progbits
	.align	128
        .global         _Z16reduceSinglePassILj2ELb1EEvPKfPfj
        .type           _Z16reduceSinglePassILj2ELb1EEvPKfPfj,@function
        .size           _Z16reduceSinglePassILj2ELb1EEvPKfPfj,(.L_x_475 - _Z16reduceSinglePassILj2ELb1EEvPKfPfj)
        .other          _Z16reduceSinglePassILj2ELb1EEvPKfPfj,@"STO_CUDA_ENTRY STV_DEFAULT"
_Z16reduceSinglePassILj2ELb1EEvPKfPfj:
.text._Z16reduceSinglePassILj2ELb1EEvPKfPfj:
        /* <DEDUP_REMOVED lines=11> */
[----:B--2---:R-:W-:-:S02]  /*00b0*/  ISETP.GE.U32.AND P1, PT, R7, 0x2, PT ;  /* 0x000000020700780c */ /* 0x004fc40003f26070 */
[----:B0-----:R-:W-:Y:S02]  /*00c0*/  ISETP.GT.U32.AND P0, PT, R6, 0x1f, PT ;  /* 0x0000001f0600780c */ /* 0x001fe40003f04070 */
[----:B---3--:R-:W-:-:S04]  /*00d0*/  LEA R4, R15, R6, 0x2 ;  /* 0x000000060f047211 */ /* 0x008fc800078e10ff */
[----:B-1----:R-:W-:Y:S02]  /*00e0*/  ISETP.GE.U32.AND P2, PT, R4, UR6, PT ;  /* 0x0000000604007c0c */ /* 0x002fe4000bf46070 */
[----:B-----5:R-:W-:-:S05]  /*00f0*/  LEA R3, R5, R0, 0x18 ;  /* 0x0000000005037211 */ /* 0x020fca00078ec0ff */
[----:B------:R-:W-:-:S06]  /*0100*/  IMAD R0, R6, 0x4, R3 ;  /* 0x0000000406007824 */ /* 0x000fcc00078e0203 */
[----:B----4-:R-:W-:Y:S05]  /*0110*/  @P2 BRA `(.L_x_209) ;  /* 0x0000000000302947 */ /* 0x010fea0003800000 */
[----:B------:R-:W0:Y:S01]  /*0120*/  LDC.64 R2, c[0x0][0x380] ;  /* 0x0000e000ff027b82 */ /* 0x000e220000000a00 */
[----:B------:R-:W-:-:S07]  /*0130*/  IMAD.MOV.U32 R9, RZ, RZ, RZ ;  /* 0x000000ffff097224 */ /* 0x000fce00078e00ff */
.L_x_210:
[C---:B------:R-:W-:Y:S01]  /*0140*/  IADD3 R13, PT, PT, R4.reuse, 0x2, RZ ;  /* 0x00000002040d7810 */ /* 0x040fe20007ffe0ff */
[----:B0-----:R-:W-:-:S04]  /*0150*/  IMAD.WIDE.U32 R10, R4, 0x4, R2 ;  /* 0x00000004040a7825 */ /* 0x001fc800078e0002 */
[----:B------:R-:W-:Y:S02]  /*0160*/  IMAD.WIDE.U32 R12, R13, 0x4, R2 ;  /* 0x000000040d0c7825 */ /* 0x000fe400078e0002 */
[----:B------:R-:W2:Y:S04]  /*0170*/  LDG.E R10, desc[UR4][R10.64] ;  /* 0x000000040a0a7981 */ /* 0x000ea8000c1e1900 */
[----:B------:R-:W3:Y:S01]  /*0180*/  LDG.E R12, desc[UR4][R12.64] ;  /* 0x000000040c0c7981 */ /* 0x000ee2000c1e1900 */
[----:B------:R-:W-:-:S05]  /*0190*/  IMAD R4, R7, 0x4, R4 ;  /* 0x0000000407047824 */ /* 0x000fca00078e0204 */
[----:B------:R-:W-:Y:S01]  /*01a0*/  ISETP.GE.U32.AND P2, PT, R4, UR6, PT ;  /* 0x0000000604007c0c */ /* 0x000fe2000bf46070 */
[----:B--2---:R-:W-:-:S04]  /*01b0*/  FADD R9, R10, R9 ;  /* 0x000000090a097221 */ /* 0x004fc80000000000 */
[----:B---3--:R-:W-:-:S08]  /*01c0*/  FADD R9, R9, R12 ;  /* 0x0000000c09097221 */ /* 0x008fd00000000000 */
[----:B------:R-:W-:Y:S05]  /*01d0*/  @!P2 BRA `(.L_x_210) ;  /* 0xfffffffc00d8a947 */ /* 0x000fea000383ffff */
.L_x_209:
[----:B------:R-:W-:Y:S05]  /*01e0*/  BSYNC.RECONVERGENT B0 ;  /* 0x0000000000007941 */ /* 0x000fea0003800200 */
.L_x_208:
        /* <DEDUP_REMOVED lines=9> */
[----:B0-----:R-:W-:Y:S02]  /*0280*/  FADD R9, R2, R9 ;  /* 0x0000000902097221 */ /* 0x001fe40000000000 */
[----:B------:R-:W0:Y:S03]  /*0290*/  @!P3 LDC.64 R2, c[0x0][0x388] ;  /* 0x0000e200ff02bb82 */ /* 0x000e260000000a00 */
[----:B------:R-:W-:Y:S04]  /*02a0*/  STS [R0], R9 ;  /* 0x0000000900007388 */ /* 0x000fe80000000800 */
[----:B------:R-:W1:Y:S01]  /*02b0*/  @!P3 LDS R11, [R11+0x10] ;  /* 0x000010000b0bb984 */ /* 0x000e620000000800 */
[----:B0-----:R-:W-:-:S05]  /*02c0*/  @!P3 IMAD.WIDE.U32 R2, R15, 0x4, R2 ;  /* 0x000000040f02b825 */ /* 0x001fca00078e0002 */
[----:B-1----:R1:W-:Y:S02]  /*02d0*/  @!P3 STG.E desc[UR4][R2.64], R11 ;  /* 0x0000000b0200b986 */ /* 0x0023e4000c101904 */
.L_x_212:
[----:B------:R-:W-:Y:S05]  /*02e0*/  BSYNC.RECONVERGENT B0 ;  /* 0x0000000000007941 */ /* 0x000fea0003800200 */
.L_x_211:
        /* <DEDUP_REMOVED lines=15> */
.L_x_214:
[----:B------:R-:W-:Y:S05]  /*03e0*/  BSYNC.RECONVERGENT B0 ;  /* 0x0000000000007941 */ /* 0x000fea0003800200 */
.L_x_213:
[----:B------:R-:W-:Y:S06]  /*03f0*/  BAR.SYNC.DEFER_BLOCKING 0x0 ;  /* 0x0000000000007b1d */ /* 0x000fec0000010000 */
[----:B-1----:R-:W1:Y:S02]  /*0400*/  LDS.U8 R2, [R4] ;  /* 0x0000000004027984 */ /* 0x002e640000000000 */
[----:B-1----:R-:W-:-:S13]  /*0410*/  ISETP.NE.AND P1, PT, R2, RZ, PT ;  /* 0x000000ff0200720c */ /* 0x002fda0003f25270 */
[----:B------:R-:W-:Y:S05]  /*0420*/  @!P1 EXIT ;  /* 0x000000000000994d */ /* 0x000fea0003800000 */
[----:B------:R-:W-:Y:S01]  /*0430*/  ISETP.GE.U32.AND P1, PT, R6, R7, PT ;  /* 0x000000070600720c */ /* 0x000fe20003f26070 */
[----:B------:R-:W-:Y:S01]  /*0440*/  BSSY.RECONVERGENT B0, `(.L_x_215) ;  /* 0x0000073000007945 */ /* 0x000fe20003800200 */
[----:B--2---:R-:W-:-:S11]  /*0450*/  HFMA2 R5, -RZ, RZ, 0, 0 ;  /* 0x00000000ff057431 */ /* 0x004fd600000001ff */
        /* <DEDUP_REMOVED lines=17> */
.L_x_219:
        /* <DEDUP_REMOVED lines=38> */
.L_x_218:
[----:B------:R-:W-:Y:S05]  /*07d0*/  BSYNC.RECONVERGENT B1 ;  /* 0x0000000000017941 */ /* 0x000fea0003800200 */
.L_x_217:
        /* <DEDUP_REMOVED lines=25> */
.L_x_221:
[----:B------:R-:W-:Y:S05]  /*0970*/  BSYNC.RECONVERGENT B1 ;  /* 0x0000000000017941 */ /* 0x000fea0003800200 */
.L_x_220:
        /* <DEDUP_REMOVED lines=17> */
.L_x_223:
[----:B------:R-:W-:Y:S05]  /*0a90*/  BSYNC.RECONVERGENT B1 ;  /* 0x0000000000017941 */ /* 0x000fea0003800200 */
.L_x_222:
[----:B------:R-:W-:Y:S05]  /*0aa0*/  @!P3 BRA `(.L_x_216) ;  /* 0x000000000030b947 */ /* 0x000fea0003800000 */
[----:B------:R-:W1:Y:S01]  /*0ab0*/  LDC.64 R2, c[0x0][0x388] ;  /* 0x0000e200ff027b82 */ /* 0x000e620000000a00 */
[----:B------:R-:W-:Y:S01]  /*0ac0*/  IADD3 R8, PT, PT, -R8, RZ, RZ ;  /* 0x000000ff08087210 */ /* 0x000fe20007ffe1ff */
[----:B-1----:R-:W-:-:S07]  /*0ad0*/  IMAD.WIDE.U32 R6, R6, 0x4, R2 ;  /* 0x0000000406067825 */ /* 0x002fce00078e0002 */
.L_x_224:
        /* <DEDUP_REMOVED lines=9> */
.L_x_216:
[----:B------:R-:W-:Y:S05]  /*0b70*/  BSYNC.RECONVERGENT B0 ;  /* 0x0000000000007941 */ /* 0x000fea0003800200 */
.L_x_215:
[----:B------:R-:W-:Y:S01]  /*0b80*/  STS [R0], R5 ;  /* 0x0000000500007388 */ /* 0x000fe20000000800 */
[----:B------:R-:W-:Y:S06]  /*0b90*/  BAR.SYNC.DEFER_BLOCKING 0x0 ;  /* 0x0000000000007b1d */ /* 0x000fec0000010000 */
[----:B------:R-:W1:Y:S02]  /*0ba0*/  @!P0 LDS R2, [R0+0x4] ;  /* 0x0000040000028984 */ /* 0x000e640000000800 */
[----:B-1----:R-:W-:-:S05]  /*0bb0*/  @!P0 FADD R3, R2, R5 ;  /* 0x0000000502038221 */ /* 0x002fca0000000000 */
[----:B------:R1:W-:Y:S01]  /*0bc0*/  @!P0 STS [R0], R3 ;  /* 0x0000000300008388 */ /* 0x0003e20000000800 */
[----:B------:R-:W-:Y:S05]  /*0bd0*/  @!P2 EXIT ;  /* 0x000000000000a94d */ /* 0x000fea0003800000 */
[----:B------:R-:W2:Y:S01]  /*0be0*/  LDS R5, [R4+0x10] ;  /* 0x0000100004057984 */ /* 0x000ea20000000800 */
[----:B-1----:R-:W2:Y:S08]  /*0bf0*/  LDC.64 R2, c[0x0][0x388] ;  /* 0x0000e200ff027b82 */ /* 0x002eb00000000a00 */
[----:B------:R-:W1:Y:S01]  /*0c00*/  LDC.64 R6, c[0x4][RZ] ;  /* 0x01000000ff067b82 */ /* 0x000e620000000a00 */
[----:B--2---:R-:W-:Y:S04]  /*0c10*/  STG.E desc[UR4][R2.64], R5 ;  /* 0x0000000502007986 */ /* 0x004fe8000c101904 */
[----:B-1----:R-:W-:Y:S01]  /*0c20*/  STG.E desc[UR4][R6.64], RZ ;  /* 0x000000ff06007986 */ /* 0x002fe2000c101904 */
[----:B------:R-:W-:Y:S05]  /*0c30*/  EXIT ;  /* 0x000000000000794d */ /* 0x000fea0003800000 */
.L_x_225:
        /* <DEDUP_REMOVED lines=12> */
.L_x_475:


//--------------------- .text._Z16reduceSinglePassILj4ELb1EEvPKfPfj --------------------------
	.section	.text._Z16reduceSinglePassILj4ELb1EEvPKfPfj,"ax",@progbits
	.align	128
        .global         _Z16reduceSinglePassILj4ELb1EEvPKfPfj
        .type           _Z16reduceSinglePassILj4ELb1EEvPKfPfj,@function
        .size           _Z16reduceSinglePassILj4ELb1EEvPKfPfj,(.L_x_476 - _Z16reduceSinglePassILj4ELb1EEvPKfPfj)
        .other          _Z16reduceSinglePassILj4ELb1EEvPKfPfj,@"STO_CUDA_ENTRY STV_DEFAULT"
_Z16reduceSinglePassILj4ELb1EEvPKfPfj:
.text._Z16reduceSinglePassILj4ELb1EEvPKfPfj:
        /* <DEDUP_REMOVED lines=19> */
[----:B------:R-:W-:-:S07]  /*0130*/  MOV R9, RZ ;  /* 0x000000ff00097202 */ /* 0x000fce0000000f00 */
.L_x_228:
[C---:B------:R-:W-:Y:S02]  /*0140*/  VIADD R13, R4.reuse, 0x4 ;  /* 0x00000004040d7836 */ /* 0x040fe40000000000 */
[----:B0-----:R-:W-:-:S04]  /*0150*/  IMAD.WIDE.U32 R10, R4, 0x4, R2 ;  /* 0x00000004040a7825 */ /* 0x001fc800078e0002 */
[----:B------:R-:W-:Y:S02]  /*0160*/  IMAD.WIDE.U32 R12, R13, 0x4, R2 ;  /* 0x000000040d0c7825 */ /* 0x000fe400078e0002 */
[----:B------:R-:W2:Y:S04]  /*0170*/  LDG.E R10, desc[UR4][R10.64] ;  /* 0x000000040a0a7981 */ /* 0x000ea8000c1e1900 */
[----:B------:R-:W3:Y:S01]  /*0180*/  LDG.E R12, desc[UR4][R12.64] ;  /* 0x000000040c0c7981 */ /* 0x000ee2000c1e1900 */
[----:B------:R-:W-:-:S04]  /*0190*/  LEA R4, R7, R4, 0x3 ;  /* 0x0000000407047211 */ /* 0x000fc800078e18ff */
[----:B------:R-:W-:Y:S01]  /*01a0*/  ISETP.GE.U32.AND P2, PT, R4, UR6, PT ;  /* 0x0000000604007c0c */ /* 0x000fe2000bf46070 */
[----:B--2---:R-:W-:-:S04]  /*01b0*/  FADD R9, R10, R9 ;  /* 0x000000090a097221 */ /* 0x004fc80000000000 */
[----:B---3--:R-:W-:-:S08]  /*01c0*/  FADD R9, R9, R12 ;  /* 0x0000000c09097221 */ /* 0x008fd00000000000 */
[----:B------:R-:W-:Y:S05]  /*01d0*/  @!P2 BRA `(.L_x_228) ;  /* 0xfffffffc00d8a947 */ /* 0x000fea000383ffff */
.L_x_227:
[----:B------:R-:W-:Y:S05]  /*01e0*/  BSYNC.RECONVERGENT B0 ;  /* 0x0000000000007941 */ /* 0x000fea0003800200 */
.L_x_226:
        /* <DEDUP_REMOVED lines=18> */
.L_x_230:
[----:B------:R-:W-:Y:S05]  /*0310*/  BSYNC.RECONVERGENT B0 ;  /* 0x0000000000007941 */ /* 0x000fea0003800200 */
.L_x_229:
        /* <DEDUP_REMOVED lines=15> */
.L_x_232:
[----:B------:R-:W-:Y:S05]  /*0410*/  BSYNC.RECONVERGENT B0 ;  /* 0x0000000000007941 */ /* 0x000fea0003800200 */
.L_x_231:
[----:B------:R-:W-:Y:S06]  /*0420*/  BAR.SYNC.DEFER_BLOCKING 0x0 ;  /* 0x0000000000007b1d */ /* 0x000fec0000010000 */
[----:B-1----:R-:W1:Y:S02]  /*0430*/  LDS.U8 R2, [R4] ;  /* 0x0000000004027984 */ /* 0x002e640000000000 */
[----:B-1----:R-:W-:-:S13]  /*0440*/  ISETP.NE.AND P1, PT, R2, RZ, PT ;  /* 0x000000ff0200720c */ /* 0x002fda0003f25270 */
[----:B------:R-:W-:Y:S05]  /*0450*/  @!P1 EXIT ;  /* 0x000000000000994d */ /* 0x000fea0003800000 */
[----:B------:R-:W-:Y:S01]  /*0460*/  ISETP.GE.U32.AND P1, PT, R6, R7, PT ;  /* 0x000000070600720c */ /* 0x000fe20003f26070 */
[----:B------:R-:W-:Y:S01]  /*0470*/  BSSY.RECONVERGENT B0, `(.L_x_233) ;  /* 0x0000073000007945 */ /* 0x000fe20003800200 */
[----:B--2---:R-:W-:-:S11]  /*0480*/  IMAD.MOV.U32 R5, RZ, RZ, RZ ;  /* 0x000000ffff057224 */ /* 0x004fd600078e00ff */
        /* <DEDUP_REMOVED lines=15> */
[----:B------:R-:W-:-:S05]  /*0580*/  IADD3 R2, P3, PT, R2, 0x80, RZ ;  /* 0x0000008002027810 */ /* 0x000fca0007f7e0ff */
[----:B------:R-:W-:-:S08]  /*0590*/  IMAD.X R3, RZ, RZ, R3, P3 ;  /* 0x000000ffff037224 */ /* 0x000fd000018e0603 */
.L_x_237:
        /* <DEDUP_REMOVED lines=38> */
.L_x_236:
[----:B------:R-:W-:Y:S05]  /*0800*/  BSYNC.RECONVERGENT B1 ;  /* 0x0000000000017941 */ /* 0x000fea0003800200 */
.L_x_235:
        /* <DEDUP_REMOVED lines=25> */
.L_x_239:
[----:B------:R-:W-:Y:S05]  /*09a0*/  BSYNC.RECONVERGENT B1 ;  /* 0x0000000000017941 */ /* 0x000fea0003800200 */
.L_x_238:
        /* <DEDUP_REMOVED lines=17> */
.L_x_241:
[----:B------:R-:W-:Y:S05]  /*0ac0*/  BSYNC.RECONVERGENT B1 ;  /* 0x0000000000017941 */ /* 0x000fea0003800200 */
.L_x_240:
[----:B------:R-:W-:Y:S05]  /*0ad0*/  @!P3 BRA `(.L_x_234) ;  /* 0x000000000030b947 */ /* 0x000fea0003800000 */
[----:B------:R-:W1:Y:S01]  /*0ae0*/  LDC.64 R2, c[0x0][0x388] ;  /* 0x0000e200ff027b82 */ /* 0x000e620000000a00 */
[----:B------:R-:W-:Y:S01]  /*0af0*/  IADD3 R8, PT, PT, -R8, RZ, RZ ;  /* 0x000000ff08087210 */ /* 0x000fe20007ffe1ff */
[----:B-1----:R-:W-:-:S07]  /*0b00*/  IMAD.WIDE.U32 R6, R6, 0x4, R2 ;  /* 0x0000000406067825 */ /* 0x002fce00078e0002 */
.L_x_242:
        /* <DEDUP_REMOVED lines=9> */
.L_x_234:
[----:B------:R-:W-:Y:S05]  /*0ba0*/  BSYNC.RECONVERGENT B0 ;  /* 0x0000000000007941 */ /* 0x000fea0003800200 */
.L_x_233:
[----:B------:R-:W-:Y:S01]  /*0bb0*/  STS [R0], R5 ;  /* 0x0000000500007388 */ /* 0x000fe20000000800 */
[----:B------:R-:W-:Y:S06]  /*0bc0*/  BAR.SYNC.DEFER_BLOCKING 0x0 ;  /* 0x0000000000007b1d */ /* 0x000fec0000010000 */
[----:B------:R-:W1:Y:S02]  /*0bd0*/  @!P0 LDS R2, [R0+0x8] ;  /* 0x0000080000028984 */ /* 0x000e640000000800 */
[----:B-1----:R-:W-:-:S05]  /*0be0*/  @!P0 FADD R3, R2, R5 ;  /* 0x0000000502038221 */ /* 0x002fca0000000000 */
[----:B------:R-:W-:Y:S04]  /*0bf0*/  @!P0 STS [R0], R3 ;  /* 0x0000000300008388 */ /* 0x000fe80000000800 */
[----:B------:R-:W1:Y:S02]  /*0c00*/  @!P0 LDS R2, [R0+0x4] ;  /* 0x0000040000028984 */ /* 0x000e640000000800 */
[----:B-1----:R-:W-:-:S05]  /*0c10*/  @!P0 FADD R7, R3, R2 ;  /* 0x0000000203078221 */ /* 0x002fca0000000000 */
[----:B------:R1:W-:Y:S01]  /*0c20*/  @!P0 STS [R0], R7 ;  /* 0x0000000700008388 */ /* 0x0003e20000000800 */
[----:B------:R-:W-:Y:S05]  /*0c30*/  @!P2 EXIT ;  /* 0x000000000000a94d */ /* 0x000fea0003800000 */
[----:B------:R-:W2:Y:S01]  /*0c40*/  LDS R5, [R4+0x10] ;  /* 0x0000100004057984 */ /* 0x000ea20000000800 */
[----:B------:R-:W2:Y:S08]  /*0c50*/  LDC.64 R2, c[0x0][0x388] ;  /* 0x0000e200ff027b82 */ /* 0x000eb00000000a00 */
[----:B-1----:R-:W1:Y:S01]  /*0c60*/  LDC.64 R6, c[0x4][RZ] ;  /* 0x01000000ff067b82 */ /* 0x002e620000000a00 */
[----:B--2---:R-:W-:Y:S04]  /*0c70*/  STG.E desc[UR4][R2.64], R5 ;  /* 0x0000000502007986 */ /* 0x004fe8000c101904 */
[----:B-1----:R-:W-:Y:S01]  /*0c80*/  STG.E desc[UR4][R6.64], RZ ;  /* 0x000000ff06007986 */ /* 0x002fe2000c101904 */
[----:B------:R-:W-:Y:S05]  /*0c90*/  EXIT ;  /* 0x000000000000794d */ /* 0x000fea0003800000 */
.L_x_243:
        /* <DEDUP_REMOVED lines=14> */
.L_x_476:


//--------------------- .text._Z16reduceSinglePassILj8ELb1EEvPKfPfj --------------------------
	.section	.text._Z16reduceSinglePassILj8ELb1EEvPKfPfj,"ax",@progbits
	.align	128
        .global         _Z16reduceSinglePassILj8ELb1EEvPKfPfj
        .type           _Z16reduceSinglePassILj8ELb1EEvPKfPfj,@function
        .size           _Z16reduceSinglePassILj8ELb1EEvPKfPfj,(.L_x_477 - _Z16reduceSinglePassILj8ELb1EEvPKfPfj)
        .other          _Z16reduceSinglePassILj8ELb1EEvPKfPfj,@"STO_CUDA_ENTRY STV_DEFAULT"
_Z16reduceSinglePassILj8ELb1EEvPKfPfj:
.text._Z16reduceSinglePassILj8ELb1EEvPKfPfj:
        /* <DEDUP_REMOVED lines=10> */
[----:B------:R-:W-:Y:S01]  /*00a0*/  IMAD.MOV.U32 R15, RZ, RZ, RZ ;  /* 0x000000ffff0f7224 */ /* 0x000fe200078e00ff */
[----:B--2---:R-:W-:-:S02]  /*00b0*/  ISETP.GE.U32.AND P1, PT, R7, 0x2, PT ;  /* 0x000000020700780c */ /* 0x004fc40003f26070 */
[----:B0-----:R-:W-:Y:S02]  /*00c0*/  ISETP.GT.U32.AND P0, PT, R6, 0x1f, PT ;  /* 0x0000001f0600780c */ /* 0x001fe40003f04070 */
[----:B---3--:R-:W-:-:S04]  /*00d0*/  LEA R4, R9, R6, 0x4 ;  /* 0x0000000609047211 */ /* 0x008fc800078e20ff */
[----:B-1----:R-:W-:Y:S02]  /*00e0*/  ISETP.GE.U32.AND P2, PT, R4, UR6, PT ;  /* 0x0000000604007c0c */ /* 0x002fe4000bf46070 */
[----:B-----5:R-:W-:-:S04]  /*00f0*/  LEA R3, R5, R0, 0x18 ;  /* 0x0000000005037211 */ /* 0x020fc800078ec0ff */
[----:B------:R-:W-:-:S07]  /*0100*/  LEA R0, R6, R3, 0x2 ;  /* 0x0000000306007211 */ /* 0x000fce00078e10ff */
[----:B----4-:R-:W-:Y:S05]  /*0110*/  @P2 BRA `(.L_x_245) ;  /* 0x0000000000302947 */ /* 0x010fea0003800000 */
[----:B------:R-:W0:Y:S01]  /*0120*/  LDC.64 R2, c[0x0][0x380] ;  /* 0x0000e000ff027b82 */ /* 0x000e220000000a00 */
[----:B------:R-:W-:-:S07]  /*0130*/  HFMA2 R15, -RZ, RZ, 0, 0 ;  /* 0x00000000ff0f7431 */ /* 0x000fce00000001ff */
.L_x_246:
        /* <DEDUP_REMOVED lines=10> */
.L_x_245:
[----:B------:R-:W-:Y:S05]  /*01e0*/  BSYNC.RECONVERGENT B0 ;  /* 0x0000000000007941 */ /* 0x000fea0003800200 */
.L_x_244:
        /* <DEDUP_REMOVED lines=21> */
.L_x_248:
[----:B------:R-:W-:Y:S05]  /*0340*/  BSYNC.RECONVERGENT B0 ;  /* 0x0000000000007941 */ /* 0x000fea0003800200 */
.L_x_247:
        /* <DEDUP_REMOVED lines=15> */
.L_x_250:
[----:B------:R-:W-:Y:S05]  /*0440*/  BSYNC.RECONVERGENT B0 ;  /* 0x0000000000007941 */ /* 0x000fea0003800200 */
.L_x_249:
        /* <DEDUP_REMOVED lines=24> */
.L_x_255:
        /* <DEDUP_REMOVED lines=38> */
.L_x_254:
[----:B------:R-:W-:Y:S05]  /*0830*/  BSYNC.RECONVERGENT B1 ;  /* 0x0000000000017941 */ /* 0x000fea0003800200 */
.L_x_253:
        /* <DEDUP_REMOVED lines=25> */
.L_x_257:
[----:B------:R-:W-:Y:S05]  /*09d0*/  BSYNC.RECONVERGENT B1 ;  /* 0x0000000000017941 */ /* 0x000fea0003800200 */
.L_x_256:
        /* <DEDUP_REMOVED lines=17> */
.L_x_259:
[----:B------:R-:W-:Y:S05]  /*0af0*/  BSYNC.RECONVERGENT B1 ;  /* 0x0000000000017941 */ /* 0x000fea0003800200 */
.L_x_258:
[----:B------:R-:W-:Y:S05]  /*0b00*/  @!P3 BRA `(.L_x_252) ;  /* 0x000000000030b947 */ /* 0x000fea0003800000 */
[----:B------:R-:W1:Y:S01]  /*0b10*/  LDC.64 R2, c[0x0][0x388] ;  /* 0x0000e200ff027b82 */ /* 0x000e620000000a00 */
[----:B------:R-:W-:Y:S01]  /*0b20*/  IADD3 R8, PT, PT, -R8, RZ, RZ ;  /* 0x000000ff08087210 */ /* 0x000fe20007ffe1ff */
[----:B-1----:R-:W-:-:S07]  /*0b30*/  IMAD.WIDE.U32 R6, R6, 0x4, R2 ;  /* 0x0000000406067825 */ /* 0x002fce00078e0002 */
.L_x_260:
        /* <DEDUP_REMOVED lines=9> */
.L_x_252:
[----:B------:R-:W-:Y:S05]  /*0bd0*/  BSYNC.RECONVERGENT B0 ;  /* 0x0000000000007941 */ /* 0x000fea0003800200 */
.L_x_251:
[----:B------:R1:W-:Y:S01]  /*0be0*/  STS [R0], R5 ;  /* 0x0000000500007388 */ /* 0x0003e20000000800 */
[----:B------:R-:W-:Y:S01]  /*0bf0*/  BSSY.RECONVERGENT B0, `(.L_x_261) ;  /* 0x000000c000007945 */ /* 0x000fe20003800200 */
        /* <DEDUP_REMOVED lines=11> */
.L_x_262:
[----:B------:R-:W-:Y:S05]  /*0cb0*/  BSYNC.RECONVERGENT B0 ;  /* 0x0000000000007941 */ /* 0x000fea0003800200 */
.L_x_261:
[----:B------:R-:W-:Y:S05]  /*0cc0*/  @!P2 EXIT ;  /* 0x000000000000a94d */ /* 0x000fea0003800000 */
[----:B-1----:R-:W1:Y:S01]  /*0cd0*/  LDS R5, [R4+0x10] ;  /* 0x0000100004057984 */ /* 0x002e620000000800 */
[----:B------:R-:W1:Y:S08]  /*0ce0*/  LDC.64 R2, c[0x0][0x388] ;  /* 0x0000e200ff027b82 */ /* 0x000e700000000a00 */
[----:B--2---:R-:W2:Y:S01]  /*0cf0*/  LDC.64 R6, c[0x4][RZ] ;  /* 0x01000000ff067b82 */ /* 0x004ea20000000a00 */
[----:B-1----:R-:W-:Y:S04]  /*0d00*/  STG.E desc[UR4][R2.64], R5 ;  /* 0x0000000502007986 */ /* 0x002fe8000c101904 */
[----:B--2---:R-:W-:Y:S01]  /*0d10*/  STG.E desc[UR4][R6.64], RZ ;  /* 0x000000ff06007986 */ /* 0x004fe2000c101904 */
[----:B------:R-:W-:Y:S05]  /*0d20*/  EXIT ;  /* 0x000000000000794d */ /* 0x000fea0003800000 */
.L_x_263:
        /* <DEDUP_REMOVED lines=13> */
.L_x_477:


//--------------------- .text._Z16reduceSinglePassILj16ELb1EEvPKfPfj --------------------------
	.section	.text._Z16reduceSinglePassILj16ELb1EEvPKfPfj,"ax",@progbits
	.align	128
        .global         _Z16reduceSinglePassILj16ELb1EEvPKfPfj
        .type           _Z16reduceSinglePassILj16ELb1EEvPKfPfj,@function
        .size           _Z16reduceSinglePassILj16ELb1EEvPKfPfj,(.L_x_478 - _Z16reduceSinglePassILj16ELb1EEvPKfPfj)
        .other          _Z16reduceSinglePassILj16ELb1EEvPKfPfj,@"STO_CUDA_ENTRY STV_DEFAULT"
_Z16reduceSinglePassILj16ELb1EEvPKfPfj:
.text._Z16reduceSinglePassILj16ELb1EEvPKfPfj:
        /* <DEDUP_REMOVED lines=20> */
.L_x_266:
[C---:B------:R-:W-:Y:S01]  /*0140*/  IADD3 R13, PT, PT, R4.reuse, 0x10, RZ ;  /* 0x00000010040d7810 */ /* 0x040fe20007ffe0ff */
        /* <DEDUP_REMOVED lines=9> */
.L_x_265:
[----:B------:R-:W-:Y:S05]  /*01e0*/  BSYNC.RECONVERGENT B0 ;  /* 0x0000000000007941 */ /* 0x000fea0003800200 */
.L_x_264:
        /* <DEDUP_REMOVED lines=24> */
.L_x_268:
[----:B------:R-:W-:Y:S05]  /*0370*/  BSYNC.RECONVERGENT B0 ;  /* 0x0000000000007941 */ /* 0x000fea0003800200 */
.L_x_267:
        /* <DEDUP_REMOVED lines=15> */
.L_x_270:
[----:B------:R-:W-:Y:S05]  /*0470*/  BSYNC.RECONVERGENT B0 ;  /* 0x0000000000007941 */ /* 0x000fea0003800200 */
.L_x_269:
        /* <DEDUP_REMOVED lines=24> */
.L_x_275:
        /* <DEDUP_REMOVED lines=38> */
.L_x_274:
[----:B------:R-:W-:Y:S05]  /*0860*/  BSYNC.RECONVERGENT B1 ;  /* 0x0000000000017941 */ /* 0x000fea0003800200 */
.L_x_273:
        /* <DEDUP_REMOVED lines=25> */
.L_x_277:
[----:B------:R-:W-:Y:S05]  /*0a00*/  BSYNC.RECONVERGENT B1 ;  /* 0x0000000000017941 */ /* 0x000fea0003800200 */
.L_x_276:
        /* <DEDUP_REMOVED lines=17> */
.L_x_279:
[----:B------:R-:W-:Y:S05]  /*0b20*/  BSYNC.RECONVERGENT B1 ;  /* 0x0000000000017941 */ /* 0x000fea0003800200 */
.L_x_278:
[----:B------:R-:W-:Y:S05]  /*0b30*/  @!P3 BRA `(.L_x_272) ;  /* 0x000000000030b947 */ /* 0x000fea0003800000 */
[----:B------:R-:W1:Y:S01]  /*0b40*/  LDC.64 R2, c[0x0][0x388] ;  /* 0x0000e200ff027b82 */ /* 0x000e620000000a00 */
[----:B------:R-:W-:Y:S02]  /*0b50*/  IMAD.MOV R8, RZ, RZ, -R8 ;  /* 0x000000ffff087224 */ /* 0x000fe400078e0a08 */
[----:B-1----:R-:W-:-:S07]  /*0b60*/  IMAD.WIDE.U32 R6, R6, 0x4, R2 ;  /* 0x0000000406067825 */ /* 0x002fce00078e0002 */
.L_x_280:
        /* <DEDUP_REMOVED lines=9> */
.L_x_272:
[----:B------:R-:W-:Y:S05]  /*0c00*/  BSYNC.RECONVERGENT B0 ;  /* 0x0000000000007941 */ /* 0x000fea0003800200 */
.L_x_271:
        /* <DEDUP_REMOVED lines=16> */
.L_x_282:
[----:B------:R-:W-:Y:S05]  /*0d10*/  BSYNC.RECONVERGENT B0 ;  /* 0x0000000000007941 */ /* 0x000fea0003800200 */
.L_x_281:
[----:B------:R-:W-:Y:S05]  /*0d20*/  @!P2 EXIT ;  /* 0x000000000000a94d */ /* 0x000fea0003800000 */
[----:B-1----:R-:W1:Y:S01]  /*0d30*/  LDS R5, [R4+0x10] ;  /* 0x0000100004057984 */ /* 0x002e620000000800 */
[----:B------:R-:W1:Y:S08]  /*0d40*/  LDC.64 R2, c[0x0][0x388] ;  /* 0x0000e200ff027b82 */ /* 0x000e700000000a00 */
[----:B------:R-:W3:Y:S01]  /*0d50*/  LDC.64 R6, c[0x4][RZ] ;  /* 0x01000000ff067b82 */ /* 0x000ee20000000a00 */
[----:B-1----:R-:W-:Y:S04]  /*0d60*/  STG.E desc[UR4][R2.64], R5 ;  /* 0x0000000502007986 */ /* 0x002fe8000c101904 */
[----:B---3--:R-:W-:Y:S01]  /*0d70*/  STG.E desc[UR4][R6.64], RZ ;  /* 0x000000ff06007986 */ /* 0x008fe2000c101904 */
[----:B------:R-:W-:Y:S05]  /*0d80*/  EXIT ;  /* 0x000000000000794d */ /* 0x000fea0003800000 */
.L_x_283:
        /* <DEDUP_REMOVED lines=15> */
.L_x_478:


//--------------------- .text._Z16reduceSinglePassILj32ELb1EEvPKfPfj --------------------------
	.section	.text._Z16reduceSinglePassILj32ELb1EEvPKfPfj,"ax",@progbits
	.align	128
        .global         _Z16reduceSinglePassILj32ELb1EEvPKfPfj
        .type           _Z16reduceSinglePassILj32ELb1EEvPKfPfj,@function
        .size           _Z16reduceSinglePassILj32ELb1EEvPKfPfj,(.L_x_479 - _Z16reduceSinglePassILj32ELb1EEvPKfPfj)
        .other          _Z16reduceSinglePassILj32ELb1EEvPKfPfj,@"STO_CUDA_ENTRY STV_DEFAULT"
_Z16reduceSinglePassILj32ELb1EEvPKfPfj:
.text._Z16reduceSinglePassILj32ELb1EEvPKfPfj:
        /* <DEDUP_REMOVED lines=19> */
[----:B------:R-:W-:-:S07]  /*0130*/  MOV R15, RZ ;  /* 0x000000ff000f7202 */ /* 0x000fce0000000f00 */
.L_x_286:
        /* <DEDUP_REMOVED lines=10> */
.L_x_285:
[----:B------:R-:W-:Y:S05]  /*01e0*/  BSYNC.RECONVERGENT B0 ;  /* 0x0000000000007941 */ /* 0x000fea0003800200 */
.L_x_284:
        /* <DEDUP_REMOVED lines=27> */
.L_x_288:
[----:B------:R-:W-:Y:S05]  /*03a0*/  BSYNC.RECONVERGENT B0 ;  /* 0x0000000000007941 */ /* 0x000fea0003800200 */
.L_x_287:
        /* <DEDUP_REMOVED lines=15> */
.L_x_290:
[----:B------:R-:W-:Y:S05]  /*04a0*/  BSYNC.RECONVERGENT B0 ;  /* 0x0000000000007941 */ /* 0x000fea0003800200 */
.L_x_289:
        /* <DEDUP_REMOVED lines=24> */
.L_x_295:
        /* <DEDUP_REMOVED lines=38> */
.L_x_294:
[----:B------:R-:W-:Y:S05]  /*0890*/  BSYNC.RECONVERGENT B1 ;  /* 0x0000000000017941 */ /* 0x000fea0003800200 */
.L_x_293:
        /* <DEDUP_REMOVED lines=25> */
.L_x_297:
[----:B------:R-:W-:Y:S05]  /*0a30*/  BSYNC.RECONVERGENT B1 ;  /* 0x0000000000017941 */ /* 0x000fea0003800200 */
.L_x_296:
        /* <DEDUP_REMOVED lines=17> */
.L_x_299:
[----:B------:R-:W-:Y:S05]  /*0b50*/  BSYNC.RECONVERGENT B1 ;  /* 0x0000000000017941 */ /* 0x000fea0003800200 */
.L_x_298:
[----:B------:R-:W-:Y:S05]  /*0b60*/  @!P3 BRA `(.L_x_292) ;  /* 0x000000000030b947 */ /* 0x000fea0003800000 */
[----:B------:R-:W1:Y:S01]  /*0b70*/  LDC.64 R2, c[0x0][0x388] ;  /* 0x0000e200ff027b82 */ /* 0x000e620000000a00 */
[----:B------:R-:W-:Y:S02]  /*0b80*/  IMAD.MOV R8, RZ, RZ, -R8 ;  /* 0x000000ffff087224 */ /* 0x000fe400078e0a08 */
[----:B-1----:R-:W-:-:S07]  /*0b90*/  IMAD.WIDE.U32 R6, R6, 0x4, R2 ;  /* 0x0000000406067825 */ /* 0x002fce00078e0002 */
.L_x_300:
        /* <DEDUP_REMOVED lines=9> */
.L_x_292:
[----:B------:R-:W-:Y:S05]  /*0c30*/  BSYNC.RECONVERGENT B0 ;  /* 0x0000000000007941 */ /* 0x000fea0003800200 */
.L_x_291:
        /* <DEDUP_REMOVED lines=19> */
.L_x_302:
[----:B------:R-:W-:Y:S05]  /*0d70*/  BSYNC.RECONVERGENT B0 ;  /* 0x0000000000007941 */ /* 0x000fea0003800200 */
.L_x_301:
[----:B------:R-:W-:Y:S05]  /*0d80*/  @!P2 EXIT ;  /* 0x000000000000a94d */ /* 0x000fea0003800000 */
[----:B-12---:R-:W1:Y:S01]  /*0d90*/  LDS R5, [R4+0x10] ;  /* 0x0000100004057984 */ /* 0x006e620000000800 */
[----:B------:R-:W1:Y:S08]  /*0da0*/  LDC.64 R2, c[0x0][0x388] ;  /* 0x0000e200ff027b82 */ /* 0x000e700000000a00 */
[----:B------:R-:W2:Y:S01]  /*0db0*/  LDC.64 R6, c[0x4][RZ] ;  /* 0x01000000ff067b82 */ /* 0x000ea20000000a00 */
[----:B-1----:R-:W-:Y:S04]  /*0dc0*/  STG.E desc[UR4][R2.64], R5 ;  /* 0x0000000502007986 */ /* 0x002fe8000c101904 */
[----:B--2---:R-:W-:Y:S01]  /*0dd0*/  STG.E desc[UR4][R6.64], RZ ;  /* 0x000000ff06007986 */ /* 0x004fe2000c101904 */
[----:B------:R-:W-:Y:S05]  /*0de0*/  EXIT ;  /* 0x000000000000794d */ /* 0x000fea0003800000 */
.L_x_303:
        /* <DEDUP_REMOVED lines=9> */
.L_x_479:


//--------------------- .text._Z16reduceSinglePassILj64ELb1EEvPKfPfj --------------------------
	.section	.text._Z16reduceSinglePassILj64ELb1EEvPKfPfj,"ax",@progbits
	.align	128
        .global         _Z16reduceSinglePassILj64ELb1EEvPKfPfj
        .type           _Z16reduceSinglePassILj64ELb1EEvPKfPfj,@function
        .size           _Z16reduceSinglePassILj64ELb1EEvPKfPfj,(.L_x_480 - _Z16reduceSinglePassILj64ELb1EEvPKfPfj)
        .other          _Z16reduceSinglePassILj64ELb1EEvPKfPfj,@"STO_CUDA_ENTRY STV_DEFAULT"
_Z16reduceSinglePassILj64ELb1EEvPKfPfj:
.text._Z16reduceSinglePassILj64ELb1EEvPKfPfj:
        /* <DEDUP_REMOVED lines=20> */
.L_x_306:
        /* <DEDUP_REMOVED lines=10> */
.L_x_305:
[----:B------:R-:W-:Y:S05]  /*01e0*/  BSYNC.RECONVERGENT B0 ;  /* 0x0000000000007941 */ /* 0x000fea0003800200 */
.L_x_304:
        /* <DEDUP_REMOVED lines=30> */
.L_x_308:
[----:B------:R-:W-:Y:S05]  /*03d0*/  BSYNC.RECONVERGENT B0 ;  /* 0x0000000000007941 */ /* 0x000fea0003800200 */
.L_x_307:
        /* <DEDUP_REMOVED lines=15> */
.L_x_310:
[----:B------:R-:W-:Y:S05]  /*04d0*/  BSYNC.RECONVERGENT B0 ;  /* 0x0000000000007941 */ /* 0x000fea0003800200 */
.L_x_309:
        /* <DEDUP_REMOVED lines=24> */
.L_x_315:
        /* <DEDUP_REMOVED lines=38> */
.L_x_314:
[----:B------:R-:W-:Y:S05]  /*08c0*/  BSYNC.RECONVERGENT B1 ;  /* 0x0000000000017941 */ /* 0x000fea0003800200 */
.L_x_313:
        /* <DEDUP_REMOVED lines=25> */
.L_x_317:
[----:B------:R-:W-:Y:S05]  /*0a60*/  BSYNC.RECONVERGENT B1 ;  /* 0x0000000000017941 */ /* 0x000fea0003800200 */
.L_x_316:
        /* <DEDUP_REMOVED lines=17> */
.L_x_319:
[----:B------:R-:W-:Y:S05]  /*0b80*/  BSYNC.RECONVERGENT B1 ;  /* 0x0000000000017941 */ /* 0x000fea0003800200 */
.L_x_318:
[----:B------:R-:W-:Y:S05]  /*0b90*/  @!P3 BRA `(.L_x_312) ;  /* 0x000000000030b947 */ /* 0x000fea0003800000 */
[----:B------:R-:W1:Y:S01]  /*0ba0*/  LDC.64 R2, c[0x0][0x388] ;  /* 0x0000e200ff027b82 */ /* 0x000e620000000a00 */
[----:B------:R-:W-:Y:S01]  /*0bb0*/  IADD3 R8, PT, PT, -R8, RZ, RZ ;  /* 0x000000ff08087210 */ /* 0x000fe20007ffe1ff */
[----:B-1----:R-:W-:-:S07]  /*0bc0*/  IMAD.WIDE.U32 R6, R6, 0x4, R2 ;  /* 0x0000000406067825 */ /* 0x002fce00078e0002 */
.L_x_320:
        /* <DEDUP_REMOVED lines=9> */
.L_x_312:
[----:B------:R-:W-:Y:S05]  /*0c60*/  BSYNC.RECONVERGENT B0 ;  /* 0x0000000000007941 */ /* 0x000fea0003800200 */
.L_x_311:
        /* <DEDUP_REMOVED lines=22> */
.L_x_322:
[----:B------:R-:W-:Y:S05]  /*0dd0*/  BSYNC.RECONVERGENT B0 ;  /* 0x0000000000007941 */ /* 0x000fea0003800200 */
.L_x_321:
[----:B------:R-:W-:Y:S05]  /*0de0*/  @!P2 EXIT ;  /* 0x000000000000a94d */ /* 0x000fea0003800000 */
[----:B-1----:R-:W1:Y:S01]  /*0df0*/  LDS R5, [R4+0x10] ;  /* 0x0000100004057984 */ /* 0x002e620000000800 */
[----:B--2---:R-:W1:Y:S08]  /*0e00*/  LDC.64 R2, c[0x0][0x388] ;  /* 0x0000e200ff027b82 */ /* 0x004e700000000a00 */
[----:B------:R-:W2:Y:S01]  /*0e10*/  LDC.64 R6, c[0x4][RZ] ;  /* 0x01000000ff067b82 */ /* 0x000ea20000000a00 */
[----:B-1----:R-:W-:Y:S04]  /*0e20*/  STG.E desc[UR4][R2.64], R5 ;  /* 0x0000000502007986 */ /* 0x002fe8000c101904 */
[----:B--2---:R-:W-:Y:S01]  /*0e30*/  STG.E desc[UR4][R6.64], RZ ;  /* 0x000000ff06007986 */ /* 0x004fe2000c101904 */
[----:B------:R-:W-:Y:S05]  /*0e40*/  EXIT ;  /* 0x000000000000794d */ /* 0x000fea0003800000 */
.L_x_323:
        /* <DEDUP_REMOVED lines=11> */
.L_x_480:


//--------------------- .text._Z16reduceSinglePassILj128ELb1EEvPKfPfj --------------------------
	.section	.text._Z16reduceSinglePassILj128ELb1EEvPKfPfj,"ax",@progbits
	.align	128
        .global         _Z16reduceSinglePassILj128ELb1EEvPKfPfj
        .type           _Z16reduceSinglePassILj128ELb1EEvPKfPfj,@function
        .size           _Z16reduceSinglePassILj128ELb1EEvPKfPfj,(.L_x_481 - _Z16reduceSinglePassILj128ELb1EEvPKfPfj)
        .other          _Z16reduceSinglePassILj128ELb1EEvPKfPfj,@"STO_CUDA_ENTRY STV_DEFAULT"
_Z16reduceSinglePassILj128ELb1EEvPKfPfj:
.text._Z16reduceSinglePassILj128ELb1EEvPKfPfj:
        /* <DEDUP_REMOVED lines=11> */
[----:B0-----:R-:W-:-:S02]  /*00b0*/  ISETP.GT.U32.AND P0, PT, R6, 0x3f, PT ;  /* 0x0000003f0600780c */ /* 0x001fc40003f04070 */
[----:B---3--:R-:W-:-:S04]  /*00c0*/  LEA R4, R9, R6, 0x8 ;  /* 0x0000000609047211 */ /* 0x008fc800078e40ff */
[----:B-1----:R-:W-:Y:S02]  /*00d0*/  ISETP.GE.U32.AND P1, PT, R4, UR6, PT ;  /* 0x0000000604007c0c */ /* 0x002fe4000bf26070 */
[----:B-----5:R-:W-:-:S04]  /*00e0*/  LEA R3, R5, R0, 0x18 ;  /* 0x0000000005037211 */ /* 0x020fc800078ec0ff */
[----:B------:R-:W-:-:S07]  /*00f0*/  LEA R0, R6, R3, 0x2 ;  /* 0x0000000306007211 */ /* 0x000fce00078e10ff */
[----:B--2-4-:R-:W-:Y:S05]  /*0100*/  @P1 BRA `(.L_x_325) ;  /* 0x0000000000301947 */ /* 0x014fea0003800000 */
[----:B------:R-:W0:Y:S01]  /*0110*/  LDC.64 R2, c[0x0][0x380] ;  /* 0x0000e000ff027b82 */ /* 0x000e220000000a00 */
[----:B------:R-:W-:-:S07]  /*0120*/  MOV R15, RZ ;  /* 0x000000ff000f7202 */ /* 0x000fce0000000f00 */
.L_x_326:
        /* <DEDUP_REMOVED lines=10> */
.L_x_325:
[----:B------:R-:W-:Y:S05]  /*01d0*/  BSYNC.RECONVERGENT B0 ;  /* 0x0000000000007941 */ /* 0x000fea0003800200 */
.L_x_324:
[----:B------:R-:W-:Y:S01]  /*01e0*/  STS [R0], R15 ;  /* 0x0000000f00007388 */ /* 0x000fe20000000800 */
[----:B------:R-:W-:Y:S01]  /*01f0*/  BAR.SYNC.DEFER_BLOCKING 0x0 ;  /* 0x0000000000007b1d */ /* 0x000fe20000010000 */
[----:B------:R-:W-:Y:S02]  /*0200*/  ISETP.GT.U32.AND P1, PT, R6, 0x1f, PT ;  /* 0x0000001f0600780c */ /* 0x000fe40003f24070 */
[----:B------:R-:W-:Y:S02]  /*0210*/  ISETP.GE.U32.AND P4, PT, R7, 0x2, PT ;  /* 0x000000020700780c */ /* 0x000fe40003f86070 */
[----:B------:R-:W-:Y:S01]  /*0220*/  PLOP3.LUT P2, PT, PT, PT, PT, 0x8, 0x80 ;  /* 0x000000000080781c */ /* 0x000fe20003f4e170 */
[----:B------:R-:W-:Y:S01]  /*0230*/  BSSY.RECONVERGENT B0, `(.L_x_327) ;  /* 0x000001f000007945 */ /* 0x000fe20003800200 */
        /* <DEDUP_REMOVED lines=30> */
.L_x_328:
[----:B------:R-:W-:Y:S05]  /*0420*/  BSYNC.RECONVERGENT B0 ;  /* 0x0000000000007941 */ /* 0x000fea0003800200 */
.L_x_327:
        /* <DEDUP_REMOVED lines=15> */
.L_x_330:
[----:B------:R-:W-:Y:S05]  /*0520*/  BSYNC.RECONVERGENT B0 ;  /* 0x0000000000007941 */ /* 0x000fea0003800200 */
.L_x_329:
        /* <DEDUP_REMOVED lines=24> */
.L_x_335:
        /* <DEDUP_REMOVED lines=38> */
.L_x_334:
[----:B------:R-:W-:Y:S05]  /*0910*/  BSYNC.RECONVERGENT B1 ;  /* 0x0000000000017941 */ /* 0x000fea0003800200 */
.L_x_333:
        /* <DEDUP_REMOVED lines=25> */
.L_x_337:
[----:B------:R-:W-:Y:S05]  /*0ab0*/  BSYNC.RECONVERGENT B1 ;  /* 0x0000000000017941 */ /* 0x000fea0003800200 */
.L_x_336:
        /* <DEDUP_REMOVED lines=17> */
.L_x_339:
[----:B------:R-:W-:Y:S05]  /*0bd0*/  BSYNC.RECONVERGENT B1 ;  /* 0x0000000000017941 */ /* 0x000fea0003800200 */
.L_x_338:
[----:B------:R-:W-:Y:S05]  /*0be0*/  @!P4 BRA `(.L_x_332) ;  /* 0x000000000030c947 */ /* 0x000fea0003800000 */
[----:B------:R-:W1:Y:S01]  /*0bf0*/  LDC.64 R2, c[0x0][0x388] ;  /* 0x0000e200ff027b82 */ /* 0x000e620000000a00 */
[----:B------:R-:W-:Y:S01]  /*0c00*/  IADD3 R8, PT, PT, -R8, RZ, RZ ;  /* 0x000000ff08087210 */ /* 0x000fe20007ffe1ff */
[----:B-1----:R-:W-:-:S07]  /*0c10*/  IMAD.WIDE.U32 R6, R6, 0x4, R2 ;  /* 0x0000000406067825 */ /* 0x002fce00078e0002 */
.L_x_340:
        /* <DEDUP_REMOVED lines=9> */
.L_x_332:
[----:B------:R-:W-:Y:S05]  /*0cb0*/  BSYNC.RECONVERGENT B0 ;  /* 0x0000000000007941 */ /* 0x000fea0003800200 */
.L_x_331:
        /* <DEDUP_REMOVED lines=26> */
.L_x_342:
[----:B------:R-:W-:Y:S05]  /*0e60*/  BSYNC.RECONVERGENT B0 ;  /* 0x0000000000007941 */ /* 0x000fea0003800200 */
.L_x_341:
[----:B------:R-:W-:Y:S05]  /*0e70*/  @!P2 EXIT ;  /* 0x000000000000a94d */ /* 0x000fea0003800000 */
[----:B-1----:R-:W1:Y:S01]  /*0e80*/  LDS R5, [R4+0x10] ;  /* 0x0000100004057984 */ /* 0x002e620000000800 */
[----:B--2---:R-:W1:Y:S08]  /*0e90*/  LDC.64 R2, c[0x0][0x388] ;  /* 0x0000e200ff027b82 */ /* 0x004e700000000a00 */
[----:B------:R-:W2:Y:S01]  /*0ea0*/  LDC.64 R6, c[0x4][RZ] ;  /* 0x01000000ff067b82 */ /* 0x000ea20000000a00 */
[----:B-1----:R-:W-:Y:S04]  /*0eb0*/  STG.E desc[UR4][R2.64], R5 ;  /* 0x0000000502007986 */ /* 0x002fe8000c101904 */
[----:B--2---:R-:W-:Y:S01]  /*0ec0*/  STG.E desc[UR4][R6.64], RZ ;  /* 0x000000ff06007986 */ /* 0x004fe2000c101904 */
[----:B------:R-:W-:Y:S05]  /*0ed0*/  EXIT ;  /* 0x000000000000794d */ /* 0x000fea0003800000 */
.L_x_343:
        /* <DEDUP_REMOVED lines=10> */
.L_x_481:


//--------------------- .text._Z16reduceSinglePassILj256ELb1EEvPKfPfj --------------------------
	.section	.text._Z16reduceSinglePassILj256ELb1EEvPKfPfj,"ax",@progbits
	.align	128
        .global         _Z16reduceSinglePassILj256ELb1EEvPKfPfj
        .type           _Z16reduceSinglePassILj256ELb1EEvPKfPfj,@function
        .size           _Z16reduceSinglePassILj256ELb1EEvPKfPfj,(.L_x_482 - _Z16reduceSinglePassILj256ELb1EEvPKfPfj)
        .other          _Z16reduceSinglePassILj256ELb1EEvPKfPfj,@"STO_CUDA_ENTRY STV_DEFAULT"
_Z16reduceSinglePassILj256ELb1EEvPKfPfj:
.text._Z16reduceSinglePassILj256ELb1EEvPKfPfj:
        /* <DEDUP_REMOVED lines=19> */
.L_x_346:
        /* <DEDUP_REMOVED lines=10> */
.L_x_345:
[----:B------:R-:W-:Y:S05]  /*01d0*/  BSYNC.RECONVERGENT B0 ;  /* 0x0000000000007941 */ /* 0x000fea0003800200 */
.L_x_344:
[----:B------:R-:W-:Y:S01]  /*01e0*/  STS [R0], R15 ;  /* 0x0000000f00007388 */ /* 0x000fe20000000800 */
[----:B------:R-:W-:Y:S01]  /*01f0*/  BAR.SYNC.DEFER_BLOCKING 0x0 ;  /* 0x0000000000007b1d */ /* 0x000fe20000010000 */
[C---:B------:R-:W-:Y:S02]  /*0200*/  ISETP.GT.U32.AND P1, PT, R6.reuse, 0x3f, PT ;  /* 0x0000003f0600780c */ /* 0x040fe40003f24070 */
[----:B------:R-:W-:Y:S02]  /*0210*/  ISETP.GT.U32.AND P2, PT, R6, 0x1f, PT ;  /* 0x0000001f0600780c */ /* 0x000fe40003f44070 */
[----:B------:R-:W-:Y:S01]  /*0220*/  ISETP.GE.U32.AND P5, PT, R7, 0x2, PT ;  /* 0x000000020700780c */ /* 0x000fe20003fa6070 */
        /* <DEDUP_REMOVED lines=36> */
.L_x_348:
[----:B------:R-:W-:Y:S05]  /*0470*/  BSYNC.RECONVERGENT B0 ;  /* 0x0000000000007941 */ /* 0x000fea0003800200 */
.L_x_347:
        /* <DEDUP_REMOVED lines=15> */
.L_x_350:
[----:B------:R-:W-:Y:S05]  /*0570*/  BSYNC.RECONVERGENT B0 ;  /* 0x0000000000007941 */ /* 0x000fea0003800200 */
.L_x_349:
        /* <DEDUP_REMOVED lines=24> */
.L_x_355:
        /* <DEDUP_REMOVED lines=38> */
.L_x_354:
[----:B------:R-:W-:Y:S05]  /*0960*/  BSYNC.RECONVERGENT B1 ;  /* 0x0000000000017941 */ /* 0x000fea0003800200 */
.L_x_353:
        /* <DEDUP_REMOVED lines=25> */
.L_x_357:
[----:B------:R-:W-:Y:S05]  /*0b00*/  BSYNC.RECONVERGENT B1 ;  /* 0x0000000000017941 */ /* 0x000fea0003800200 */
.L_x_356:
        /* <DEDUP_REMOVED lines=17> */
.L_x_359:
[----:B------:R-:W-:Y:S05]  /*0c20*/  BSYNC.RECONVERGENT B1 ;  /* 0x0000000000017941 */ /* 0x000fea0003800200 */
.L_x_358:
[----:B------:R-:W-:Y:S05]  /*0c30*/  @!P5 BRA `(.L_x_352) ;  /* 0x000000000030d947 */ /* 0x000fea0003800000 */
[----:B------:R-:W1:Y:S01]  /*0c40*/  LDC.64 R2, c[0x0][0x388] ;  /* 0x0000e200ff027b82 */ /* 0x000e620000000a00 */
[----:B------:R-:W-:Y:S01]  /*0c50*/  IADD3 R8, PT, PT, -R8, RZ, RZ ;  /* 0x000000ff08087210 */ /* 0x000fe20007ffe1ff */
[----:B-1----:R-:W-:-:S07]  /*0c60*/  IMAD.WIDE.U32 R6, R6, 0x4, R2 ;  /* 0x0000000406067825 */ /* 0x002fce00078e0002 */
.L_x_360:
        /* <DEDUP_REMOVED lines=9> */
.L_x_352:
[----:B------:R-:W-:Y:S05]  /*0d00*/  BSYNC.RECONVERGENT B0 ;  /* 0x0000000000007941 */ /* 0x000fea0003800200 */
.L_x_351:
        /* <DEDUP_REMOVED lines=30> */
.L_x_362:
[----:B------:R-:W-:Y:S05]  /*0ef0*/  BSYNC.RECONVERGENT B0 ;  /* 0x0000000000007941 */ /* 0x000fea0003800200 */
.L_x_361:
[----:B------:R-:W-:Y:S05]  /*0f00*/  @!P3 EXIT ;  /* 0x000000000000b94d */ /* 0x000fea0003800000 */
[----:B-1----:R-:W1:Y:S01]  /*0f10*/  LDS R5, [R4+0x10] ;  /* 0x0000100004057984 */ /* 0x002e620000000800 */
[----:B--2---:R-:W1:Y:S08]  /*0f20*/  LDC.64 R2, c[0x0][0x388] ;  /* 0x0000e200ff027b82 */ /* 0x004e700000000a00 */
[----:B------:R-:W2:Y:S01]  /*0f30*/  LDC.64 R6, c[0x4][RZ] ;  /* 0x01000000ff067b82 */ /* 0x000ea20000000a00 */
[----:B-1----:R-:W-:Y:S04]  /*0f40*/  STG.E desc[UR4][R2.64], R5 ;  /* 0x0000000502007986 */ /* 0x002fe8000c101904 */
[----:B--2---:R-:W-:Y:S01]  /*0f50*/  STG.E desc[UR4][R6.64], RZ ;  /* 0x000000ff06007986 */ /* 0x004fe2000c101904 */
[----:B------:R-:W-:Y:S05]  /*0f60*/  EXIT ;  /* 0x000000000000794d */ /* 0x000fea0003800000 */
.L_x_363:
        /* <DEDUP_REMOVED lines=9> */
.L_x_482:


//--------------------- .text._Z16reduceSinglePassILj512ELb1EEvPKfPfj --------------------------
	.section	.text._Z16reduceSinglePassILj512ELb1EEvPKfPfj,"ax",@progbits
	.align	128
        .global         _Z16reduceSinglePassILj512ELb1EEvPKfPfj
        .type           _Z16reduceSinglePassILj512ELb1EEvPKfPfj,@function
        .size           _Z16reduceSinglePassILj512ELb1EEvPKfPfj,(.L_x_483 - _Z16reduceSinglePassILj512ELb1EEvPKfPfj)
        .other          _Z16reduceSinglePassILj512ELb1EEvPKfPfj,@"STO_CUDA_ENTRY STV_DEFAULT"
_Z16reduceSinglePassILj512ELb1EEvPKfPfj:
.text._Z16reduceSinglePassILj512ELb1EEvPKfPfj:
[----:B------:R-:W-:Y:S01]  /*0000*/  LDC R1, c[0x0][0x37c] ;  /* 0x0000df00ff017b82 */ /* 0x000fe20000000800 */
[----:B------:R-:W0:Y:S01]  /*0010*/  S2R R4, SR_CTAID.X ;  /* 0x0000000000047919 */ /* 0x000e220000002500 */
[----:B------:R-:W1:Y:S06]  /*0020*/  LDCU UR6, c[0x0][0x390] ;  /* 0x00007200ff0677ac */ /* 0x000e6c0008000800 */
[----:B------:R-:W2:Y:S01]  /*0030*/  LDC R7, c[0x0][0x370] ;  /* 0x0000dc00ff077b82 */ /* 0x000ea20000000800 */
[----:B------:R-:W-:Y:S01]  /*0040*/  MOV R8, 0x400 ;  /* 0x0000040000087802 */ /* 0x000fe20000000f00 */
[----:B------:R-:W3:Y:S01]  /*0050*/  S2R R6, SR_TID.X ;  /* 0x0000000000067919 */ /* 0x000ee20000002100 */
[----:B------:R-:W4:Y:S01]  /*0060*/  LDCU.64 UR4, c[0x0][0x358] ;  /* 0x00006b00ff0477ac */ /* 0x000f220008000a00 */
[----:B------:R-:W-:Y:S01]  /*0070*/  BSSY.RECONVERGENT B0, `(.L_x_364) ;  /* 0x0000017000007945 */ /* 0x000fe20003800200 */
[----:B------:R-:W-:Y:S01]  /*0080*/  IADD3 R0, PT, PT, R8, 0x10, RZ ;  /* 0x0000001008007810 */ /* 0x000fe20007ffe0ff */
[----:B------:R-:W5:Y:S01]  /*0090*/  S2R R5, SR_CgaCtaId ;  /* 0x0000000000057919 */ /* 0x000f620000008800 */
[----:B------:R-:W-:Y:S01]  /*00a0*/  HFMA2 R15, -RZ, RZ, 0, 0 ;  /* 0x00000000ff0f7431 */ /* 0x000fe200000001ff */
[----:B0-----:R-:W-:-:S04]  /*00b0*/  SHF.L.U32 R3, R4, 0xa, RZ ;  /* 0x0000000a04037819 */ /* 0x001fc800000006ff */
[----:B---3--:R-:W-:Y:S02]  /*00c0*/  LOP3.LUT R9, R3, R6, RZ, 0xfc, !PT ;  /* 0x0000000603097212 */ /* 0x008fe400078efcff */
[----:B------:R-:W-:Y:S02]  /*00d0*/  ISETP.GT.U32.AND P0, PT, R6, 0xff, PT ;  /* 0x000000ff0600780c */ /* 0x000fe40003f04070 */
[----:B-1----:R-:W-:Y:S02]  /*00e0*/  ISETP.GE.U32.AND P1, PT, R9, UR6, PT ;  /* 0x0000000609007c0c */ /* 0x002fe4000bf26070 */
[----:B-----5:R-:W-:-:S04]  /*00f0*/  LEA R3, R5, R0, 0x18 ;  /* 0x0000000005037211 */ /* 0x020fc800078ec0ff */
[----:B------:R-:W-:-:S07]  /*0100*/  LEA R0, R6, R3, 0x2 ;  /* 0x0000000306007211 */ /* 0x000fce00078e10ff */
[----:B--2-4-:R-:W-:Y:S05]  /*0110*/  @P1 BRA `(.L_x_365) ;  /* 0x0000000000301947 */ /* 0x014fea0003800000 */
[----:B------:R-:W0:Y:S01]  /*0120*/  LDC.64 R2, c[0x0][0x380] ;  /* 0x0000e000ff027b82 */ /* 0x000e220000000a00 */
[----:B------:R-:W-:-:S07]  /*0130*/  MOV R15, RZ ;  /* 0x000000ff000f7202 */ /* 0x000fce0000000f00 */
.L_x_366:
        /* <DEDUP_REMOVED lines=10> */
.L_x_365:
[----:B------:R-:W-:Y:S05]  /*01e0*/  BSYNC.RECONVERGENT B0 ;  /* 0x0000000000007941 */ /* 0x000fea0003800200 */
.L_x_364:
[----:B------:R-:W-:Y:S01]  /*01f0*/  STS [R0], R15 ;  /* 0x0000000f00007388 */ /* 0x000fe20000000800 */
[----:B------:R-:W-:Y:S01]  /*0200*/  BAR.SYNC.DEFER_BLOCKING 0x0 ;  /* 0x0000000000007b1d */ /* 0x000fe20000010000 */
[C---:B------:R-:W-:Y:S02]  /*0210*/  ISETP.GT.U32.AND P1, PT, R6.reuse, 0x7f, PT ;  /* 0x0000007f0600780c */ /* 0x040fe40003f24070 */
[C---:B------:R-:W-:Y:S02]  /*0220*/  ISETP.GT.U32.AND P2, PT, R6.reuse, 0x3f, PT ;  /* 0x0000003f0600780c */ /* 0x040fe40003f44070 */
[----:B------:R-:W-:Y:S01]  /*0230*/  ISETP.GT.U32.AND P3, PT, R6, 0x1f, PT ;  /* 0x0000001f0600780c */ /* 0x000fe20003f64070 */
[----:B------:R-:W-:Y:S01]  /*0240*/  BSSY.RECONVERGENT B0, `(.L_x_367) ;  /* 0x0000029000007945 */ /* 0x000fe20003800200 */
[----:B------:R-:W-:Y:S02]  /*0250*/  ISETP.GE.U32.AND P6, PT, R7, 0x2, PT ;  /* 0x000000020700780c */ /* 0x000fe40003fc6070 */
        /* <DEDUP_REMOVED lines=39> */
.L_x_368:
[----:B------:R-:W-:Y:S05]  /*04d0*/  BSYNC.RECONVERGENT B0 ;  /* 0x0000000000007941 */ /* 0x000fea0003800200 */
.L_x_367:
        /* <DEDUP_REMOVED lines=15> */
.L_x_370:
[----:B------:R-:W-:Y:S05]  /*05d0*/  BSYNC.RECONVERGENT B0 ;  /* 0x0000000000007941 */ /* 0x000fea0003800200 */
.L_x_369:
        /* <DEDUP_REMOVED lines=17> */
[----:B------:R-:W-:Y:S02]  /*06f0*/  LOP3.LUT R11, R7, 0xfffff0, RZ, 0xc0, !PT ;  /* 0x00fffff0070b7812 */ /* 0x000fe400078ec0ff */
[----:B------:R-:W-:Y:S02]  /*0700*/  MOV R5, RZ ;  /* 0x000000ff00057202 */ /* 0x000fe40000000f00 */
[----:B------:R-:W-:Y:S01]  /*0710*/  IADD3 R11, PT, PT, -R11, RZ, RZ ;  /* 0x000000ff0b0b7210 */ /* 0x000fe20007ffe1ff */
[----:B-1----:R-:W-:-:S03]  /*0720*/  IMAD.WIDE.U32 R2, R6, 0x4, R2 ;  /* 0x0000000406027825 */ /* 0x002fc600078e0002 */
[----:B------:R-:W-:-:S05]  /*0730*/  IADD3 R2, P5, PT, R2, 0x4000, RZ ;  /* 0x0000400002027810 */ /* 0x000fca0007fbe0ff */
[----:B------:R-:W-:-:S08]  /*0740*/  IMAD.X R3, RZ, RZ, R3, P5 ;  /* 0x000000ffff037224 */ /* 0x000fd000028e0603 */
.L_x_375:
        /* <DEDUP_REMOVED lines=38> */
.L_x_374:
[----:B------:R-:W-:Y:S05]  /*09b0*/  BSYNC.RECONVERGENT B1 ;  /* 0x0000000000017941 */ /* 0x000fea0003800200 */
.L_x_373:
        /* <DEDUP_REMOVED lines=26> */
.L_x_377:
[----:B------:R-:W-:Y:S05]  /*0b60*/  BSYNC.RECONVERGENT B1 ;  /* 0x0000000000017941 */ /* 0x000fea0003800200 */
.L_x_376:
        /* <DEDUP_REMOVED lines=17> */
.L_x_379:
[----:B------:R-:W-:Y:S05]  /*0c80*/  BSYNC.RECONVERGENT B1 ;  /* 0x0000000000017941 */ /* 0x000fea0003800200 */
.L_x_378:
[----:B------:R-:W-:Y:S05]  /*0c90*/  @!P6 BRA `(.L_x_372) ;  /* 0x000000000030e947 */ /* 0x000fea0003800000 */
[----:B------:R-:W1:Y:S01]  /*0ca0*/  LDC.64 R2, c[0x0][0x388] ;  /* 0x0000e200ff027b82 */ /* 0x000e620000000a00 */
[----:B------:R-:W-:Y:S01]  /*0cb0*/  IADD3 R8, PT, PT, -R8, RZ, RZ ;  /* 0x000000ff08087210 */ /* 0x000fe20007ffe1ff */
[----:B-1----:R-:W-:-:S07]  /*0cc0*/  IMAD.WIDE.U32 R6, R6, 0x4, R2 ;  /* 0x0000000406067825 */ /* 0x002fce00078e0002 */
.L_x_380:
        /* <DEDUP_REMOVED lines=9> */
.L_x_372:
[----:B------:R-:W-:Y:S05]  /*0d60*/  BSYNC.RECONVERGENT B0 ;  /* 0x0000000000007941 */ /* 0x000fea0003800200 */
.L_x_371:
        /* <DEDUP_REMOVED lines=34> */
.L_x_382:
[----:B------:R-:W-:Y:S05]  /*0f90*/  BSYNC.RECONVERGENT B0 ;  /* 0x0000000000007941 */ /* 0x000fea0003800200 */
.L_x_381:
[----:B------:R-:W-:Y:S05]  /*0fa0*/  @!P4 EXIT ;  /* 0x000000000000c94d */ /* 0x000fea0003800000 */
[----:B-1----:R-:W1:Y:S01]  /*0fb0*/  LDS R5, [R4+0x10] ;  /* 0x0000100004057984 */ /* 0x002e620000000800 */
[----:B--2---:R-:W1:Y:S08]  /*0fc0*/  LDC.64 R2, c[0x0][0x388] ;  /* 0x0000e200ff027b82 */ /* 0x004e700000000a00 */
[----:B------:R-:W2:Y:S01]  /*0fd0*/  LDC.64 R6, c[0x4][RZ] ;  /* 0x01000000ff067b82 */ /* 0x000ea20000000a00 */
[----:B-1----:R-:W-:Y:S04]  /*0fe0*/  STG.E desc[UR4][R2.64], R5 ;  /* 0x0000000502007986 */ /* 0x002fe8000c101904 */
[----:B--2---:R-:W-:Y:S01]  /*0ff0*/  STG.E desc[UR4][R6.64], RZ ;  /* 0x000000ff06007986 */ /* 0x004fe2000c101904 */
[----:B------:R-:W-:Y:S05]  /*1000*/  EXIT ;  /* 0x000000000000794d */ /* 0x000fea0003800000 */
.L_x_383:
        /* <DEDUP_REMOVED lines=15> */
.L_x_483:


//--------------------- .text._Z15reduceMultiPassILj1ELb0EEvPKfPfj --------------------------
	.section	.text._Z15reduceMultiPassILj1ELb0EEvPKfPfj,"ax",@progbits
	.align	128
        .global         _Z15reduceMultiPassILj1ELb0EEvPKfPfj
        .type           _Z15reduceMultiPassILj1ELb0EEvPKfPfj,@function
        .size           _Z15reduceMultiPassILj1ELb0EEvPKfPfj,(.L_x_484 - _Z15reduceMultiPassILj1ELb0EEvPKfPfj)
        .other          _Z15reduceMultiPassILj1ELb0EEvPKfPfj,@"STO_CUDA_ENTRY STV_DEFAULT"
_Z15reduceMultiPassILj1ELb0EEvPKfPfj:
.text._Z15reduceMultiPassILj1ELb0EEvPKfPfj:
[----:B------:R-:W-:Y:S01]  /*0000*/  LDC R1, c[0x0][0x37c] ;  /* 0x0000df00ff017b82 */ /* 0x000fe20000000800 */
[----:B------:R-:W0:Y:S01]  /*0010*/  S2R R8, SR_TID.X ;  /* 0x0000000000087919 */ /* 0x000e220000002100 */
[----:B------:R-:W1:Y:S01]  /*0020*/  LDCU UR4, c[0x0][0x390] ;  /* 0x00007200ff0477ac */ /* 0x000e620008000800 */
[----:B------:R-:W-:Y:S01]  /*0030*/  BSSY.RECONVERGENT B0, `(.L_x_384) ;  /* 0x0000015000007945 */ /* 0x000fe20003800200 */
[----:B------:R-:W-:Y:S01]  /*0040*/  HFMA2 R6, -RZ, RZ, 0, 0 ;  /* 0x00000000ff067431 */ /* 0x000fe200000001ff */
[----:B------:R-:W0:Y:S01]  /*0050*/  S2R R11, SR_CTAID.X ;  /* 0x00000000000b7919 */ /* 0x000e220000002500 */
[----:B------:R-:W2:Y:S01]  /*0060*/  LDCU.64 UR6, c[0x0][0x358] ;  /* 0x00006b00ff0677ac */ /* 0x000ea20008000a00 */
[----:B------:R-:W3:Y:S01]  /*0070*/  LDCU UR8, c[0x0][0x390] ;  /* 0x00007200ff0877ac */ /* 0x000ee20008000800 */
[----:B0-----:R-:W-:-:S05]  /*0080*/  IMAD R0, R11, 0x2, R8 ;  /* 0x000000020b007824 */ /* 0x001fca00078e0208 */
[----:B-1----:R-:W-:-:S13]  /*0090*/  ISETP.GE.U32.AND P0, PT, R0, UR4, PT ;  /* 0x0000000400007c0c */ /* 0x002fda000bf06070 */
[----:B--23--:R-:W-:Y:S05]  /*00a0*/  @P0 BRA `(.L_x_385) ;  /* 0x0000000000340947 */ /* 0x00cfea0003800000 */
[----:B------:R-:W0:Y:S01]  /*00b0*/  LDC R13, c[0x0][0x370] ;  /* 0x0000dc00ff0d7b82 */ /* 0x000e220000000800 */
[----:B------:R-:W-:-:S07]  /*00c0*/  IMAD.MOV.U32 R6, RZ, RZ, RZ ;  /* 0x000000ffff067224 */ /* 0x000fce00078e00ff */
[----:B------:R-:W1:Y:S02]  /*00d0*/  LDC.64 R2, c[0x0][0x380] ;  /* 0x0000e000ff027b82 */ /* 0x000e640000000a00 */
.L_x_386:
[----:B------:R-:W-:-:S04]  /*00e0*/  IADD3 R4, PT, PT, R0, 0x1, RZ ;  /* 0x0000000100047810 */ /* 0x000fc80007ffe0ff */
[----:B------:R-:W-:Y:S01]  /*00f0*/  ISETP.GE.U32.AND P0, PT, R4, UR8, PT ;  /* 0x0000000804007c0c */ /* 0x000fe2000bf06070 */
[----:B-1----:R-:W-:-:S05]  /*0100*/  IMAD.WIDE.U32 R4, R0, 0x4, R2 ;  /* 0x0000000400047825 */ /* 0x002fca00078e0002 */
[----:B------:R-:W2:Y:S07]  /*0110*/  LDG.E R7, desc[UR6][R4.64] ;  /* 0x0000000604077981 */ /* 0x000eae000c1e1900 */
[----:B------:R-:W3:Y:S01]  /*0120*/  @!P0 LDG.E R9, desc[UR6][R4.64+0x4] ;  /* 0x0000040604098981 */ /* 0x000ee2000c1e1900 */
[----:B0-----:R-:W-:-:S05]  /*0130*/  IMAD R0, R13, 0x2, R0 ;  /* 0x000000020d007824 */ /* 0x001fca00078e0200 */
[----:B------:R-:W-:Y:S01]  /*0140*/  ISETP.GE.U32.AND P1, PT, R0, UR8, PT ;  /* 0x0000000800007c0c */ /* 0x000fe2000bf26070 */
[----:B--2---:R-:W-:-:S04]  /*0150*/  FADD R6, R7, R6 ;  /* 0x0000000607067221 */ /* 0x004fc80000000000 */
[----:B---3--:R-:W-:-:S08]  /*0160*/  @!P0 FADD R6, R6, R9 ;  /* 0x0000000906068221 */ /* 0x008fd00000000000 */
[----:B------:R-:W-:Y:S05]  /*0170*/  @!P1 BRA `(.L_x_386) ;  /* 0xfffffffc00d89947 */ /* 0x000fea000383ffff */
.L_x_385:
[----:B------:R-:W-:Y:S05]  /*0180*/  BSYNC.RECONVERGENT B0 ;  /* 0x0000000000007941 */ /* 0x000fea0003800200 */
.L_x_384:
[----:B------:R-:W0:Y:S01]  /*0190*/  S2UR UR5, SR_CgaCtaId ;  /* 0x00000000000579c3 */ /* 0x000e220000008800 */
[----:B------:R-:W-:Y:S01]  /*01a0*/  UMOV UR4, 0x400 ;  /* 0x0000040000047882 */ /* 0x000fe20000000000 */
[----:B------:R-:W-:Y:S01]  /*01b0*/  ISETP.NE.AND P0, PT, R8, RZ, PT ;  /* 0x000000ff0800720c */ /* 0x000fe20003f05270 */
[----:B0-----:R-:W-:-:S06]  /*01c0*/  ULEA UR4, UR5, UR4, 0x18 ;  /* 0x0000000405047291 */ /* 0x001fcc000f8ec0ff */
[----:B------:R-:W-:-:S05]  /*01d0*/  LEA R3, R8, UR4, 0x2 ;  /* 0x0000000408037c11 */ /* 0x000fca000f8e10ff */
[----:B------:R0:W-:Y:S01]  /*01e0*/  STS [R3], R6 ;  /* 0x0000000603007388 */ /* 0x0001e20000000800 */
[----:B------:R-:W-:Y:S06]  /*01f0*/  BAR.SYNC.DEFER_BLOCKING 0x0 ;  /* 0x0000000000007b1d */ /* 0x000fec0000010000 */
[----:B------:R-:W-:Y:S05]  /*0200*/  @P0 EXIT ;  /* 0x000000000000094d */ /* 0x000fea0003800000 */
[----:B------:R-:W1:Y:S01]  /*0210*/  LDS R5, [UR4] ;  /* 0x00000004ff057984 */ /* 0x000e620008000800 */
[----:B0-----:R-:W0:Y:S02]  /*0220*/  LDC.64 R2, c[0x0][0x388] ;  /* 0x0000e200ff027b82 */ /* 0x001e240000000a00 */
[----:B0-----:R-:W-:-:S05]  /*0230*/  IMAD.WIDE.U32 R2, R11, 0x4, R2 ;  /* 0x000000040b027825 */ /* 0x001fca00078e0002 */
[----:B-1----:R-:W-:Y:S01]  /*0240*/  STG.E desc[UR6][R2.64], R5 ;  /* 0x0000000502007986 */ /* 0x002fe2000c101906 */
[----:B------:R-:W-:Y:S05]  /*0250*/  EXIT ;  /* 0x000000000000794d */ /* 0x000fea0003800000 */
.L_x_387:
        /* <DEDUP_REMOVED lines=10> */
.L_x_484:


//--------------------- .text._Z15reduceMultiPassILj2ELb0EEvPKfPfj --------------------------
	.section	.text._Z15reduceMultiPassILj2ELb0EEvPKfPfj,"ax",@progbits
	.align	128
        .global         _Z15reduceMultiPassILj2ELb0EEvPKfPfj
        .type           _Z15reduceMultiPassILj2ELb0EEvPKfPfj,@function
        .size           _Z15reduceMultiPassILj2ELb0EEvPKfPfj,(.L_x_485 - _Z15reduceMultiPassILj2ELb0EEvPKfPfj)
        .other          _Z15reduceMultiPassILj2ELb0EEvPKfPfj,@"STO_CUDA_ENTRY STV_DEFAULT"
_Z15reduceMultiPassILj2ELb0EEvPKfPfj:
.text._Z15reduceMultiPassILj2ELb0EEvPKfPfj:
        /* <DEDUP_REMOVED lines=8> */
[----:B0-----:R-:W-:-:S04]  /*0080*/  LEA R0, R10, R9, 0x2 ;  /* 0x000000090a007211 */ /* 0x001fc800078e10ff */
[----:B-1----:R-:W-:-:S13]  /*0090*/  ISETP.GE.U32.AND P0, PT, R0, UR4, PT ;  /* 0x0000000400007c0c */ /* 0x002fda000bf06070 */
[----:B--23--:R-:W-:Y:S05]  /*00a0*/  @P0 BRA `(.L_x_389) ;  /* 0x0000000000380947 */ /* 0x00cfea0003800000 */
[----:B------:R-:W0:Y:S01]  /*00b0*/  LDC R11, c[0x0][0x370] ;  /* 0x0000dc00ff0b7b82 */ /* 0x000e220000000800 */
[----:B------:R-:W-:-:S07]  /*00c0*/  IMAD.MOV.U32 R8, RZ, RZ, RZ ;  /* 0x000000ffff087224 */ /* 0x000fce00078e00ff */
[----:B------:R-:W1:Y:S02]  /*00d0*/  LDC.64 R6, c[0x0][0x380] ;  /* 0x0000e000ff067b82 */ /* 0x000e640000000a00 */
.L_x_390:
[C---:B------:R-:W-:Y:S01]  /*00e0*/  IADD3 R5, PT, PT, R0.reuse, 0x2, RZ ;  /* 0x0000000200057810 */ /* 0x040fe20007ffe0ff */
[----:B-1----:R-:W-:-:S03]  /*00f0*/  IMAD.WIDE.U32 R2, R0, 0x4, R6 ;  /* 0x0000000400027825 */ /* 0x002fc600078e0006 */
[----:B------:R-:W-:-:S03]  /*0100*/  ISETP.GE.U32.AND P0, PT, R5, UR8, PT ;  /* 0x0000000805007c0c */ /* 0x000fc6000bf06070 */
[----:B------:R-:W2:Y:S10]  /*0110*/  LDG.E R3, desc[UR6][R2.64] ;  /* 0x0000000602037981 */ /* 0x000eb4000c1e1900 */
[----:B------:R-:W-:-:S06]  /*0120*/  @!P0 IMAD.WIDE.U32 R4, R5, 0x4, R6 ;  /* 0x0000000405048825 */ /* 0x000fcc00078e0006 */
[----:B------:R-:W3:Y:S01]  /*0130*/  @!P0 LDG.E R5, desc[UR6][R4.64] ;  /* 0x0000000604058981 */ /* 0x000ee2000c1e1900 */
[----:B0-----:R-:W-:-:S05]  /*0140*/  IMAD R0, R11, 0x4, R0 ;  /* 0x000000040b007824 */ /* 0x001fca00078e0200 */
[----:B------:R-:W-:Y:S01]  /*0150*/  ISETP.GE.U32.AND P1, PT, R0, UR8, PT ;  /* 0x0000000800007c0c */ /* 0x000fe2000bf26070 */
[----:B--2---:R-:W-:-:S04]  /*0160*/  FADD R8, R3, R8 ;  /* 0x0000000803087221 */ /* 0x004fc80000000000 */
[----:B---3--:R-:W-:-:S08]  /*0170*/  @!P0 FADD R8, R8, R5 ;  /* 0x0000000508088221 */ /* 0x008fd00000000000 */
[----:B------:R-:W-:Y:S05]  /*0180*/  @!P1 BRA `(.L_x_390) ;  /* 0xfffffffc00d49947 */ /* 0x000fea000383ffff */
.L_x_389:
[----:B------:R-:W-:Y:S05]  /*0190*/  BSYNC.RECONVERGENT B0 ;  /* 0x0000000000007941 */ /* 0x000fea0003800200 */
.L_x_388:
[----:B------:R-:W0:Y:S01]  /*01a0*/  S2UR UR5, SR_CgaCtaId ;  /* 0x00000000000579c3 */ /* 0x000e220000008800 */
[----:B------:R-:W-:Y:S01]  /*01b0*/  UMOV UR4, 0x400 ;  /* 0x0000040000047882 */ /* 0x000fe20000000000 */
[----:B------:R-:W-:Y:S01]  /*01c0*/  ISETP.GT.U32.AND P0, PT, R9, 0x1f, PT ;  /* 0x0000001f0900780c */ /* 0x000fe20003f04070 */
[----:B0-----:R-:W-:-:S06]  /*01d0*/  ULEA UR4, UR5, UR4, 0x18 ;  /* 0x0000000405047291 */ /* 0x001fcc000f8ec0ff */
[----:B------:R-:W-:-:S05]  /*01e0*/  LEA R3, R9, UR4, 0x2 ;  /* 0x0000000409037c11 */ /* 0x000fca000f8e10ff */
[----:B------:R0:W-:Y:S01]  /*01f0*/  STS [R3], R8 ;  /* 0x0000000803007388 */ /* 0x0001e20000000800 */
[----:B------:R-:W-:Y:S06]  /*0200*/  BAR.SYNC.DEFER_BLOCKING 0x0 ;  /* 0x0000000000007b1d */ /* 0x000fec0000010000 */
[----:B------:R-:W-:Y:S05]  /*0210*/  @P0 EXIT ;  /* 0x000000000000094d */ /* 0x000fea0003800000 */
[----:B------:R-:W0:Y:S01]  /*0220*/  LDS R5, [R3+0x4] ;  /* 0x0000040003057984 */ /* 0x000e220000000800 */
[----:B------:R-:W-:Y:S01]  /*0230*/  ISETP.NE.AND P0, PT, R9, RZ, PT ;  /* 0x000000ff0900720c */ /* 0x000fe20003f05270 */
[----:B0-----:R-:W-:-:S05]  /*0240*/  FADD R8, R5, R8 ;  /* 0x0000000805087221 */ /* 0x001fca0000000000 */
[----:B------:R0:W-:Y:S07]  /*0250*/  STS [R3], R8 ;  /* 0x0000000803007388 */ /* 0x0001ee0000000800 */
[----:B------:R-:W-:Y:S05]  /*0260*/  @P0 EXIT ;  /* 0x000000000000094d */ /* 0x000fea0003800000 */
[----:B------:R-:W1:Y:S01]  /*0270*/  LDS R5, [UR4] ;  /* 0x00000004ff057984 */ /* 0x000e620008000800 */
[----:B0-----:R-:W0:Y:S02]  /*0280*/  LDC.64 R2, c[0x0][0x388] ;  /* 0x0000e200ff027b82 */ /* 0x001e240000000a00 */
[----:B0-----:R-:W-:-:S05]  /*0290*/  IMAD.WIDE.U32 R2, R10, 0x4, R2 ;  /* 0x000000040a027825 */ /* 0x001fca00078e0002 */
[----:B-1----:R-:W-:Y:S01]  /*02a0*/  STG.E desc[UR6][R2.64], R5 ;  /* 0x0000000502007986 */ /* 0x002fe2000c101906 */
[----:B------:R-:W-:Y:S05]  /*02b0*/  EXIT ;  /* 0x000000000000794d */ /* 0x000fea0003800000 */
.L_x_391:
        /* <DEDUP_REMOVED lines=12> */
.L_x_485:


//--------------------- .text._Z15reduceMultiPassILj4ELb0EEvPKfPfj --------------------------
	.section	.text._Z15reduceMultiPassILj4ELb0EEvPKfPfj,"ax",@progbits
	.align	128
        .global         _Z15reduceMultiPassILj4ELb0EEvPKfPfj
        .type           _Z15reduceMultiPassILj4ELb0EEvPKfPfj,@function
        .size           _Z15reduceMultiPassILj4ELb0EEvPKfPfj,(.L_x_486 - _Z15reduceMultiPassILj4ELb0EEvPKfPfj)
        .other          _Z15reduceMultiPassILj4ELb0EEvPKfPfj,@"STO_CUDA_ENTRY STV_DEFAULT"
_Z15reduceMultiPassILj4ELb0EEvPKfPfj:
.text._Z15reduceMultiPassILj4ELb0EEvPKfPfj:
        /* <DEDUP_REMOVED lines=14> */
.L_x_394:
        /* <DEDUP_REMOVED lines=11> */
.L_x_393:
[----:B------:R-:W-:Y:S05]  /*0190*/  BSYNC.RECONVERGENT B0 ;  /* 0x0000000000007941 */ /* 0x000fea0003800200 */
.L_x_392:
        /* <DEDUP_REMOVED lines=11> */
[----:B------:R-:W-:Y:S04]  /*0250*/  STS [R3], R8 ;  /* 0x0000000803007388 */ /* 0x000fe80000000800 */
[----:B------:R-:W0:Y:S02]  /*0260*/  LDS R5, [R3+0x4] ;  /* 0x0000040003057984 */ /* 0x000e240000000800 */
[----:B0-----:R-:W-:-:S05]  /*0270*/  FADD R0, R8, R5 ;  /* 0x0000000508007221 */ /* 0x001fca0000000000 */
[----:B------:R0:W-:Y:S01]  /*0280*/  STS [R3], R0 ;  /* 0x0000000003007388 */ /* 0x0001e20000000800 */
[----:B------:R-:W-:Y:S05]  /*0290*/  @P0 EXIT ;  /* 0x000000000000094d */ /* 0x000fea0003800000 */
[----:B------:R-:W1:Y:S01]  /*02a0*/  LDS R5, [UR4] ;  /* 0x00000004ff057984 */ /* 0x000e620008000800 */
[----:B0-----:R-:W0:Y:S02]  /*02b0*/  LDC.64 R2, c[0x0][0x388] ;  /* 0x0000e200ff027b82 */ /* 0x001e240000000a00 */
[----:B0-----:R-:W-:-:S05]  /*02c0*/  IMAD.WIDE.U32 R2, R10, 0x4, R2 ;  /* 0x000000040a027825 */ /* 0x001fca00078e0002 */
[----:B-1----:R-:W-:Y:S01]  /*02d0*/  STG.E desc[UR6][R2.64], R5 ;  /* 0x0000000502007986 */ /* 0x002fe2000c101906 */
[----:B------:R-:W-:Y:S05]  /*02e0*/  EXIT ;  /* 0x000000000000794d */ /* 0x000fea0003800000 */
.L_x_395:
        /* <DEDUP_REMOVED lines=9> */
.L_x_486:


//--------------------- .text._Z15reduceMultiPassILj8ELb0EEvPKfPfj --------------------------
	.section	.text._Z15reduceMultiPassILj8ELb0EEvPKfPfj,"ax",@progbits
	.align	128
        .global         _Z15reduceMultiPassILj8ELb0EEvPKfPfj
        .type           _Z15reduceMultiPassILj8ELb0EEvPKfPfj,@function
        .size           _Z15reduceMultiPassILj8ELb0EEvPKfPfj,(.L_x_487 - _Z15reduceMultiPassILj8ELb0EEvPKfPfj)
        .other          _Z15reduceMultiPassILj8ELb0EEvPKfPfj,@"STO_CUDA_ENTRY STV_DEFAULT"
_Z15reduceMultiPassILj8ELb0EEvPKfPfj:
.text._Z15reduceMultiPassILj8ELb0EEvPKfPfj:
        /* <DEDUP_REMOVED lines=12> */
[----:B------:R-:W-:-:S07]  /*00c0*/  MOV R8, RZ ;  /* 0x000000ff00087202 */ /* 0x000fce0000000f00 */
[----:B------:R-:W1:Y:S02]  /*00d0*/  LDC.64 R6, c[0x0][0x380] ;  /* 0x0000e000ff067b82 */ /* 0x000e640000000a00 */
.L_x_398:
[C---:B------:R-:W-:Y:S01]  /*00e0*/  IADD3 R5, PT, PT, R0.reuse, 0x8, RZ ;  /* 0x0000000800057810 */ /* 0x040fe20007ffe0ff */
[----:B-1----:R-:W-:-:S03]  /*00f0*/  IMAD.WIDE.U32 R2, R0, 0x4, R6 ;  /* 0x0000000400027825 */ /* 0x002fc600078e0006 */
[----:B------:R-:W-:-:S03]  /*0100*/  ISETP.GE.U32.AND P0, PT, R5, UR8, PT ;  /* 0x0000000805007c0c */ /* 0x000fc6000bf06070 */
        /* <DEDUP_REMOVED lines=8> */
.L_x_397:
[----:B------:R-:W-:Y:S05]  /*0190*/  BSYNC.RECONVERGENT B0 ;  /* 0x0000000000007941 */ /* 0x000fea0003800200 */
.L_x_396:
        /* <DEDUP_REMOVED lines=24> */
.L_x_399:
        /* <DEDUP_REMOVED lines=14> */
.L_x_487:


//--------------------- .text._Z15reduceMultiPassILj16ELb0EEvPKfPfj --------------------------
	.section	.text._Z15reduceMultiPassILj16ELb0EEvPKfPfj,"ax",@progbits
	.align	128
        .global         _Z15reduceMultiPassILj16ELb0EEvPKfPfj
        .type           _Z15reduceMultiPassILj16ELb0EEvPKfPfj,@function
        .size           _Z15reduceMultiPassILj16ELb0EEvPKfPfj,(.L_x_488 - _Z15reduceMultiPassILj16ELb0EEvPKfPfj)
        .other          _Z15reduceMultiPassILj16ELb0EEvPKfPfj,@"STO_CUDA_ENTRY STV_DEFAULT"
_Z15reduceMultiPassILj16ELb0EEvPKfPfj:
.text._Z15reduceMultiPassILj16ELb0EEvPKfPfj:
        /* <DEDUP_REMOVED lines=14> */
.L_x_402:
        /* <DEDUP_REMOVED lines=11> */
.L_x_401:
[----:B------:R-:W-:Y:S05]  /*0190*/  BSYNC.RECONVERGENT B0 ;  /* 0x0000000000007941 */ /* 0x000fea0003800200 */
.L_x_400:
        /* <DEDUP_REMOVED lines=27> */
.L_x_403:
        /* <DEDUP_REMOVED lines=11> */
.L_x_488:


//--------------------- .text._Z15reduceMultiPassILj32ELb0EEvPKfPfj --------------------------
	.section	.text._Z15reduceMultiPassILj32ELb0EEvPKfPfj,"ax",@progbits
	.align	128
        .global         _Z15reduceMultiPassILj32ELb0EEvPKfPfj
        .type           _Z15reduceMultiPassILj32ELb0EEvPKfPfj,@function
        .size           _Z15reduceMultiPassILj32ELb0EEvPKfPfj,(.L_x_489 - _Z15reduceMultiPassILj32ELb0EEvPKfPfj)
        .other          _Z15reduceMultiPassILj32ELb0EEvPKfPfj,@"STO_CUDA_ENTRY STV_DEFAULT"
_Z15reduceMultiPassILj32ELb0EEvPKfPfj:
.text._Z15reduceMultiPassILj32ELb0EEvPKfPfj:
        /* <DEDUP_REMOVED lines=14> */
.L_x_406:
        /* <DEDUP_REMOVED lines=11> */
.L_x_405:
[----:B------:R-:W-:Y:S05]  /*0190*/  BSYNC.RECONVERGENT B0 ;  /* 0x0000000000007941 */ /* 0x000fea0003800200 */
.L_x_404:
        /* <DEDUP_REMOVED lines=30> */
.L_x_407:
        /* <DEDUP_REMOVED lines=16> */
.L_x_489:


//--------------------- .text._Z15reduceMultiPassILj64ELb0EEvPKfPfj --------------------------
	.section	.text._Z15reduceMultiPassILj64ELb0EEvPKfPfj,"ax",@progbits
	.align	128
        .global         _Z15reduceMultiPassILj64ELb0EEvPKfPfj
        .type           _Z15reduceMultiPassILj64ELb0EEvPKfPfj,@function
        .size           _Z15reduceMultiPassILj64ELb0EEvPKfPfj,(.L_x_490 - _Z15reduceMultiPassILj64ELb0EEvPKfPfj)
        .other          _Z15reduceMultiPassILj64ELb0EEvPKfPfj,@"STO_CUDA_ENTRY STV_DEFAULT"
_Z15reduceMultiPassILj64ELb0EEvPKfPfj:
.text._Z15reduceMultiPassILj64ELb0EEvPKfPfj:
        /* <DEDUP_REMOVED lines=12> */
[----:B------:R-:W-:Y:S02]  /*00c0*/  MOV R9, R2 ;  /* 0x0000000200097202 */ /* 0x000fe40000000f00 */
[----:B------:R-:W-:-:S05]  /*00d0*/  MOV R8, RZ ;  /* 0x000000ff00087202 */ /* 0x000fca0000000f00 */
[----:B------:R-:W1:Y:S02]  /*00e0*/  LDC.64 R6, c[0x0][0x380] ;  /* 0x0000e000ff067b82 */ /* 0x000e640000000a00 */
.L_x_410:
        /* <DEDUP_REMOVED lines=11> */
.L_x_409:
[----:B------:R-:W-:Y:S05]  /*01a0*/  BSYNC.RECONVERGENT B0 ;  /* 0x0000000000007941 */ /* 0x000fea0003800200 */
.L_x_408:
        /* <DEDUP_REMOVED lines=33> */
.L_x_411:
        /* <DEDUP_REMOVED lines=12> */
.L_x_490:


//--------------------- .text._Z15reduceMultiPassILj128ELb0EEvPKfPfj --------------------------
	.section	.text._Z15reduceMultiPassILj128ELb0EEvPKfPfj,"ax",@progbits
	.align	128
        .global         _Z15reduceMultiPassILj128ELb0EEvPKfPfj
        .type           _Z15reduceMultiPassILj128ELb0EEvPKfPfj,@function
        .size           _Z15reduceMultiPassILj128ELb0EEvPKfPfj,(.L_x_491 - _Z15reduceMultiPassILj128ELb0EEvPKfPfj)
        .other          _Z15reduceMultiPassILj128ELb0EEvPKfPfj,@"STO_CUDA_ENTRY STV_DEFAULT"
_Z15reduceMultiPassILj128ELb0EEvPKfPfj:
.text._Z15reduceMultiPassILj128ELb0EEvPKfPfj:
        /* <DEDUP_REMOVED lines=15> */
.L_x_414:
        /* <DEDUP_REMOVED lines=11> */
.L_x_413:
[----:B------:R-:W-:Y:S05]  /*01a0*/  BSYNC.RECONVERGENT B0 ;  /* 0x0000000000007941 */ /* 0x000fea0003800200 */
.L_x_412:
[----:B------:R-:W0:Y:S01]  /*01b0*/  S2UR UR5, SR_CgaCtaId ;  /* 0x00000000000579c3 */ /* 0x000e220000008800 */
[----:B------:R-:W-:Y:S01]  /*01c0*/  UMOV UR4, 0x400 ;  /* 0x0000040000047882 */ /* 0x000fe20000000000 */
[C---:B------:R-:W-:Y:S02]  /*01d0*/  ISETP.GT.U32.AND P0, PT, R11.reuse, 0x3f, PT ;  /* 0x0000003f0b00780c */ /* 0x040fe40003f04070 */
[----:B------:R-:W-:Y:S02]  /*01e0*/  MOV R5, R8 ;  /* 0x0000000800057202 */ /* 0x000fe40000000f00 */
[----:B------:R-:W-:Y:S01]  /*01f0*/  ISETP.GT.U32.AND P1, PT, R11, 0x1f, PT ;  /* 0x0000001f0b00780c */ /* 0x000fe20003f24070 */
[----:B0-----:R-:W-:-:S06]  /*0200*/  ULEA UR4, UR5, UR4, 0x18 ;  /* 0x0000000405047291 */ /* 0x001fcc000f8ec0ff */
[----:B------:R-:W-:-:S05]  /*0210*/  LEA R3, R11, UR4, 0x2 ;  /* 0x000000040b037c11 */ /* 0x000fca000f8e10ff */
[----:B------:R-:W-:Y:S01]  /*0220*/  STS [R3], R8 ;  /* 0x0000000803007388 */ /* 0x000fe20000000800 */
[----:B------:R-:W-:Y:S06]  /*0230*/  BAR.SYNC.DEFER_BLOCKING 0x0 ;  /* 0x0000000000007b1d */ /* 0x000fec0000010000 */
[----:B------:R-:W0:Y:S02]  /*0240*/  @!P0 LDS R2, [R3+0x100] ;  /* 0x0001000003028984 */ /* 0x000e240000000800 */
[----:B0-----:R-:W-:-:S05]  /*0250*/  @!P0 FADD R5, R2, R5 ;  /* 0x0000000502058221 */ /* 0x001fca0000000000 */
[----:B------:R0:W-:Y:S01]  /*0260*/  @!P0 STS [R3], R5 ;  /* 0x0000000503008388 */ /* 0x0001e20000000800 */
[----:B------:R-:W-:Y:S06]  /*0270*/  BAR.SYNC.DEFER_BLOCKING 0x0 ;  /* 0x0000000000007b1d */ /* 0x000fec0000010000 */
[----:B------:R-:W-:Y:S05]  /*0280*/  @P1 EXIT ;  /* 0x000000000000194d */ /* 0x000fea0003800000 */
[----:B------:R-:W1:Y:S01]  /*0290*/  LDS R2, [R3+0x80] ;  /* 0x0000800003027984 */ /* 0x000e620000000800 */
[----:B------:R-:W-:Y:S01]  /*02a0*/  ISETP.NE.AND P0, PT, R11, RZ, PT ;  /* 0x000000ff0b00720c */ /* 0x000fe20003f05270 */
        /* <DEDUP_REMOVED lines=23> */
.L_x_415:
        /* <DEDUP_REMOVED lines=14> */
.L_x_491:


//--------------------- .text._Z15reduceMultiPassILj256ELb0EEvPKfPfj --------------------------
	.section	.text._Z15reduceMultiPassILj256ELb0EEvPKfPfj,"ax",@progbits
	.align	128
        .global         _Z15reduceMultiPassILj256ELb0EEvPKfPfj
        .type           _Z15reduceMultiPassILj256ELb0EEvPKfPfj,@function
        .size           _Z15reduceMultiPassILj256ELb0EEvPKfPfj,(.L_x_492 - _Z15reduceMultiPassILj256ELb0EEvPKfPfj)
        .other          _Z15reduceMultiPassILj256ELb0EEvPKfPfj,@"STO_CUDA_ENTRY STV_DEFAULT"
_Z15reduceMultiPassILj256ELb0EEvPKfPfj:
.text._Z15reduceMultiPassILj256ELb0EEvPKfPfj:
        /* <DEDUP_REMOVED lines=14> */
.L_x_418:
        /* <DEDUP_REMOVED lines=11> */
.L_x_417:
[----:B------:R-:W-:Y:S05]  /*0190*/  BSYNC.RECONVERGENT B0 ;  /* 0x0000000000007941 */ /* 0x000fea0003800200 */
.L_x_416:
        /* <DEDUP_REMOVED lines=11> */
[----:B------:R-:W-:Y:S01]  /*0250*/  @!P1 STS [R5], R7 ;  /* 0x0000000705009388 */ /* 0x000fe20000000800 */
[----:B------:R-:W-:Y:S01]  /*0260*/  BAR.SYNC.DEFER_BLOCKING 0x0 ;  /* 0x0000000000007b1d */ /* 0x000fe20000010000 */
[----:B------:R-:W-:-:S05]  /*0270*/  ISETP.GT.U32.AND P1, PT, R3, 0x1f, PT ;  /* 0x0000001f0300780c */ /* 0x000fca0003f24070 */
        /* <DEDUP_REMOVED lines=25> */
[----:B0-----:R-:W0:Y:S01]  /*0410*/  LDS R5, [UR4] ;  /* 0x00000004ff057984 */ /* 0x001e220008000800 */
[----:B------:R-:W1:Y:S02]  /*0420*/  LDC.64 R2, c[0x0][0x388] ;  /* 0x0000e200ff027b82 */ /* 0x000e640000000a00 */
[----:B-1----:R-:W-:-:S05]  /*0430*/  IMAD.WIDE.U32 R2, R0, 0x4, R2 ;  /* 0x0000000400027825 */ /* 0x002fca00078e0002 */
[----:B0-----:R-:W-:Y:S01]  /*0440*/  STG.E desc[UR6][R2.64], R5 ;  /* 0x0000000502007986 */ /* 0x001fe2000c101906 */
[----:B------:R-:W-:Y:S05]  /*0450*/  EXIT ;  /* 0x000000000000794d */ /* 0x000fea0003800000 */
.L_x_419:
        /* <DEDUP_REMOVED lines=10> */
.L_x_492:


//--------------------- .text._Z15reduceMultiPassILj512ELb0EEvPKfPfj --------------------------
	.section	.text._Z15reduceMultiPassILj512ELb0EEvPKfPfj,"ax",@progbits
	.align	128
        .global         _Z15reduceMultiPassILj512ELb0EEvPKfPfj
        .type           _Z15reduceMultiPassILj512ELb0EEvPKfPfj,@function
        .size           _Z15reduceMultiPassILj512ELb0EEvPKfPfj,(.L_x_493 - _Z15reduceMultiPassILj512ELb0EEvPKfPfj)
        .other          _Z15reduceMultiPassILj512ELb0EEvPKfPfj,@"STO_CUDA_ENTRY STV_DEFAULT"
_Z15reduceMultiPassILj512ELb0EEvPKfPfj:
.text._Z15reduceMultiPassILj512ELb0EEvPKfPfj:
[----:B------:R-:W-:Y:S01]  /*0000*/  LDC R1, c[0x0][0x37c] ;  /* 0x0000df00ff017b82 */ /* 0x000fe20000000800 */
[----:B------:R-:W0:Y:S01]  /*0010*/  S2R R0, SR_CTAID.X ;  /* 0x0000000000007919 */ /* 0x000e220000002500 */
[----:B------:R-:W1:Y:S01]  /*0020*/  LDCU UR4, c[0x0][0x390] ;  /* 0x00007200ff0477ac */ /* 0x000e620008000800 */
[----:B------:R-:W-:Y:S01]  /*0030*/  BSSY.RECONVERGENT B0, `(.L_x_420) ;  /* 0x0000017000007945 */ /* 0x000fe20003800200 */
[----:B------:R-:W-:Y:S01]  /*0040*/  HFMA2 R10, -RZ, RZ, 0, 0 ;  /* 0x00000000ff0a7431 */ /* 0x000fe200000001ff */
[----:B------:R-:W2:Y:S01]  /*0050*/  S2R R2, SR_TID.X ;  /* 0x0000000000027919 */ /* 0x000ea20000002100 */
[----:B------:R-:W3:Y:S01]  /*0060*/  LDCU.64 UR6, c[0x0][0x358] ;  /* 0x00006b00ff0677ac */ /* 0x000ee20008000a00 */
[----:B------:R-:W4:Y:S01]  /*0070*/  LDCU UR8, c[0x0][0x390] ;  /* 0x00007200ff0877ac */ /* 0x000f220008000800 */
[----:B0-----:R-:W-:-:S04]  /*0080*/  SHF.L.U32 R3, R0, 0xa, RZ ;  /* 0x0000000a00037819 */ /* 0x001fc800000006ff */
[----:B--2---:R-:W-:-:S04]  /*0090*/  LOP3.LUT R3, R3, R2, RZ, 0xfc, !PT ;  /* 0x0000000203037212 */ /* 0x004fc800078efcff */
[----:B-1----:R-:W-:-:S13]  /*00a0*/  ISETP.GE.U32.AND P0, PT, R3, UR4, PT ;  /* 0x0000000403007c0c */ /* 0x002fda000bf06070 */
[----:B---34-:R-:W-:Y:S05]  /*00b0*/  @P0 BRA `(.L_x_421) ;  /* 0x0000000000380947 */ /* 0x018fea0003800000 */
[----:B------:R-:W0:Y:S01]  /*00c0*/  LDC R12, c[0x0][0x370] ;  /* 0x0000dc00ff0c7b82 */ /* 0x000e220000000800 */
[----:B------:R-:W-:-:S07]  /*00d0*/  MOV R10, RZ ;  /* 0x000000ff000a7202 */ /* 0x000fce0000000f00 */
[----:B------:R-:W1:Y:S02]  /*00e0*/  LDC.64 R8, c[0x0][0x380] ;  /* 0x0000e000ff087b82 */ /* 0x000e640000000a00 */
.L_x_422:
        /* <DEDUP_REMOVED lines=11> */
.L_x_421:
[----:B------:R-:W-:Y:S05]  /*01a0*/  BSYNC.RECONVERGENT B0 ;  /* 0x0000000000007941 */ /* 0x000fea0003800200 */
.L_x_420:
        /* <DEDUP_REMOVED lines=49> */
.L_x_423:
        /* <DEDUP_REMOVED lines=12> */
.L_x_493:


//--------------------- .text._Z15reduceMultiPassILj1ELb1EEvPKfPfj --------------------------
	.section	.text._Z15reduceMultiPassILj1ELb1EEvPKfPfj,"ax",@progbits
	.align	128
        .global         _Z15reduceMultiPassILj1ELb1EEvPKfPfj
        .type           _Z15reduceMultiPassILj1ELb1EEvPKfPfj,@function
        .size           _Z15reduceMultiPassILj1ELb1EEvPKfPfj,(.L_x_494 - _Z15reduceMultiPassILj1ELb1EEvPKfPfj)
        .other          _Z15reduceMultiPassILj1ELb1EEvPKfPfj,@"STO_CUDA_ENTRY STV_DEFAULT"
_Z15reduceMultiPassILj1ELb1EEvPKfPfj:
.text._Z15reduceMultiPassILj1ELb1EEvPKfPfj:
[----:B------:R-:W-:Y:S01]  /*0000*/  LDC R1, c[0x0][0x37c] ;  /* 0x0000df00ff017b82 */ /* 0x000fe20000000800 */
[----:B------:R-:W0:Y:S01]  /*0010*/  S2R R8, SR_TID.X ;  /* 0x0000000000087919 */ /* 0x000e220000002100 */
[----:B------:R-:W1:Y:S01]  /*0020*/  LDCU UR8, c[0x0][0x390] ;  /* 0x00007200ff0877ac */ /* 0x000e620008000800 */
[----:B------:R-:W-:Y:S01]  /*0030*/  BSSY.RECONVERGENT B0, `(.L_x_424) ;  /* 0x0000012000007945 */ /* 0x000fe20003800200 */
[----:B------:R-:W-:Y:S01]  /*0040*/  IMAD.MOV.U32 R6, RZ, RZ, RZ ;  /* 0x000000ffff067224 */ /* 0x000fe200078e00ff */
[----:B------:R-:W0:Y:S01]  /*0050*/  S2R R11, SR_CTAID.X ;  /* 0x00000000000b7919 */ /* 0x000e220000002500 */
[----:B------:R-:W2:Y:S01]  /*0060*/  LDCU.64 UR6, c[0x0][0x358] ;  /* 0x00006b00ff0677ac */ /* 0x000ea20008000a00 */
[----:B0-----:R-:W-:-:S05]  /*0070*/  IMAD R0, R11, 0x2, R8 ;  /* 0x000000020b007824 */ /* 0x001fca00078e0208 */
[----:B-1----:R-:W-:-:S13]  /*0080*/  ISETP.GE.U32.AND P0, PT, R0, UR8, PT ;  /* 0x0000000800007c0c */ /* 0x002fda000bf06070 */
[----:B--2---:R-:W-:Y:S05]  /*0090*/  @P0 BRA `(.L_x_425) ;  /* 0x00000000002c0947 */ /* 0x004fea0003800000 */
[----:B------:R-:W0:Y:S01]  /*00a0*/  LDC R13, c[0x0][0x370] ;  /* 0x0000dc00ff0d7b82 */ /* 0x000e220000000800 */
[----:B------:R-:W-:-:S07]  /*00b0*/  HFMA2 R6, -RZ, RZ, 0, 0 ;  /* 0x00000000ff067431 */ /* 0x000fce00000001ff */
[----:B------:R-:W1:Y:S02]  /*00c0*/  LDC.64 R4, c[0x0][0x380] ;  /* 0x0000e000ff047b82 */ /* 0x000e640000000a00 */
.L_x_426:
[----:B-1----:R-:W-:-:S05]  /*00d0*/  IMAD.WIDE.U32 R2, R0, 0x4, R4 ;  /* 0x0000000400027825 */ /* 0x002fca00078e0004 */
[----:B------:R-:W2:Y:S04]  /*00e0*/  LDG.E R7, desc[UR6][R2.64] ;  /* 0x0000000602077981 */ /* 0x000ea8000c1e1900 */
[----:B------:R-:W3:Y:S01]  /*00f0*/  LDG.E R9, desc[UR6][R2.64+0x4] ;  /* 0x0000040602097981 */ /* 0x000ee2000c1e1900 */
[----:B0-----:R-:W-:-:S04]  /*0100*/  LEA R0, R13, R0, 0x1 ;  /* 0x000000000d007211 */ /* 0x001fc800078e08ff */
[----:B------:R-:W-:Y:S01]  /*0110*/  ISETP.GE.U32.AND P0, PT, R0, UR8, PT ;  /* 0x0000000800007c0c */ /* 0x000fe2000bf06070 */
[----:B--2---:R-:W-:-:S04]  /*0120*/  FADD R6, R7, R6 ;  /* 0x0000000607067221 */ /* 0x004fc80000000000 */
[----:B---3--:R-:W-:-:S08]  /*0130*/  FADD R6, R6, R9 ;  /* 0x0000000906067221 */ /* 0x008fd00000000000 */
[----:B------:R-:W-:Y:S05]  /*0140*/  @!P0 BRA `(.L_x_426) ;  /* 0xfffffffc00e08947 */ /* 0x000fea000383ffff */
.L_x_425:
[----:B------:R-:W-:Y:S05]  /*0150*/  BSYNC.RECONVERGENT B0 ;  /* 0x0000000000007941 */ /* 0x000fea0003800200 */
.L_x_424:
        /* <DEDUP_REMOVED lines=13> */
.L_x_427:
        /* <DEDUP_REMOVED lines=13> */
.L_x_494:


//--------------------- .text._Z15reduceMultiPassILj2ELb1EEvPKfPfj --------------------------
	.section	.text._Z15reduceMultiPassILj2ELb1EEvPKfPfj,"ax",@progbits
	.align	128
        .global         _Z15reduceMultiPassILj2ELb1EEvPKfPfj
        .type           _Z15reduceMultiPassILj2ELb1EEvPKfPfj,@function
        .size           _Z15reduceMultiPassILj2ELb1EEvPKfPfj,(.L_x_495 - _Z15reduceMultiPassILj2ELb1EEvPKfPfj)
        .other          _Z15reduceMultiPassILj2ELb1EEvPKfPfj,@"STO_CUDA_ENTRY STV_DEFAULT"
_Z15reduceMultiPassILj2ELb1EEvPKfPfj:
.text._Z15reduceMultiPassILj2ELb1EEvPKfPfj:
[----:B------:R-:W-:Y:S01]  /*0000*/  LDC R1, c[0x0][0x37c] ;  /* 0x0000df00ff017b82 */ /* 0x000fe20000000800 */
[----:B------:R-:W0:Y:S01]  /*0010*/  S2R R9, SR_TID.X ;  /* 0x0000000000097919 */ /* 0x000e220000002100 */
[----:B------:R-:W1:Y:S01]  /*0020*/  LDCU UR8, c[0x0][0x390] ;  /* 0x00007200ff0877ac */ /* 0x000e620008000800 */
[----:B------:R-:W-:Y:S01]  /*0030*/  BSSY.RECONVERGENT B0, `(.L_x_428) ;  /* 0x0000014000007945 */ /* 0x000fe20003800200 */
[----:B------:R-:W-:Y:S01]  /*0040*/  HFMA2 R8, -RZ, RZ, 0, 0 ;  /* 0x00000000ff087431 */ /* 0x000fe200000001ff */
[----:B------:R-:W0:Y:S01]  /*0050*/  S2R R10, SR_CTAID.X ;  /* 0x00000000000a7919 */ /* 0x000e220000002500 */
[----:B------:R-:W2:Y:S01]  /*0060*/  LDCU.64 UR6, c[0x0][0x358] ;  /* 0x00006b00ff0677ac */ /* 0x000ea20008000a00 */
[----:B0-----:R-:W-:-:S04]  /*0070*/  LEA R0, R10, R9, 0x2 ;  /* 0x000000090a007211 */ /* 0x001fc800078e10ff */
[----:B-1----:R-:W-:-:S13]  /*0080*/  ISETP.GE.U32.AND P0, PT, R0, UR8, PT ;  /* 0x0000000800007c0c */ /* 0x002fda000bf06070 */
[----:B--2---:R-:W-:Y:S05]  /*0090*/  @P0 BRA `(.L_x_429) ;  /* 0x0000000000340947 */ /* 0x004fea0003800000 */
[----:B------:R-:W0:Y:S01]  /*00a0*/  LDC R11, c[0x0][0x370] ;  /* 0x0000dc00ff0b7b82 */ /* 0x000e220000000800 */
[----:B------:R-:W-:-:S07]  /*00b0*/  IMAD.MOV.U32 R8, RZ, RZ, RZ ;  /* 0x000000ffff087224 */ /* 0x000fce00078e00ff */
[----:B------:R-:W1:Y:S02]  /*00c0*/  LDC.64 R6, c[0x0][0x380] ;  /* 0x0000e000ff067b82 */ /* 0x000e640000000a00 */
.L_x_430:
[C---:B------:R-:W-:Y:S01]  /*00d0*/  IADD3 R5, PT, PT, R0.reuse, 0x2, RZ ;  /* 0x0000000200057810 */ /* 0x040fe20007ffe0ff */
[----:B-1----:R-:W-:-:S04]  /*00e0*/  IMAD.WIDE.U32 R2, R0, 0x4, R6 ;  /* 0x0000000400027825 */ /* 0x002fc800078e0006 */
[----:B------:R-:W-:Y:S02]  /*00f0*/  IMAD.WIDE.U32 R4, R5, 0x4, R6 ;  /* 0x0000000405047825 */ /* 0x000fe400078e0006 */
[----:B------:R-:W2:Y:S04]  /*0100*/  LDG.E R3, desc[UR6][R2.64] ;  /* 0x0000000602037981 */ /* 0x000ea8000c1e1900 */
[----:B------:R-:W3:Y:S01]  /*0110*/  LDG.E R5, desc[UR6][R4.64] ;  /* 0x0000000604057981 */ /* 0x000ee2000c1e1900 */
[----:B0-----:R-:W-:-:S05]  /*0120*/  IMAD R0, R11, 0x4, R0 ;  /* 0x000000040b007824 */ /* 0x001fca00078e0200 */
[----:B------:R-:W-:Y:S01]  /*0130*/  ISETP.GE.U32.AND P0, PT, R0, UR8, PT ;  /* 0x0000000800007c0c */ /* 0x000fe2000bf06070 */
[----:B--2---:R-:W-:-:S04]  /*0140*/  FADD R8, R3, R8 ;  /* 0x0000000803087221 */ /* 0x004fc80000000000 */
[----:B---3--:R-:W-:-:S08]  /*0150*/  FADD R8, R8, R5 ;  /* 0x0000000508087221 */ /* 0x008fd00000000000 */
[----:B------:R-:W-:Y:S05]  /*0160*/  @!P0 BRA `(.L_x_430) ;  /* 0xfffffffc00d88947 */ /* 0x000fea000383ffff */
.L_x_429:
[----:B------:R-:W-:Y:S05]  /*0170*/  BSYNC.RECONVERGENT B0 ;  /* 0x0000000000007941 */ /* 0x000fea0003800200 */
.L_x_428:
        /* <DEDUP_REMOVED lines=18> */
.L_x_431:
        /* <DEDUP_REMOVED lines=14> */
.L_x_495:


//--------------------- .text._Z15reduceMultiPassILj4ELb1EEvPKfPfj --------------------------
	.section	.text._Z15reduceMultiPassILj4ELb1EEvPKfPfj,"ax",@progbits
	.align	128
        .global         _Z15reduceMultiPassILj4ELb1EEvPKfPfj
        .type           _Z15reduceMultiPassILj4ELb1EEvPKfPfj,@function
        .size           _Z15reduceMultiPassILj4ELb1EEvPKfPfj,(.L_x_496 - _Z15reduceMultiPassILj4ELb1EEvPKfPfj)
        .other          _Z15reduceMultiPassILj4ELb1EEvPKfPfj,@"STO_CUDA_ENTRY STV_DEFAULT"
_Z15reduceMultiPassILj4ELb1EEvPKfPfj:
.text._Z15reduceMultiPassILj4ELb1EEvPKfPfj:
        /* <DEDUP_REMOVED lines=11> */
[----:B------:R-:W-:-:S07]  /*00b0*/  MOV R8, RZ ;  /* 0x000000ff00087202 */ /* 0x000fce0000000f00 */
[----:B------:R-:W1:Y:S02]  /*00c0*/  LDC.64 R6, c[0x0][0x380] ;  /* 0x0000e000ff067b82 */ /* 0x000e640000000a00 */
.L_x_434:
[C---:B------:R-:W-:Y:S01]  /*00d0*/  IADD3 R5, PT, PT, R0.reuse, 0x4, RZ ;  /* 0x0000000400057810 */ /* 0x040fe20007ffe0ff */
[----:B-1----:R-:W-:-:S04]  /*00e0*/  IMAD.WIDE.U32 R2, R0, 0x4, R6 ;  /* 0x0000000400027825 */ /* 0x002fc800078e0006 */
[----:B------:R-:W-:Y:S02]  /*00f0*/  IMAD.WIDE.U32 R4, R5, 0x4, R6 ;  /* 0x0000000405047825 */ /* 0x000fe400078e0006 */
[----:B------:R-:W2:Y:S04]  /*0100*/  LDG.E R3, desc[UR6][R2.64] ;  /* 0x0000000602037981 */ /* 0x000ea8000c1e1900 */
[----:B------:R-:W3:Y:S01]  /*0110*/  LDG.E R5, desc[UR6][R4.64] ;  /* 0x0000000604057981 */ /* 0x000ee2000c1e1900 */
[----:B0-----:R-:W-:-:S04]  /*0120*/  LEA R0, R11, R0, 0x3 ;  /* 0x000000000b007211 */ /* 0x001fc800078e18ff */
[----:B------:R-:W-:Y:S01]  /*0130*/  ISETP.GE.U32.AND P0, PT, R0, UR8, PT ;  /* 0x0000000800007c0c */ /* 0x000fe2000bf06070 */
[----:B--2---:R-:W-:-:S04]  /*0140*/  FADD R8, R3, R8 ;  /* 0x0000000803087221 */ /* 0x004fc80000000000 */
[----:B---3--:R-:W-:-:S08]  /*0150*/  FADD R8, R8, R5 ;  /* 0x0000000508087221 */ /* 0x008fd00000000000 */
[----:B------:R-:W-:Y:S05]  /*0160*/  @!P0 BRA `(.L_x_434) ;  /* 0xfffffffc00d88947 */ /* 0x000fea000383ffff */
.L_x_433:
[----:B------:R-:W-:Y:S05]  /*0170*/  BSYNC.RECONVERGENT B0 ;  /* 0x0000000000007941 */ /* 0x000fea0003800200 */
.L_x_432:
        /* <DEDUP_REMOVED lines=21> */
.L_x_435:
        /* <DEDUP_REMOVED lines=11> */
.L_x_496:


//--------------------- .text._Z15reduceMultiPassILj8ELb1EEvPKfPfj --------------------------
	.section	.text._Z15reduceMultiPassILj8ELb1EEvPKfPfj,"ax",@progbits
	.align	128
        .global         _Z15reduceMultiPassILj8ELb1EEvPKfPfj
        .type           _Z15reduceMultiPassILj8ELb1EEvPKfPfj,@function
        .size           _Z15reduceMultiPassILj8ELb1EEvPKfPfj,(.L_x_497 - _Z15reduceMultiPassILj8ELb1EEvPKfPfj)
        .other          _Z15reduceMultiPassILj8ELb1EEvPKfPfj,@"STO_CUDA_ENTRY STV_DEFAULT"
_Z15reduceMultiPassILj8ELb1EEvPKfPfj:
.text._Z15reduceMultiPassILj8ELb1EEvPKfPfj:
        /* <DEDUP_REMOVED lines=13> */
.L_x_438:
        /* <DEDUP_REMOVED lines=10> */
.L_x_437:
[----:B------:R-:W-:Y:S05]  /*0170*/  BSYNC.RECONVERGENT B0 ;  /* 0x0000000000007941 */ /* 0x000fea0003800200 */
.L_x_436:
        /* <DEDUP_REMOVED lines=24> */
.L_x_439:
        /* <DEDUP_REMOVED lines=16> */
.L_x_497:


//--------------------- .text._Z15reduceMultiPassILj16ELb1EEvPKfPfj --------------------------
	.section	.text._Z15reduceMultiPassILj16ELb1EEvPKfPfj,"ax",@progbits
	.align	128
        .global         _Z15reduceMultiPassILj16ELb1EEvPKfPfj
        .type           _Z15reduceMultiPassILj16ELb1EEvPKfPfj,@function
        .size           _Z15reduceMultiPassILj16ELb1EEvPKfPfj,(.L_x_498 - _Z15reduceMultiPassILj16ELb1EEvPKfPfj)
        .other          _Z15reduceMultiPassILj16ELb1EEvPKfPfj,@"STO_CUDA_ENTRY STV_DEFAULT"
_Z15reduceMultiPassILj16ELb1EEvPKfPfj:
.text._Z15reduceMultiPassILj16ELb1EEvPKfPfj:
        /* <DEDUP_REMOVED lines=13> */
.L_x_442:
        /* <DEDUP_REMOVED lines=10> */
.L_x_441:
[----:B------:R-:W-:Y:S05]  /*0170*/  BSYNC.RECONVERGENT B0 ;  /* 0x0000000000007941 */ /* 0x000fea0003800200 */
.L_x_440:
        /* <DEDUP_REMOVED lines=27> */
.L_x_443:
        /* <DEDUP_REMOVED lines=13> */
.L_x_498:


//--------------------- .text._Z15reduceMultiPassILj32ELb1EEvPKfPfj --------------------------
	.section	.text._Z15reduceMultiPassILj32ELb1EEvPKfPfj,"ax",@progbits
	.align	128
        .global         _Z15reduceMultiPassILj32ELb1EEvPKfPfj
        .type           _Z15reduceMultiPassILj32ELb1EEvPKfPfj,@function
        .size           _Z15reduceMultiPassILj32ELb1EEvPKfPfj,(.L_x_499 - _Z15reduceMultiPassILj32ELb1EEvPKfPfj)
        .other          _Z15reduceMultiPassILj32ELb1EEvPKfPfj,@"STO_CUDA_ENTRY STV_DEFAULT"
_Z15reduceMultiPassILj32ELb1EEvPKfPfj:
.text._Z15reduceMultiPassILj32ELb1EEvPKfPfj:
        /* <DEDUP_REMOVED lines=11> */
[----:B------:R-:W-:Y:S02]  /*00b0*/  MOV R9, R2 ;  /* 0x0000000200097202 */ /* 0x000fe40000000f00 */
[----:B------:R-:W-:-:S05]  /*00c0*/  MOV R8, RZ ;  /* 0x000000ff00087202 */ /* 0x000fca0000000f00 */
[----:B------:R-:W1:Y:S02]  /*00d0*/  LDC.64 R6, c[0x0][0x380] ;  /* 0x0000e000ff067b82 */ /* 0x000e640000000a00 */
.L_x_446:
        /* <DEDUP_REMOVED lines=10> */
.L_x_445:
[----:B------:R-:W-:Y:S05]  /*0180*/  BSYNC.RECONVERGENT B0 ;  /* 0x0000000000007941 */ /* 0x000fea0003800200 */
.L_x_444:
        /* <DEDUP_REMOVED lines=30> */
.L_x_447:
        /* <DEDUP_REMOVED lines=9> */
.L_x_499:


//--------------------- .text._Z15reduceMultiPassILj64ELb1EEvPKfPfj --------------------------
	.section	.text._Z15reduceMultiPassILj64ELb1EEvPKfPfj,"ax",@progbits
	.align	128
        .global         _Z15reduceMultiPassILj64ELb1EEvPKfPfj
        .type           _Z15reduceMultiPassILj64ELb1EEvPKfPfj,@function
        .size           _Z15reduceMultiPassILj64ELb1EEvPKfPfj,(.L_x_500 - _Z15reduceMultiPassILj64ELb1EEvPKfPfj)
        .other          _Z15reduceMultiPassILj64ELb1EEvPKfPfj,@"STO_CUDA_ENTRY STV_DEFAULT"
_Z15reduceMultiPassILj64ELb1EEvPKfPfj:
.text._Z15reduceMultiPassILj64ELb1EEvPKfPfj:
        /* <DEDUP_REMOVED lines=14> */
.L_x_450:
        /* <DEDUP_REMOVED lines=10> */
.L_x_449:
[----:B------:R-:W-:Y:S05]  /*0180*/  BSYNC.RECONVERGENT B0 ;  /* 0x0000000000007941 */ /* 0x000fea0003800200 */
.L_x_448:
        /* <DEDUP_REMOVED lines=33> */
.L_x_451:
        /* <DEDUP_REMOVED lines=14> */
.L_x_500:


//--------------------- .text._Z15reduceMultiPassILj128ELb1EEvPKfPfj --------------------------
	.section	.text._Z15reduceMultiPassILj128ELb1EEvPKfPfj,"ax",@progbits
	.align	128
        .global         _Z15reduceMultiPassILj128ELb1EEvPKfPfj
        .type           _Z15reduceMultiPassILj128ELb1EEvPKfPfj,@function
        .size           _Z15reduceMultiPassILj128ELb1EEvPKfPfj,(.L_x_501 - _Z15reduceMultiPassILj128ELb1EEvPKfPfj)
        .other          _Z15reduceMultiPassILj128ELb1EEvPKfPfj,@"STO_CUDA_ENTRY STV_DEFAULT"
_Z15reduceMultiPassILj128ELb1EEvPKfPfj:
.text._Z15reduceMultiPassILj128ELb1EEvPKfPfj:
        /* <DEDUP_REMOVED lines=14> */
.L_x_454:
        /* <DEDUP_REMOVED lines=10> */
.L_x_453:
[----:B------:R-:W-:Y:S05]  /*0180*/  BSYNC.RECONVERGENT B0 ;  /* 0x0000000000007941 */ /* 0x000fea0003800200 */
.L_x_452:
[----:B------:R-:W0:Y:S01]  /*0190*/  S2UR UR5, SR_CgaCtaId ;  /* 0x00000000000579c3 */ /* 0x000e220000008800 */
[----:B------:R-:W-:Y:S01]  /*01a0*/  UMOV UR4, 0x400 ;  /* 0x0000040000047882 */ /* 0x000fe20000000000 */
[C---:B------:R-:W-:Y:S02]  /*01b0*/  ISETP.GT.U32.AND P0, PT, R11.reuse, 0x3f, PT ;  /* 0x0000003f0b00780c */ /* 0x040fe40003f04070 */
        /* <DEDUP_REMOVED lines=35> */
.L_x_455:
        /* <DEDUP_REMOVED lines=9> */
.L_x_501:


//--------------------- .text._Z15reduceMultiPassILj256ELb1EEvPKfPfj --------------------------
	.section	.text._Z15reduceMultiPassILj256ELb1EEvPKfPfj,"ax",@progbits
	.align	128
        .global         _Z15reduceMultiPassILj256ELb1EEvPKfPfj
        .type           _Z15reduceMultiPassILj256ELb1EEvPKfPfj,@function
        .size           _Z15reduceMultiPassILj256ELb1EEvPKfPfj,(.L_x_502 - _Z15reduceMultiPassILj256ELb1EEvPKfPfj)
        .other          _Z15reduceMultiPassILj256ELb1EEvPKfPfj,@"STO_CUDA_ENTRY STV_DEFAULT"
_Z15reduceMultiPassILj256ELb1EEvPKfPfj:
.text._Z15reduceMultiPassILj256ELb1EEvPKfPfj:
        /* <DEDUP_REMOVED lines=13> */
.L_x_458:
        /* <DEDUP_REMOVED lines=10> */
.L_x_457:
[----:B------:R-:W-:Y:S05]  /*0170*/  BSYNC.RECONVERGENT B0 ;  /* 0x0000000000007941 */ /* 0x000fea0003800200 */
.L_x_456:
        /* <DEDUP_REMOVED lines=43> */
.L_x_459:
        /* <DEDUP_REMOVED lines=13> */
.L_x_502:


//--------------------- .text._Z15reduceMultiPassILj512ELb1EEvPKfPfj --------------------------
	.section	.text._Z15reduceMultiPassILj512ELb1EEvPKfPfj,"ax",@progbits
	.align	128
        .global         _Z15reduceMultiPassILj512ELb1EEvPKfPfj
        .type           _Z15reduceMultiPassILj512ELb1EEvPKfPfj,@function
        .size           _Z15reduceMultiPassILj512ELb1EEvPKfPfj,(.L_x_503 - _Z15reduceMultiPassILj512ELb1EEvPKfPfj)
        .other          _Z15reduceMultiPassILj512ELb1EEvPKfPfj,@"STO_CUDA_ENTRY STV_DEFAULT"
_Z15reduceMultiPassILj512ELb1EEvPKfPfj:
.text._Z15reduceMultiPassILj512ELb1EEvPKfPfj:
[----:B------:R-:W-:Y:S01]  /*0000*/  LDC R1, c[0x0][0x37c] ;  /* 0x0000df00ff017b82 */ /* 0x000fe20000000800 */
[----:B------:R-:W0:Y:S01]  /*0010*/  S2R R0, SR_CTAID.X ;  /* 0x0000000000007919 */ /* 0x000e220000002500 */
[----:B------:R-:W1:Y:S01]  /*0020*/  LDCU UR8, c[0x0][0x390] ;  /* 0x00007200ff0877ac */ /* 0x000e620008000800 */
[----:B------:R-:W-:Y:S01]  /*0030*/  BSSY.RECONVERGENT B0, `(.L_x_460) ;  /* 0x0000015000007945 */ /* 0x000fe20003800200 */
[----:B------:R-:W-:Y:S01]  /*0040*/  HFMA2 R10, -RZ, RZ, 0, 0 ;  /* 0x00000000ff0a7431 */ /* 0x000fe200000001ff */
[----:B------:R-:W2:Y:S01]  /*0050*/  S2R R2, SR_TID.X ;  /* 0x0000000000027919 */ /* 0x000ea20000002100 */
[----:B------:R-:W3:Y:S01]  /*0060*/  LDCU.64 UR6, c[0x0][0x358] ;  /* 0x00006b00ff0677ac */ /* 0x000ee20008000a00 */
[----:B0-----:R-:W-:-:S04]  /*0070*/  SHF.L.U32 R3, R0, 0xa, RZ ;  /* 0x0000000a00037819 */ /* 0x001fc800000006ff */
[----:B--2---:R-:W-:-:S04]  /*0080*/  LOP3.LUT R3, R3, R2, RZ, 0xfc, !PT ;  /* 0x0000000203037212 */ /* 0x004fc800078efcff */
[----:B-1----:R-:W-:-:S13]  /*0090*/  ISETP.GE.U32.AND P0, PT, R3, UR8, PT ;  /* 0x0000000803007c0c */ /* 0x002fda000bf06070 */
[----:B---3--:R-:W-:Y:S05]  /*00a0*/  @P0 BRA `(.L_x_461) ;  /* 0x0000000000340947 */ /* 0x008fea0003800000 */
[----:B------:R-:W0:Y:S01]  /*00b0*/  LDC R12, c[0x0][0x370] ;  /* 0x0000dc00ff0c7b82 */ /* 0x000e220000000800 */
[----:B------:R-:W-:-:S07]  /*00c0*/  MOV R10, RZ ;  /* 0x000000ff000a7202 */ /* 0x000fce0000000f00 */
[----:B------:R-:W1:Y:S02]  /*00d0*/  LDC.64 R8, c[0x0][0x380] ;  /* 0x0000e000ff087b82 */ /* 0x000e640000000a00 */
.L_x_462:
        /* <DEDUP_REMOVED lines=10> */
.L_x_461:
[----:B------:R-:W-:Y:S05]  /*0180*/  BSYNC.RECONVERGENT B0 ;  /* 0x0000000000007941 */ /* 0x000fea0003800200 */
.L_x_460:
        /* <DEDUP_REMOVED lines=48> */
.L_x_463:
        /* <DEDUP_REMOVED lines=15> */
.L_x_503:


//--------------------- .nv.shared._Z16reduceSinglePassILj1ELb0EEvPKfPfj --------------------------
	.section	.nv.shared._Z16reduceSinglePassILj1ELb0EEvPKfPfj,"aw",@nobits
	.sectionflags	@""
	.align	16
.nv.shared._Z16reduceSinglePassILj1ELb0EEvPKfPfj:
	.zero		1040


//--------------------- .nv.shared.reserved.0     --------------------------
	.section	.nv.shared.reserved.0,"aw",@nobits
	.weak		__nv_reservedSMEM_offset_0_alias
	.size		__nv_reservedSMEM_offset_0_alias, 0, 64
	.other		__nv_reservedSMEM_offset_0_alias,@"STO_CUDA_RESERVED_SHARED STV_DEFAULT"
__nv_reservedSMEM_offset_0_alias:
	.zero		0
	.zero		64


//--------------------- .nv.global                --------------------------
	.section	.nv.global,"aw",@nobits
	.align	4
.nv.global:
	.type		retirementCount,@object
	.size		retirementCount,(.L_0 - retirementCount)
retirementCount:
	.zero		4
.L_0:


//--------------------- .nv.shared._Z16reduceSinglePassILj2ELb0EEvPKfPfj --------------------------
	.section	.nv.shared._Z16reduceSinglePassILj2ELb0EEvPKfPfj,"aw",@nobits
	.sectionflags	@""
	.align	16
.nv.shared._Z16reduceSinglePassILj2ELb0EEvPKfPfj:
	.zero		1040


//--------------------- .nv.shared._Z16reduceSinglePassILj4ELb0EEvPKfPfj --------------------------
	.section	.nv.shared._Z16reduceSinglePassILj4ELb0EEvPKfPfj,"aw",@nobits
	.sectionflags	@""
	.align	16
.nv.shared._Z16reduceSinglePassILj4ELb0EEvPKfPfj:
	.zero		1040


//--------------------- .nv.shared._Z16reduceSinglePassILj8ELb0EEvPKfPfj --------------------------
	.section	.nv.shared._Z16reduceSinglePassILj8ELb0EEvPKfPfj,"aw",@nobits
	.sectionflags	@""
	.align	16
.nv.shared._Z16reduceSinglePassILj8ELb0EEvPKfPfj:
	.zero		1040


//--------------------- .nv.shared._Z16reduceSinglePassILj16ELb0EEvPKfPfj --------------------------
	.section	.nv.shared._Z16reduceSinglePassILj16ELb0EEvPKfPfj,"aw",@nobits
	.sectionflags	@""
	.align	16
.nv.shared._Z16reduceSinglePassILj16ELb0EEvPKfPfj:
	.zero		1040


//--------------------- .nv.shared._Z16reduceSinglePassILj32ELb0EEvPKfPfj --------------------------
	.section	.nv.shared._Z16reduceSinglePassILj32ELb0EEvPKfPfj,"aw",@nobits
	.sectionflags	@""
	.align	16
.nv.shared._Z16reduceSinglePassILj32ELb0EEvPKfPfj:
	.zero		1040


//--------------------- .nv.shared._Z16reduceSinglePassILj64ELb0EEvPKfPfj --------------------------
	.section	.nv.shared._Z16reduceSinglePassILj64ELb0EEvPKfPfj,"aw",@nobits
	.sectionflags	@""
	.align	16
.nv.shared._Z16reduceSinglePassILj64ELb0EEvPKfPfj:
	.zero		1040


//--------------------- .nv.shared._Z16reduceSinglePassILj128ELb0EEvPKfPfj --------------------------
	.section	.nv.shared._Z16reduceSinglePassILj128ELb0EEvPKfPfj,"aw",@nobits
	.sectionflags	@""
	.align	16
.nv.shared._Z16reduceSinglePassILj128ELb0EEvPKfPfj:
	.zero		1040


//--------------------- .nv.shared._Z16reduceSinglePassILj256ELb0EEvPKfPfj --------------------------
	.section	.nv.shared._Z16reduceSinglePassILj256ELb0EEvPKfPfj,"aw",@nobits
	.sectionflags	@""
	.align	16
.nv.shared._Z16reduceSinglePassILj256ELb0EEvPKfPfj:
	.zero		1040


//--------------------- .nv.shared._Z16reduceSinglePassILj512ELb0EEvPKfPfj --------------------------
	.section	.nv.shared._Z16reduceSinglePassILj512ELb0EEvPKfPfj,"aw",@nobits
	.sectionflags	@""
	.align	16
.nv.shared._Z16reduceSinglePassILj512ELb0EEvPKfPfj:
	.zero		1040


//--------------------- .nv.shared._Z16reduceSinglePassILj1ELb1EEvPKfPfj --------------------------
	.section	.nv.shared._Z16reduceSinglePassILj1ELb1EEvPKfPfj,"aw",@nobits
	.sectionflags	@""
	.align	16
.nv.shared._Z16reduceSinglePassILj1ELb1EEvPKfPfj:
	.zero		1040


//--------------------- .nv.shared._Z16reduceSinglePassILj2ELb1EEvPKfPfj --------------------------
	.section	.nv.shared._Z16reduceSinglePassILj2ELb1EEvPKfPfj,"aw",@nobits
	.sectionflags	@""
	.align	16
.nv.shared._Z16reduceSinglePassILj2ELb1EEvPKfPfj:
	.zero		1040


//--------------------- .nv.shared._Z16reduceSinglePassILj4ELb1EEvPKfPfj --------------------------
	.section	.nv.shared._Z16reduceSinglePassILj4ELb1EEvPKfPfj,"aw",@nobits
	.sectionflags	@""
	.align	16
.nv.shared._Z16reduceSinglePassILj4ELb1EEvPKfPfj:
	.zero		1040


//--------------------- .nv.shared._Z16reduceSinglePassILj8ELb1EEvPKfPfj --------------------------
	.section	.nv.shared._Z16reduceSinglePassILj8ELb1EEvPKfPfj,"aw",@nobits
	.sectionflags	@""
	.align	16
.nv.shared._Z16reduceSinglePassILj8ELb1EEvPKfPfj:
	.zero		1040


//--------------------- .nv.shared._Z16reduceSinglePassILj16ELb1EEvPKfPfj --------------------------
	.section	.nv.shared._Z16reduceSinglePassILj16ELb1EEvPKfPfj,"aw",@nobits
	.sectionflags	@""
	.align	16
.nv.shared._Z16reduceSinglePassILj16ELb1EEvPKfPfj:
	.zero		1040


//--------------------- .nv.shared._Z16reduceSinglePassILj32ELb1EEvPKfPfj --------------------------
	.section	.nv.shared._Z16reduceSinglePassILj32ELb1EEvPKfPfj,"aw",@nobits
	.sectionflags	@""
	.align	16
.nv.shared._Z16reduceSinglePassILj32ELb1EEvPKfPfj:
	.zero		1040


//--------------------- .nv.shared._Z16reduceSinglePassILj64ELb1EEvPKfPfj --------------------------
	.section	.nv.shared._Z16reduceSinglePassILj64ELb1EEvPKfPfj,"aw",@nobits
	.sectionflags	@""
	.align	16
.nv.shared._Z16reduceSinglePassILj64ELb1EEvPKfPfj:
	.zero		1040


//--------------------- .nv.shared._Z16reduceSinglePassILj128ELb1EEvPKfPfj --------------------------
	.section	.nv.shared._Z16reduceSinglePassILj128ELb1EEvPKfPfj,"aw",@nobits
	.sectionflags	@""
	.align	16
.nv.shared._Z16reduceSinglePassILj128ELb1EEvPKfPfj:
	.zero		1040


//--------------------- .nv.shared._Z16reduceSinglePassILj256ELb1EEvPKfPfj --------------------------
	.section	.nv.shared._Z16reduceSinglePassILj256ELb1EEvPKfPfj,"aw",@nobits
	.sectionflags	@""
	.align	16
.nv.shared._Z16reduceSinglePassILj256ELb1EEvPKfPfj:
	.zero		1040


//--------------------- .nv.shared._Z16reduceSinglePassILj512ELb1EEvPKfPfj --------------------------
	.section	.nv.shared._Z16reduceSinglePassILj512ELb1EEvPKfPfj,"aw",@nobits
	.sectionflags	@""
	.align	16
.nv.shared._Z16reduceSinglePassILj512ELb1EEvPKfPfj:
	.zero		1040


//--------------------- .nv.shared._Z15reduceMultiPassILj1ELb0EEvPKfPfj --------------------------
	.section	.nv.shared._Z15reduceMultiPassILj1ELb0EEvPKfPfj,"aw",@nobits
	.sectionflags	@""
	.align	16
	.zero		1024


//--------------------- .nv.shared._Z15reduceMultiPassILj2ELb0EEvPKfPfj --------------------------
	.section	.nv.shared._Z15reduceMultiPassILj2ELb0EEvPKfPfj,"aw",@nobits
	.sectionflags	@""
	.align	16
	.zero		1024


//--------------------- .nv.shared._Z15reduceMultiPassILj4ELb0EEvPKfPfj --------------------------
	.section	.nv.shared._Z15reduceMultiPassILj4ELb0EEvPKfPfj,"aw",@nobits
	.sectionflags	@""
	.align	16
	.zero		1024


//--------------------- .nv.shared._Z15reduceMultiPassILj8ELb0EEvPKfPfj --------------------------
	.section	.nv.shared._Z15reduceMultiPassILj8ELb0EEvPKfPfj,"aw",@nobits
	.sectionflags	@""
	.align	16
	.zero		1024


//--------------------- .nv.shared._Z15reduceMultiPassILj16ELb0EEvPKfPfj --------------------------
	.section	.nv.shared._Z15reduceMultiPassILj16ELb0EEvPKfPfj,"aw",@nobits
	.sectionflags	@""
	.align	16
	.zero		1024


//--------------------- .nv.shared._Z15reduceMultiPassILj32ELb0EEvPKfPfj --------------------------
	.section	.nv.shared._Z15reduceMultiPassILj32ELb0EEvPKfPfj,"aw",@nobits
	.sectionflags	@""
	.align	16
	.zero		1024


//--------------------- .nv.shared._Z15reduceMultiPassILj64ELb0EEvPKfPfj --------------------------
	.section	.nv.shared._Z15reduceMultiPassILj64ELb0EEvPKfPfj,"aw",@nobits
	.sectionflags	@""
	.align	16
	.zero		1024


//--------------------- .nv.shared._Z15reduceMultiPassILj128ELb0EEvPKfPfj --------------------------
	.section	.nv.shared._Z15reduceMultiPassILj128ELb0EEvPKfPfj,"aw",@nobits
	.sectionflags	@""
	.align	16
	.zero		1024


//--------------------- .nv.shared._Z15reduceMultiPassILj256ELb0EEvPKfPfj --------------------------
	.section	.nv.shared._Z15reduceMultiPassILj256ELb0EEvPKfPfj,"aw",@nobits
	.sectionflags	@""
	.align	16
	.zero		1024


//--------------------- .nv.shared._Z15reduceMultiPassILj512ELb0EEvPKfPfj --------------------------
	.section	.nv.shared._Z15reduceMultiPassILj512ELb0EEvPKfPfj,"aw",@nobits
	.sectionflags	@""
	.align	16
	.zero		1024


//--------------------- .nv.shared._Z15reduceMultiPassILj1ELb1EEvPKfPfj --------------------------
	.section	.nv.shared._Z15reduceMultiPassILj1ELb1EEvPKfPfj,"aw",@nobits
	.sectionflags	@""
	.align	16
	.zero		1024


//--------------------- .nv.shared._Z15reduceMultiPassILj2ELb1EEvPKfPfj --------------------------
	.section	.nv.shared._Z15reduceMultiPassILj2ELb1EEvPKfPfj,"aw",@nobits
	.sectionflags	@""
	.align	16
	.zero		1024


//--------------------- .nv.shared._Z15reduceMultiPassILj4ELb1EEvPKfPfj --------------------------
	.section	.nv.shared._Z15reduceMultiPassILj4ELb1EEvPKfPfj,"aw",@nobits
	.sectionflags	@""
	.align	16
	.zero		1024


//--------------------- .nv.shared._Z15reduceMultiPassILj8ELb1EEvPKfPfj --------------------------
	.section	.nv.shared._Z15reduceMultiPassILj8ELb1EEvPKfPfj,"aw",@nobits
	.sectionflags	@""
	.align	16
	.zero		1024


//--------------------- .nv.shared._Z15reduceMultiPassILj16ELb1EEvPKfPfj --------------------------
	.section	.nv.shared._Z15reduceMultiPassILj16ELb1EEvPKfPfj,"aw",@nobits
	.sectionflags	@""
	.align	16
	.zero		1024


//--------------------- .nv.shared._Z15reduceMultiPassILj32ELb1EEvPKfPfj --------------------------
	.section	.nv.shared._Z15reduceMultiPassILj32ELb1EEvPKfPfj,"aw",@nobits
	.sectionflags	@""
	.align	16
	.zero		1024


//--------------------- .nv.shared._Z15reduceMultiPassILj64ELb1EEvPKfPfj --------------------------
	.section	.nv.shared._Z15reduceMultiPassILj64ELb1EEvPKfPfj,"aw",@nobits
	.sectionflags	@""
	.align	16
	.zero		1024


//--------------------- .nv.shared._Z15reduceMultiPassILj128ELb1EEvPKfPfj --------------------------
	.section	.nv.shared._Z15reduceMultiPassILj128ELb1EEvPKfPfj,"aw",@nobits
	.sectionflags	@""
	.align	16
	.zero		1024


//--------------------- .nv.shared._Z15reduceMultiPassILj256ELb1EEvPKfPfj --------------------------
	.section	.nv.shared._Z15reduceMultiPassILj256ELb1EEvPKfPfj,"aw",@nobits
	.sectionflags	@""
	.align	16
	.zero		1024


//--------------------- .nv.shared._Z15reduceMultiPassILj512ELb1EEvPKfPfj --------------------------
	.section	.nv.shared._Z15reduceMultiPassILj512ELb1EEvPKfPfj,"aw",@nobits
	.sectionflags	@""
	.align	16
	.zero		1024


//--------------------- .nv.constant0._Z16reduceSinglePassILj1ELb0EEvPKfPfj --------------------------
	.section	.nv.constant0._Z16reduceSinglePassILj1ELb0EEvPKfPfj,"a",@progbits
	.sectionflags	@""
	.align	4
.nv.constant0._Z16reduceSinglePassILj1ELb0EEvPKfPfj:
	.zero		916


//--------------------- .nv.constant0._Z16reduceSinglePassILj2ELb0EEvPKfPfj --------------------------
	.section	.nv.constant0._Z16reduceSinglePassILj2ELb0EEvPKfPfj,"a",@progbits
	.sectionflags	@""
	.align	4
.nv.constant0._Z16reduceSinglePassILj2ELb0EEvPKfPfj:
	.zero		916


//--------------------- .nv.constant0._Z16reduceSinglePassILj4ELb0EEvPKfPfj --------------------------
	.section	.nv.constant0._Z16reduceSinglePassILj4ELb0EEvPKfPfj,"a",@progbits
	.sectionflags	@""
	.align	4
.nv.constant0._Z16reduceSinglePassILj4ELb0EEvPKfPfj:
	.zero		916


//--------------------- .nv.constant0._Z16reduceSinglePassILj8ELb0EEvPKfPfj --------------------------
	.section	.nv.constant0._Z16reduceSinglePassILj8ELb0EEvPKfPfj,"a",@progbits
	.sectionflags	@""
	.align	4
.nv.constant0._Z16reduceSinglePassILj8ELb0EEvPKfPfj:
	.zero		916


//--------------------- .nv.constant0._Z16reduceSinglePassILj16ELb0EEvPKfPfj --------------------------
	.section	.nv.constant0._Z16reduceSinglePassILj16ELb0EEvPKfPfj,"a",@progbits
	.sectionflags	@""
	.align	4
.nv.constant0._Z16reduceSinglePassILj16ELb0EEvPKfPfj:
	.zero		916


//--------------------- .nv.constant0._Z16reduceSinglePassILj32ELb0EEvPKfPfj --------------------------
	.section	.nv.constant0._Z16reduceSinglePassILj32ELb0EEvPKfPfj,"a",@progbits
	.sectionflags	@""
	.align	4
.nv.constant0._Z16reduceSinglePassILj32ELb0EEvPKfPfj:
	.zero		916


//--------------------- .nv.constant0._Z16reduceSinglePassILj64ELb0EEvPKfPfj --------------------------
	.section	.nv.constant0._Z16reduceSinglePassILj64ELb0EEvPKfPfj,"a",@progbits
	.sectionflags	@""
	.align	4
.nv.constant0._Z16reduceSinglePassILj64ELb0EEvPKfPfj:
	.zero		916


//--------------------- .nv.constant0._Z16reduceSinglePassILj128ELb0EEvPKfPfj --------------------------
	.section	.nv.constant0._Z16reduceSinglePassILj128ELb0EEvPKfPfj,"a",@progbits
	.sectionflags	@""
	.align	4
.nv.constant0._Z16reduceSinglePassILj128ELb0EEvPKfPfj:
	.zero		916


//--------------------- .nv.constant0._Z16reduceSinglePassILj256ELb0EEvPKfPfj --------------------------
	.section	.nv.constant0._Z16reduceSinglePassILj256ELb0EEvPKfPfj,"a",@progbits
	.sectionflags	@""
	.align	4
.nv.constant0._Z16reduceSinglePassILj256ELb0EEvPKfPfj:
	.zero		916


//--------------------- .nv.constant0._Z16reduceSinglePassILj512ELb0EEvPKfPfj --------------------------
	.section	.nv.constant0._Z16reduceSinglePassILj512ELb0EEvPKfPfj,"a",@progbits
	.sectionflags	@""
	.align	4
.nv.constant0._Z16reduceSinglePassILj512ELb0EEvPKfPfj:
	.zero		916


//--------------------- .nv.constant0._Z16reduceSinglePassILj1ELb1EEvPKfPfj --------------------------
	.section	.nv.constant0._Z16reduceSinglePassILj1ELb1EEvPKfPfj,"a",@progbits
	.sectionflags	@""
	.align	4
.nv.constant0._Z16reduceSinglePassILj1ELb1EEvPKfPfj:
	.zero		916


//--------------------- .nv.constant0._Z16reduceSinglePassILj2ELb1EEvPKfPfj --------------------------
	.section	.nv.constant0._Z16reduceSinglePassILj2ELb1EEvPKfPfj,"a",@progbits
	.sectionflags	@""
	.align	4
.nv.constant0._Z16reduceSinglePassILj2ELb1EEvPKfPfj:
	.zero		916


//--------------------- .nv.constant0._Z16reduceSinglePassILj4ELb1EEvPKfPfj --------------------------
	.section	.nv.constant0._Z16reduceSinglePassILj4ELb1EEvPKfPfj,"a",@progbits
	.sectionflags	@""
	.align	4
.nv.constant0._Z16reduceSinglePassILj4ELb1EEvPKfPfj:
	.zero		916


//--------------------- .nv.constant0._Z16reduceSinglePassILj8ELb1EEvPKfPfj --------------------------
	.section	.nv.constant0._Z16reduceSinglePassILj8ELb1EEvPKfPfj,"a",@progbits
	.sectionflags	@""
	.align	4
.nv.constant0._Z16reduceSinglePassILj8ELb1EEvPKfPfj:
	.zero		916


//--------------------- .nv.constant0._Z16reduceSinglePassILj16ELb1EEvPKfPfj --------------------------
	.section	.nv.constant0._Z16reduceSinglePassILj16ELb1EEvPKfPfj,"a",@progbits
	.sectionflags	@""
	.align	4
.nv.constant0._Z16reduceSinglePassILj16ELb1EEvPKfPfj:
	.zero		916


//--------------------- .nv.constant0._Z16reduceSinglePassILj32ELb1EEvPKfPfj --------------------------
	.section	.nv.constant0._Z16reduceSinglePassILj32ELb1EEvPKfPfj,"a",@progbits
	.sectionflags	@""
	.align	4
.nv.constant0._Z16reduceSinglePassILj32ELb1EEvPKfPfj:
	.zero		916


//--------------------- .nv.constant0._Z16reduceSinglePassILj64ELb1EEvPKfPfj --------------------------
	.section	.nv.constant0._Z16reduceSinglePassILj64ELb1EEvPKfPfj,"a",@progbits
	.sectionflags	@""
	.align	4
.nv.constant0._Z16reduceSinglePassILj64ELb1EEvPKfPfj:
	.zero		916


//--------------------- .nv.constant0._Z16reduceSinglePassILj128ELb1EEvPKfPfj --------------------------
	.section	.nv.constant0._Z16reduceSinglePassILj128ELb1EEvPKfPfj,"a",@progbits
	.sectionflags	@""
	.align	4
.nv.constant0._Z16reduceSinglePassILj128ELb1EEvPKfPfj:
	.zero		916


//--------------------- .nv.constant0._Z16reduceSinglePassILj256ELb1EEvPKfPfj --------------------------
	.section	.nv.constant0._Z16reduceSinglePassILj256ELb1EEvPKfPfj,"a",@progbits
	.sectionflags	@""
	.align	4
.nv.constant0._Z16reduceSinglePassILj256ELb1EEvPKfPfj:
	.zero		916


//--------------------- .nv.constant0._Z16reduceSinglePassILj512ELb1EEvPKfPfj --------------------------
	.section	.nv.constant0._Z16reduceSinglePassILj512ELb1EEvPKfPfj,"a",@progbits
	.sectionflags	@""
	.align	4
.nv.constant0._Z16reduceSinglePassILj512ELb1EEvPKfPfj:
	.zero		916


//--------------------- .nv.constant0._Z15reduceMultiPassILj1ELb0EEvPKfPfj --------------------------
	.section	.nv.constant0._Z15reduceMultiPassILj1ELb0EEvPKfPfj,"a",@progbits
	.sectionflags	@""
	.align	4
.nv.constant0._Z15reduceMultiPassILj1ELb0EEvPKfPfj:
	.zero		916


//--------------------- .nv.constant0._Z15reduceMultiPassILj2ELb0EEvPKfPfj --------------------------
	.section	.nv.constant0._Z15reduceMultiPassILj2ELb0EEvPKfPfj,"a",@progbits
	.sectionflags	@""
	.align	4
.nv.constant0._Z15reduceMultiPassILj2ELb0EEvPKfPfj:
	.zero		916


//--------------------- .nv.constant0._Z15reduceMultiPassILj4ELb0EEvPKfPfj --------------------------
	.section	.nv.constant0._Z15reduceMultiPassILj4ELb0EEvPKfPfj,"a",@progbits
	.sectionflags	@""
	.align	4
.nv.constant0._Z15reduceMultiPassILj4ELb0EEvPKfPfj:
	.zero		916


//--------------------- .nv.constant0._Z15reduceMultiPassILj8ELb0EEvPKfPfj --------------------------
	.section	.nv.constant0._Z15reduceMultiPassILj8ELb0EEvPKfPfj,"a",@progbits
	.sectionflags	@""
	.align	4
.nv.constant0._Z15reduceMultiPassILj8ELb0EEvPKfPfj:
	.zero		916


//--------------------- .nv.constant0._Z15reduceMultiPassILj16ELb0EEvPKfPfj --------------------------
	.section	.nv.constant0._Z15reduceMultiPassILj16ELb0EEvPKfPfj,"a",@progbits
	.sectionflags	@""
	.align	4
.nv.constant0._Z15reduceMultiPassILj16ELb0EEvPKfPfj:
	.zero		916


//--------------------- .nv.constant0._Z15reduceMultiPassILj32ELb0EEvPKfPfj --------------------------
	.section	.nv.constant0._Z15reduceMultiPassILj32ELb0EEvPKfPfj,"a",@progbits
	.sectionflags	@""
	.align	4
.nv.constant0._Z15reduceMultiPassILj32ELb0EEvPKfPfj:
	.zero		916


//--------------------- .nv.constant0._Z15reduceMultiPassILj64ELb0EEvPKfPfj --------------------------
	.section	.nv.constant0._Z15reduceMultiPassILj64ELb0EEvPKfPfj,"a",@progbits
	.sectionflags	@""
	.align	4
.nv.constant0._Z15reduceMultiPassILj64ELb0EEvPKfPfj:
	.zero		916


//--------------------- .nv.constant0._Z15reduceMultiPassILj128ELb0EEvPKfPfj --------------------------
	.section	.nv.constant0._Z15reduceMultiPassILj128ELb0EEvPKfPfj,"a",@progbits
	.sectionflags	@""
	.align	4
.nv.constant0._Z15reduceMultiPassILj128ELb0EEvPKfPfj:
	.zero		916


//--------------------- .nv.constant0._Z15reduceMultiPassILj256ELb0EEvPKfPfj --------------------------
	.section	.nv.constant0._Z15reduceMultiPassILj256ELb0EEvPKfPfj,"a",@progbits
	.sectionflags	@""
	.align	4
.nv.constant0._Z15reduceMultiPassILj256ELb0EEvPKfPfj:
	.zero		916


//--------------------- .nv.constant0._Z15reduceMultiPassILj512ELb0EEvPKfPfj --------------------------
	.section	.nv.constant0._Z15reduceMultiPassILj512ELb0EEvPKfPfj,"a",@progbits
	.sectionflags	@""
	.align	4
.nv.constant0._Z15reduceMultiPassILj512ELb0EEvPKfPfj:
	.zero		916


//--------------------- .nv.constant0._Z15reduceMultiPassILj1ELb1EEvPKfPfj --------------------------
	.section	.nv.constant0._Z15reduceMultiPassILj1ELb1EEvPKfPfj,"a",@progbits
	.sectionflags	@""
	.align	4
.nv.constant0._Z15reduceMultiPassILj1ELb1EEvPKfPfj:
	.zero		916


//--------------------- .nv.constant0._Z15reduceMultiPassILj2ELb1EEvPKfPfj --------------------------
	.section	.nv.constant0._Z15reduceMultiPassILj2ELb1EEvPKfPfj,"a",@progbits
	.sectionflags	@""
	.align	4
.nv.constant0._Z15reduceMultiPassILj2ELb1EEvPKfPfj:
	.zero		916


//--------------------- .nv.constant0._Z15reduceMultiPassILj4ELb1EEvPKfPfj --------------------------
	.section	.nv.constant0._Z15reduceMultiPassILj4ELb1EEvPKfPfj,"a",@progbits
	.sectionflags	@""
	.align	4
.nv.constant0._Z15reduceMultiPassILj4ELb1EEvPKfPfj:
	.zero		916


//--------------------- .nv.constant0._Z15reduceMultiPassILj8ELb1EEvPKfPfj --------------------------
	.section	.nv.constant0._Z15reduceMultiPassILj8ELb1EEvPKfPfj,"a",@progbits
	.sectionflags	@""
	.align	4
.nv.constant0._Z15reduceMultiPassILj8ELb1EEvPKfPfj:
	.zero		916


//--------------------- .nv.constant0._Z15reduceMultiPassILj16ELb1EEvPKfPfj --------------------------
	.section	.nv.constant0._Z15reduceMultiPassILj16ELb1EEvPKfPfj,"a",@progbits
	.sectionflags	@""
	.align	4
.nv.constant0._Z15reduceMultiPassILj16ELb1EEvPKfPfj:
	.zero		916


//--------------------- .nv.constant0._Z15reduceMultiPassILj32ELb1EEvPKfPfj --------------------------
	.section	.nv.constant0._Z15reduceMultiPassILj32ELb1EEvPKfPfj,"a",@progbits
	.sectionflags	@""
	.align	4
.nv.constant0._Z15reduceMultiPassILj32ELb1EEvPKfPfj:
	.zero		916


//--------------------- .nv.constant0._Z15reduceMultiPassILj64ELb1EEvPKfPfj --------------------------
	.section	.nv.constant0._Z15reduceMultiPassILj64ELb1EEvPKfPfj,"a",@progbits
	.sectionflags	@""
	.align	4
.nv.constant0._Z15reduceMultiPassILj64ELb1EEvPKfPfj:
	.zero		916


//--------------------- .nv.constant0._Z15reduceMultiPassILj128ELb1EEvPKfPfj --------------------------
	.section	.nv.constant0._Z15reduceMultiPassILj128ELb1EEvPKfPfj,"a",@progbits
	.sectionflags	@""
	.align	4
.nv.constant0._Z15reduceMultiPassILj128ELb1EEvPKfPfj:
	.zero		916


//--------------------- .nv.constant0._Z15reduceMultiPassILj256ELb1EEvPKfPfj --------------------------
	.section	.nv.constant0._Z15reduceMultiPassILj256ELb1EEvPKfPfj,"a",@progbits
	.sectionflags	@""
	.align	4
.nv.constant0._Z15reduceMultiPassILj256ELb1EEvPKfPfj:
	.zero		916


//--------------------- .nv.constant0._Z15reduceMultiPassILj512ELb1EEvPKfPfj --------------------------
	.section	.nv.constant0._Z15reduceMultiPassILj512ELb1EEvPKfPfj,"a",@progbits
	.sectionflags	@""
	.align	4
.nv.constant0._Z15reduceMultiPassILj512ELb1EEvPKfPfj:
	.zero		916


//--------------------- SYMBOLS --------------------------

	.type		.nv.reservedSmem.offset0,@object
	.size		.nv.reservedSmem.offset0,0x4
	.type		.nv.reservedSmem.cap,@object
	.size		.nv.reservedSmem.cap,0x4
